def attn_fwd(
    Q,
    K,
    V,
    Out,
    Lse,
    sm_scale,
    stride_qz,
    stride_qh,
    stride_qm,
    stride_qk,
    stride_kz,
    stride_kh,
    stride_kn,
    stride_kk,
    stride_vz,
    stride_vh,
    stride_vn,
    stride_vk,
    stride_oz,
    stride_oh,
    stride_om,
    stride_ok,
    seqlen_q,
    seqlen_k,
    BLOCK_M: tl.constexpr,
    BLOCK_N: tl.constexpr,
    HEAD_DIM: tl.constexpr,
    CAUSAL: tl.constexpr,
):
    start_m = tl.program_id(0)
    off_hz = tl.program_id(1)
    q_off = off_hz * stride_qh
    k_off = off_hz * stride_kh
    v_off = off_hz * stride_vh
    offs_m = start_m * BLOCK_M + tl.arange(0, BLOCK_M)
    offs_d = tl.arange(0, HEAD_DIM)
    offs_n = tl.arange(0, BLOCK_N)
    q_ptrs = Q + q_off + offs_m[:, None] * stride_qm + offs_d[None, :] * stride_qk
    k_ptrs = K + k_off + offs_d[:, None] * stride_kk + offs_n[None, :] * stride_kn
    v_ptrs = V + v_off + offs_n[:, None] * stride_vn + offs_d[None, :] * stride_vk
    m_i = tl.full([BLOCK_M], float("-inf"), dtype=tl.float32)
    l_i = tl.zeros([BLOCK_M], dtype=tl.float32) + 1.0
    acc = tl.zeros([BLOCK_M, HEAD_DIM], dtype=tl.float32)
    q = tl.load(q_ptrs)
    acc, l_i, m_i = _attn_fwd_inner(
        acc,
        l_i,
        m_i,
        q,
        k_ptrs,
        v_ptrs,
        sm_scale,
        stride_kn,
        stride_vn,
        start_m,
        seqlen_k,
        BLOCK_M,
        BLOCK_N,
        HEAD_DIM,
        CAUSAL,
    )
    acc = acc / l_i[:, None]
    lse = m_i + tl.math.log2(l_i) / 1.4426950408889634
    o_ptrs = (
        Out
        + off_hz * stride_oh
        + offs_m[:, None] * stride_om
        + offs_d[None, :] * stride_ok
    )
    tl.store(o_ptrs, acc.to(Out.dtype.element_ty))
    tl.store(Lse + off_hz * seqlen_q + offs_m, lse)

# config = {"BLOCK_M": 64, "BLOCK_N": 64, "HEAD_DIM": 512, "arch": "sm_90", "causal": false, "dtype": "fp8e4m3", "num_stages": 4, "num_warps": 8}
# arch = sm_90


// ===== COMPILED SASS (sm_90a) =====

	.target	sm_90a

	.elftype	@"ET_EXEC"


//--------------------- .note.nv.tkinfo           --------------------------
	.section	.note.nv.tkinfo,"",@"SHT_NOTE"
	.sectionflags	@"SHF_NOTE_NV_TKINFO"
	.tkinfo
        /*0018*/ 	.word	0x00000002
        /*0030*/ 	.string	""
        /*0030*/ 	.string	"ptxas"
        /*0030*/ 	.string	"Cuda compilation tools, release 13.0, V13.0.88"
        /*0030*/ 	.string	"Build cuda_13.0.r13.0/compiler.36424714_0"
        /*0030*/ 	.string	"-v  -suppress-debug-info  -lineinfo  -arch sm_90a "



//--------------------- .note.nv.cuinfo           --------------------------
	.section	.note.nv.cuinfo,"",@"SHT_NOTE"
	.sectionflags	@"SHF_NOTE_NV_CUINFO"
        /*0018*/ 	.short	0x0002
        /*001a*/ 	.short	0x005a
        /*001c*/ 	.short	0x0082
	.zero		2


//--------------------- .nv.info                  --------------------------
	.section	.nv.info,"",@"SHT_CUDA_INFO"
	.align	4


	//----- nvinfo : EIATTR_REGCOUNT
	.align		4
        /*0000*/ 	.byte	0x04, 0x2f
        /*0002*/ 	.short	(.L_2 - .L_1)
	.align		4
.L_1:
        /*0004*/ 	.word	index@(attn_fwd)
        /*0008*/ 	.word	0x000000ff


	//----- nvinfo : EIATTR_FRAME_SIZE
	.align		4
.L_2:
        /*000c*/ 	.byte	0x04, 0x11
        /*000e*/ 	.short	(.L_4 - .L_3)
	.align		4
.L_3:
        /*0010*/ 	.word	index@(attn_fwd)
        /*0014*/ 	.word	0x00000a48


	//----- nvinfo : EIATTR_MIN_STACK_SIZE
	.align		4
.L_4:
        /*0018*/ 	.byte	0x04, 0x12
        /*001a*/ 	.short	(.L_6 - .L_5)
	.align		4
.L_5:
        /*001c*/ 	.word	index@(attn_fwd)
        /*0020*/ 	.word	0x00000a48
.L_6:


//--------------------- .nv.compat                --------------------------
	.section	.nv.compat,"",@"SHT_CUDA_COMPAT_INFO"
	.align	4
        /*0000*/ 	.byte	0x02, 0x09, 0x01, 0x00, 0x02, 0x02, 0x04, 0x00, 0x02, 0x05, 0x05, 0x00, 0x03, 0x07, 0x01, 0x01
        /*0010*/ 	.byte	0x02, 0x03, 0x00, 0x00, 0x02, 0x06, 0x01, 0x00, 0x04, 0x0b, 0x08, 0x00, 0x00, 0x00, 0x00, 0x00
        /*0020*/ 	.byte	0x00, 0x00, 0x00, 0x00


//--------------------- .nv.info.attn_fwd         --------------------------
	.section	.nv.info.attn_fwd,"",@"SHT_CUDA_INFO"
	.sectionflags	@""
	.align	4


	//----- nvinfo : EIATTR_CUDA_API_VERSION
	.align		4
        /*0000*/ 	.byte	0x04, 0x37
        /*0002*/ 	.short	(.L_8 - .L_7)
.L_7:
        /*0004*/ 	.word	0x00000082


	//----- nvinfo : EIATTR_KPARAM_INFO
	.align		4
.L_8:
        /*0008*/ 	.byte	0x04, 0x17
        /*000a*/ 	.short	(.L_10 - .L_9)
.L_9:
        /*000c*/ 	.word	0x00000000
        /*0010*/ 	.short	0x0019
        /*0012*/ 	.short	0x0080
        /*0014*/ 	.byte	0x00, 0xf4, 0x21, 0x00


	//----- nvinfo : EIATTR_KPARAM_INFO
	.align		4
.L_10:
        /*0018*/ 	.byte	0x04, 0x17
        /*001a*/ 	.short	(.L_12 - .L_11)
.L_11:
        /*001c*/ 	.word	0x00000000
        /*0020*/ 	.short	0x0018
        /*0022*/ 	.short	0x0078
        /*0024*/ 	.byte	0x00, 0xf4, 0x21, 0x00


	//----- nvinfo : EIATTR_KPARAM_INFO
	.align		4
.L_12:
        /*0028*/ 	.byte	0x04, 0x17
        /*002a*/ 	.short	(.L_14 - .L_13)
.L_13:
        /*002c*/ 	.word	0x00000000
        /*0030*/ 	.short	0x0017
        /*0032*/ 	.short	0x0070
        /*0034*/ 	.byte	0x00, 0xf0, 0x11, 0x00


	//----- nvinfo : EIATTR_KPARAM_INFO
	.align		4
.L_14:
        /*0038*/ 	.byte	0x04, 0x17
        /*003a*/ 	.short	(.L_16 - .L_15)
.L_15:
        /*003c*/ 	.word	0x00000000
        /*0040*/ 	.short	0x0016
        /*0042*/ 	.short	0x006c
        /*0044*/ 	.byte	0x00, 0xf0, 0x11, 0x00


	//----- nvinfo : EIATTR_KPARAM_INFO
	.align		4
.L_16:
        /*0048*/ 	.byte	0x04, 0x17
        /*004a*/ 	.short	(.L_18 - .L_17)
.L_17:
        /*004c*/ 	.word	0x00000000
        /*0050*/ 	.short	0x0015
        /*0052*/ 	.short	0x0068
        /*0054*/ 	.byte	0x00, 0xf0, 0x11, 0x00


	//----- nvinfo : EIATTR_KPARAM_INFO
	.align		4
.L_18:
        /*0058*/ 	.byte	0x04, 0x17
        /*005a*/ 	.short	(.L_20 - .L_19)
.L_19:
        /*005c*/ 	.word	0x00000000
        /*0060*/ 	.short	0x0014
        /*0062*/ 	.short	0x0064
        /*0064*/ 	.byte	0x00, 0xf0, 0x11, 0x00


	//----- nvinfo : EIATTR_KPARAM_INFO
	.align		4
.L_20:
        /*0068*/ 	.byte	0x04, 0x17
        /*006a*/ 	.short	(.L_22 - .L_21)
.L_21:
        /*006c*/ 	.word	0x00000000
        /*0070*/ 	.short	0x0013
        /*0072*/ 	.short	0x0060
        /*0074*/ 	.byte	0x00, 0xf0, 0x11, 0x00


	//----- nvinfo : EIATTR_KPARAM_INFO
	.align		4
.L_22:
        /*0078*/ 	.byte	0x04, 0x17
        /*007a*/ 	.short	(.L_24 - .L_23)
.L_23:
        /*007c*/ 	.word	0x00000000
        /*0080*/ 	.short	0x0012
        /*0082*/ 	.short	0x005c
        /*0084*/ 	.byte	0x00, 0xf0, 0x11, 0x00


	//----- nvinfo : EIATTR_KPARAM_INFO
	.align		4
.L_24:
        /*0088*/ 	.byte	0x04, 0x17
        /*008a*/ 	.short	(.L_26 - .L_25)
.L_25:
        /*008c*/ 	.word	0x00000000
        /*0090*/ 	.short	0x0011
        /*0092*/ 	.short	0x0058
        /*0094*/ 	.byte	0x00, 0xf0, 0x11, 0x00


	//----- nvinfo : EIATTR_KPARAM_INFO
	.align		4
.L_26:
        /*0098*/ 	.byte	0x04, 0x17
        /*009a*/ 	.short	(.L_28 - .L_27)
.L_27:
        /*009c*/ 	.word	0x00000000
        /*00a0*/ 	.short	0x0010
        /*00a2*/ 	.short	0x0054
        /*00a4*/ 	.byte	0x00, 0xf0, 0x11, 0x00


	//----- nvinfo : EIATTR_KPARAM_INFO
	.align		4
.L_28:
        /*00a8*/ 	.byte	0x04, 0x17
        /*00aa*/ 	.short	(.L_30 - .L_29)
.L_29:
        /*00ac*/ 	.word	0x00000000
        /*00b0*/ 	.short	0x000f
        /*00b2*/ 	.short	0x0050
        /*00b4*/ 	.byte	0x00, 0xf0, 0x11, 0x00


	//----- nvinfo : EIATTR_KPARAM_INFO
	.align		4
.L_30:
        /*00b8*/ 	.byte	0x04, 0x17
        /*00ba*/ 	.short	(.L_32 - .L_31)
.L_31:
        /*00bc*/ 	.word	0x00000000
        /*00c0*/ 	.short	0x000e
        /*00c2*/ 	.short	0x004c
        /*00c4*/ 	.byte	0x00, 0xf0, 0x11, 0x00


	//----- nvinfo : EIATTR_KPARAM_INFO
	.align		4
.L_32:
        /*00c8*/ 	.byte	0x04, 0x17
        /*00ca*/ 	.short	(.L_34 - .L_33)
.L_33:
        /*00cc*/ 	.word	0x00000000
        /*00d0*/ 	.short	0x000d
        /*00d2*/ 	.short	0x0048
        /*00d4*/ 	.byte	0x00, 0xf0, 0x11, 0x00


	//----- nvinfo : EIATTR_KPARAM_INFO
	.align		4
.L_34:
        /*00d8*/ 	.byte	0x04, 0x17
        /*00da*/ 	.short	(.L_36 - .L_35)
.L_35:
        /*00dc*/ 	.word	0x00000000
        /*00e0*/ 	.short	0x000c
        /*00e2*/ 	.short	0x0044
        /*00e4*/ 	.byte	0x00, 0xf0, 0x11, 0x00


	//----- nvinfo : EIATTR_KPARAM_INFO
	.align		4
.L_36:
        /*00e8*/ 	.byte	0x04, 0x17
        /*00ea*/ 	.short	(.L_38 - .L_37)
.L_37:
        /*00ec*/ 	.word	0x00000000
        /*00f0*/ 	.short	0x000b
        /*00f2*/ 	.short	0x0040
        /*00f4*/ 	.byte	0x00, 0xf0, 0x11, 0x00


	//----- nvinfo : EIATTR_KPARAM_INFO
	.align		4
.L_38:
        /*00f8*/ 	.byte	0x04, 0x17
        /*00fa*/ 	.short	(.L_40 - .L_39)
.L_39:
        /*00fc*/ 	.word	0x00000000
        /*0100*/ 	.short	0x000a
        /*0102*/ 	.short	0x003c
        /*0104*/ 	.byte	0x00, 0xf0, 0x11, 0x00


	//----- nvinfo : EIATTR_KPARAM_INFO
	.align		4
.L_40:
        /*0108*/ 	.byte	0x04, 0x17
        /*010a*/ 	.short	(.L_42 - .L_41)
.L_41:
        /*010c*/ 	.word	0x00000000
        /*0110*/ 	.short	0x0009
        /*0112*/ 	.short	0x0038
        /*0114*/ 	.byte	0x00, 0xf0, 0x11, 0x00


	//----- nvinfo : EIATTR_KPARAM_INFO
	.align		4
.L_42:
        /*0118*/ 	.byte	0x04, 0x17
        /*011a*/ 	.short	(.L_44 - .L_43)
.L_43:
        /*011c*/ 	.word	0x00000000
        /*0120*/ 	.short	0x0008
        /*0122*/ 	.short	0x0034
        /*0124*/ 	.byte	0x00, 0xf0, 0x11, 0x00


	//----- nvinfo : EIATTR_KPARAM_INFO
	.align		4
.L_44:
        /*0128*/ 	.byte	0x04, 0x17
        /*012a*/ 	.short	(.L_46 - .L_45)
.L_45:
        /*012c*/ 	.word	0x00000000
        /*0130*/ 	.short	0x0007
        /*0132*/ 	.short	0x0030
        /*0134*/ 	.byte	0x00, 0xf0, 0x11, 0x00


	//----- nvinfo : EIATTR_KPARAM_INFO
	.align		4
.L_46:
        /*0138*/ 	.byte	0x04, 0x17
        /*013a*/ 	.short	(.L_48 - .L_47)
.L_47:
        /*013c*/ 	.word	0x00000000
        /*0140*/ 	.short	0x0006
        /*0142*/ 	.short	0x002c
        /*0144*/ 	.byte	0x00, 0xf0, 0x11, 0x00


	//----- nvinfo : EIATTR_KPARAM_INFO
	.align		4
.L_48:
        /*0148*/ 	.byte	0x04, 0x17
        /*014a*/ 	.short	(.L_50 - .L_49)
.L_49:
        /*014c*/ 	.word	0x00000000
        /*0150*/ 	.short	0x0005
        /*0152*/ 	.short	0x0028
        /*0154*/ 	.byte	0x00, 0xf0, 0x11, 0x00


	//----- nvinfo : EIATTR_KPARAM_INFO
	.align		4
.L_50:
        /*0158*/ 	.byte	0x04, 0x17
        /*015a*/ 	.short	(.L_52 - .L_51)
.L_51:
        /*015c*/ 	.word	0x00000000
        /*0160*/ 	.short	0x0004
        /*0162*/ 	.short	0x0020
        /*0164*/ 	.byte	0x00, 0xf4, 0x21, 0x00


	//----- nvinfo : EIATTR_KPARAM_INFO
	.align		4
.L_52:
        /*0168*/ 	.byte	0x04, 0x17
        /*016a*/ 	.short	(.L_54 - .L_53)
.L_53:
        /*016c*/ 	.word	0x00000000
        /*0170*/ 	.short	0x0003
        /*0172*/ 	.short	0x0018
        /*0174*/ 	.byte	0x00, 0xf4, 0x21, 0x00


	//----- nvinfo : EIATTR_KPARAM_INFO
	.align		4
.L_54:
        /*0178*/ 	.byte	0x04, 0x17
        /*017a*/ 	.short	(.L_56 - .L_55)
.L_55:
        /*017c*/ 	.word	0x00000000
        /*0180*/ 	.short	0x0002
        /*0182*/ 	.short	0x0010
        /*0184*/ 	.byte	0x00, 0xf4, 0x21, 0x00


	//----- nvinfo : EIATTR_KPARAM_INFO
	.align		4
.L_56:
        /*0188*/ 	.byte	0x04, 0x17
        /*018a*/ 	.short	(.L_58 - .L_57)
.L_57:
        /*018c*/ 	.word	0x00000000
        /*0190*/ 	.short	0x0001
        /*0192*/ 	.short	0x0008
        /*0194*/ 	.byte	0x00, 0xf4, 0x21, 0x00


	//----- nvinfo : EIATTR_KPARAM_INFO
	.align		4
.L_58:
        /*0198*/ 	.byte	0x04, 0x17
        /*019a*/ 	.short	(.L_60 - .L_59)
.L_59:
        /*019c*/ 	.word	0x00000000
        /*01a0*/ 	.short	0x0000
        /*01a2*/ 	.short	0x0000
        /*01a4*/ 	.byte	0x00, 0xf4, 0x21, 0x00


	//----- nvinfo : EIATTR_SPARSE_MMA_MASK
	.align		4
.L_60:
        /*01a8*/ 	.byte	0x03, 0x50
        /*01aa*/ 	.short	0x0000


	//----- nvinfo : EIATTR_MAXREG_COUNT
	.align		4
        /*01ac*/ 	.byte	0x03, 0x1b
        /*01ae*/ 	.short	0x00ff


	//----- nvinfo : EIATTR_NUM_BARRIERS
	.align		4
        /*01b0*/ 	.byte	0x02, 0x4c
        /*01b2*/ 	.byte	0x01
	.zero		1


	//----- nvinfo : EIATTR_ANNOTATIONS
	.align		4
        /*01b4*/ 	.byte	0x04, 0x55
        /*01b6*/ 	.short	(.L_62 - .L_61)


	//   ....[0]....
.L_61:
        /*01b8*/ 	.word	0x00000001
        /*01bc*/ 	.byte	0xe0, 0x2b, 0x00, 0x00, 0x01, 0x00, 0x00, 0x00, 0xf0, 0x2b, 0x00, 0x00, 0x01, 0x00, 0x00, 0x00
        /* <DEDUP_REMOVED lines=639> */
        /*29bc*/ 	.byte	0xe0, 0x2c, 0x01, 0x00


	//----- nvinfo : EIATTR_MERCURY_ISA_VERSION
	.align		4
.L_62:
        /*29c0*/ 	.byte	0x03, 0x5f
        /*29c2*/ 	.short	0x0101


	//----- nvinfo : EIATTR_COOP_GROUP_MASK_REGIDS
	.align		4
        /*29c4*/ 	.byte	0x04, 0x29
        /*29c6*/ 	.short	(.L_64 - .L_63)


	//   ....[0]....
.L_63:
        /*29c8*/ 	.word	0xffffffff


	//   ....[1]....
        /*29cc*/ 	.word	0xffffffff


	//   ....[2]....
        /*29d0*/ 	.word	0xffffffff


	//   ....[3]....
        /*29d4*/ 	.word	0xffffffff


	//   ....[4]....
        /*29d8*/ 	.word	0xffffffff


	//   ....[5]....
        /*29dc*/ 	.word	0xffffffff


	//   ....[6]....
        /*29e0*/ 	.word	0xffffffff


	//   ....[7]....
        /*29e4*/ 	.word	0xffffffff


	//   ....[8]....
        /*29e8*/ 	.word	0xffffffff


	//   ....[9]....
        /*29ec*/ 	.word	0xffffffff


	//   ....[10]....
        /*29f0*/ 	.word	0xffffffff


	//   ....[11]....
        /*29f4*/ 	.word	0xffffffff


	//   ....[12]....
        /*29f8*/ 	.word	0xffffffff


	//   ....[13]....
        /*29fc*/ 	.word	0xffffffff


	//   ....[14]....
        /*2a00*/ 	.word	0xffffffff


	//   ....[15]....
        /*2a04*/ 	.word	0xffffffff


	//----- nvinfo : EIATTR_COOP_GROUP_INSTR_OFFSETS
	.align		4
.L_64:
        /*2a08*/ 	.byte	0x04, 0x28
        /*2a0a*/ 	.short	(.L_66 - .L_65)


	//   ....[0]....
.L_65:
        /*2a0c*/ 	.word	0x00010c10


	//   ....[1]....
        /*2a10*/ 	.word	0x00010cf0


	//   ....[2]....
        /*2a14*/ 	.word	0x00010e50


	//   ....[3]....
        /*2a18*/ 	.word	0x00011020


	//   ....[4]....
        /*2a1c*/ 	.word	0x00011b30


	//   ....[5]....
        /*2a20*/ 	.word	0x00011b60


	//   ....[6]....
        /*2a24*/ 	.word	0x00011b70


	//   ....[7]....
        /*2a28*/ 	.word	0x00011b80


	//   ....[8]....
        /*2a2c*/ 	.word	0x00011ba0


	//   ....[9]....
        /*2a30*/ 	.word	0x00011bb0


	//   ....[10]....
        /*2a34*/ 	.word	0x00011e90


	//   ....[11]....
        /*2a38*/ 	.word	0x00011f20


	//   ....[12]....
        /*2a3c*/ 	.word	0x00012b60


	//   ....[13]....
        /*2a40*/ 	.word	0x00012b70


	//   ....[14]....
        /*2a44*/ 	.word	0x00012ba0


	//   ....[15]....
        /*2a48*/ 	.word	0x00012bb0


	//----- nvinfo : EIATTR_EXIT_INSTR_OFFSETS
	.align		4
.L_66:
        /*2a4c*/ 	.byte	0x04, 0x1c
        /*2a4e*/ 	.short	(.L_68 - .L_67)


	//   ....[0]....
.L_67:
        /*2a50*/ 	.word	0x00019600


	//   ....[1]....
        /*2a54*/ 	.word	0x000196b0


	//----- nvinfo : EIATTR_REQNTID
	.align		4
.L_68:
        /*2a58*/ 	.byte	0x04, 0x10
        /*2a5a*/ 	.short	(.L_70 - .L_69)
.L_69:
        /*2a5c*/ 	.word	0x00000100
        /*2a60*/ 	.word	0x00000001
        /*2a64*/ 	.word	0x00000001


	//----- nvinfo : EIATTR_CBANK_PARAM_SIZE
	.align		4
.L_70:
        /*2a68*/ 	.byte	0x03, 0x19
        /*2a6a*/ 	.short	0x0088


	//----- nvinfo : EIATTR_PARAM_CBANK
	.align		4
        /*2a6c*/ 	.byte	0x04, 0x0a
        /*2a6e*/ 	.short	(.L_72 - .L_71)
	.align		4
.L_71:
        /*2a70*/ 	.word	index@(.nv.constant0.attn_fwd)
        /*2a74*/ 	.short	0x0210
        /*2a76*/ 	.short	0x0088


	//----- nvinfo : EIATTR_SW_WAR
	.align		4
.L_72:
        /*2a78*/ 	.byte	0x04, 0x36
        /*2a7a*/ 	.short	(.L_74 - .L_73)
.L_73:
        /*2a7c*/ 	.word	0x00000008
.L_74:


//--------------------- .nv.callgraph             --------------------------
	.section	.nv.callgraph,"",@"SHT_CUDA_CALLGRAPH"
	.align	4
	.sectionentsize	8
	.align		4
        /*0000*/ 	.word	0x00000000
	.align		4
        /*0004*/ 	.word	0xffffffff
	.align		4
        /*0008*/ 	.word	0x00000000
	.align		4
        /*000c*/ 	.word	0xfffffffe
	.align		4
        /*0010*/ 	.word	0x00000000
	.align		4
        /*0014*/ 	.word	0xfffffffd
	.align		4
        /*0018*/ 	.word	0x00000000
	.align		4
        /*001c*/ 	.word	0xfffffffc


//--------------------- .nv.constant4             --------------------------
	.section	.nv.constant4,"a",@progbits
	.align	8
	.align		8
.nv.constant4:
        /*0000*/ 	.dword	_$_str


//--------------------- .text.attn_fwd            --------------------------
	.section	.text.attn_fwd,"ax",@progbits
	.align	128
        .global         attn_fwd
        .type           attn_fwd,@function
        .size           attn_fwd,(.L_x_3 - attn_fwd)
        .other          attn_fwd,@"STO_CUDA_ENTRY STV_DEFAULT"
attn_fwd:
.text.attn_fwd:
[----:B------:R-:W0:Y:S01]  /*0000*/  LDC R1, c[0x0][0x28] ;  /* 0x00000a00ff017b82 */ /* 0x000e220000000800 */
[----:B------:R-:W1:Y:S07]  /*0010*/  S2R R235, SR_TID.X ;  /* 0x0000000000eb7919 */ /* 0x000e6e0000002100 */
[----:B------:R-:W2:Y:S01]  /*0020*/  LDC.64 R4, c[0x0][0x240] ;  /* 0x00009000ff047b82 */ /* 0x000ea20000000a00 */
[----:B------:R-:W-:Y:S01]  /*0030*/  ULDC.64 UR60, c[0x0][0x208] ;  /* 0x00008200003c7ab9 */ /* 0x000fe20000000a00 */
[----:B0-----:R-:W-:Y:S01]  /*0040*/  VIADD R1, R1, 0xfffff5b8 ;  /* 0xfffff5b801017836 */ /* 0x001fe20000000000 */
[----:B------:R-:W0:Y:S01]  /*0050*/  S2R R3, SR_CTAID.X ;  /* 0x0000000000037919 */ /* 0x000e220000002500 */
[----:B------:R-:W2:Y:S04]  /*0060*/  S2R R185, SR_CTAID.Y ;  /* 0x0000000000b97919 */ /* 0x000ea80000002600 */
[----:B------:R-:W3:Y:S08]  /*0070*/  LDC.64 R8, c[0x0][0x210] ;  /* 0x00008400ff087b82 */ /* 0x000ef00000000a00 */
[----:B------:R-:W4:Y:S08]  /*0080*/  LDC R42, c[0x0][0x248] ;  /* 0x00009200ff2a7b82 */ /* 0x000f300000000800 */
[----:B------:R-:W5:Y:S01]  /*0090*/  LDC R184, c[0x0][0x280] ;  /* 0x0000a000ffb87b82 */ /* 0x000f620000000800 */
[----:B-1----:R-:W-:-:S02]  /*00a0*/  LOP3.LUT R0, R235, 0x3f, RZ, 0xc0, !PT ;  /* 0x0000003feb007812 */ /* 0x002fc400078ec0ff */
[----:B------:R-:W-:Y:S02]  /*00b0*/  SHF.R.U32.HI R10, RZ, 0x6, R235 ;  /* 0x00000006ff0a7819 */ /* 0x000fe400000116eb */
[----:B------:R-:W-:Y:S01]  /*00c0*/  LEA.HI R11, R235, 0x8c, RZ, 0x1a ;  /* 0x0000008ceb0b7811 */ /* 0x000fe200078fd0ff */
[----:B0-----:R-:W-:Y:S01]  /*00d0*/  IMAD R2, R3, 0x40, R0 ;  /* 0x0000004003027824 */ /* 0x001fe200078e0200 */
[----:B------:R-:W-:Y:S01]  /*00e0*/  SGXT.U32 R10, R10, 0x2 ;  /* 0x000000020a0a781a */ /* 0x000fe20000000000 */
[----:B--2---:R-:W-:Y:S01]  /*00f0*/  IMAD R3, R185, R4, RZ ;  /* 0x00000004b9037224 */ /* 0x004fe200078e02ff */
[C---:B------:R-:W-:Y:S01]  /*0100*/  LEA.HI R17, R235.reuse, 0xc, RZ, 0x1a ;  /* 0x0000000ceb117811 */ /* 0x040fe200078fd0ff */
[----:B------:R-:W-:Y:S01]  /*0110*/  IMAD R4, R2, R5, RZ ;  /* 0x0000000502047224 */ /* 0x000fe200078e02ff */
[----:B------:R-:W-:Y:S01]  /*0120*/  LEA.HI R2, R235, 0x1fc, RZ, 0x1a ;  /* 0x000001fceb027811 */ /* 0x000fe200078fd0ff */
[----:B----4-:R-:W-:Y:S01]  /*0130*/  IMAD R7, R10, R42, RZ ;  /* 0x0000002a0a077224 */ /* 0x010fe200078e02ff */
[----:B------:R-:W-:-:S02]  /*0140*/  SHF.R.S32.HI R18, RZ, 0x1f, R3 ;  /* 0x0000001fff127819 */ /* 0x000fc40000011403 */
[----:B---3--:R-:W-:Y:S01]  /*0150*/  IADD3 R33, P0, P1, R4, R8, R3 ;  /* 0x0000000804217210 */ /* 0x008fe2000791e003 */
[----:B------:R-:W-:Y:S01]  /*0160*/  IMAD R3, R2, R42, RZ ;  /* 0x0000002a02037224 */ /* 0x000fe200078e02ff */
[----:B------:R-:W-:Y:S01]  /*0170*/  SHF.R.S32.HI R4, RZ, 0x1f, R4 ;  /* 0x0000001fff047819 */ /* 0x000fe20000011404 */
[----:B------:R-:W-:-:S03]  /*0180*/  IMAD R29, R42, 0x4, R7 ;  /* 0x000000042a1d7824 */ /* 0x000fc600078e0207 */
[----:B------:R-:W-:Y:S02]  /*0190*/  IADD3.X R18, R4, R9, R18, P0, P1 ;  /* 0x0000000904127210 */ /* 0x000fe400007e2412 */
[-C--:B------:R-:W-:Y:S02]  /*01a0*/  IADD3 R20, P1, R3, R33.reuse, RZ ;  /* 0x0000002103147210 */ /* 0x080fe40007f3e0ff */
[-C--:B------:R-:W-:Y:S01]  /*01b0*/  IADD3 R4, P0, R7, R33.reuse, RZ ;  /* 0x0000002107047210 */ /* 0x080fe20007f1e0ff */
[----:B------:R-:W-:Y:S01]  /*01c0*/  IMAD R15, R11, R42, RZ ;  /* 0x0000002a0b0f7224 */ /* 0x000fe200078e02ff */
[-C--:B------:R-:W-:Y:S02]  /*01d0*/  LEA.HI.X.SX32 R21, R3, R18.reuse, 0x1, P1 ;  /* 0x0000001203157211 */ /* 0x080fe400008f0eff */
[----:B------:R-:W-:Y:S02]  /*01e0*/  LEA.HI.X.SX32 R5, R7, R18, 0x1, P0 ;  /* 0x0000001207057211 */ /* 0x000fe400000f0eff */
[----:B------:R-:W-:Y:S01]  /*01f0*/  IADD3 R6, P0, R29, R33, RZ ;  /* 0x000000211d067210 */ /* 0x000fe20007f1e0ff */
[----:B------:R0:W2:Y:S01]  /*0200*/  LDG.E.U8 R3, desc[UR60][R20.64] ;  /* 0x0000003c14037981 */ /* 0x0000a2000c1e1100 */
[----:B------:R-:W-:Y:S01]  /*0210*/  IMAD R9, R17, R42, RZ ;  /* 0x0000002a11097224 */ /* 0x000fe200078e02ff */
[----:B------:R-:W-:-:S02]  /*0220*/  LEA.HI R13, R235, 0x10c, RZ, 0x1a ;  /* 0x0000010ceb0d7811 */ /* 0x000fc400078fd0ff */
[----:B------:R-:W-:Y:S01]  /*0230*/  LEA.HI.X.SX32 R7, R29, R18, 0x1, P0 ;  /* 0x000000121d077211 */ /* 0x000fe200000f0eff */
[----:B------:R1:W3:Y:S01]  /*0240*/  LDG.E.U8 R12, desc[UR60][R4.64] ;  /* 0x0000003c040c7981 */ /* 0x0002e2000c1e1100 */
[-C--:B------:R-:W-:Y:S01]  /*0250*/  IADD3 R8, P1, R9, R33.reuse, RZ ;  /* 0x0000002109087210 */ /* 0x080fe20007f3e0ff */
[----:B------:R-:W-:Y:S01]  /*0260*/  IMAD R16, R13, R42, RZ ;  /* 0x0000002a0d107224 */ /* 0x000fe200078e02ff */
[----:B------:R-:W-:Y:S01]  /*0270*/  LEA.HI R14, R235, 0x18c, RZ, 0x1a ;  /* 0x0000018ceb0e7811 */ /* 0x000fe200078fd0ff */
[----:B------:R4:W5:Y:S01]  /*0280*/  LDG.E.U8 R32, desc[UR60][R6.64] ;  /* 0x0000003c06207981 */ /* 0x000962000c1e1100 */
[----:B0-----:R-:W-:Y:S02]  /*0290*/  IADD3 R20, P0, R15, R33, RZ ;  /* 0x000000210f147210 */ /* 0x001fe40007f1e0ff */
[-C--:B------:R-:W-:Y:S02]  /*02a0*/  LEA.HI.X.SX32 R9, R9, R18.reuse, 0x1, P1 ;  /* 0x0000001209097211 */ /* 0x080fe400008f0eff */
[----:B------:R-:W-:-:S02]  /*02b0*/  LEA.HI.X.SX32 R21, R15, R18, 0x1, P0 ;  /* 0x000000120f157211 */ /* 0x000fc400000f0eff */
[C---:B------:R-:W-:Y:S01]  /*02c0*/  LEA.HI R15, R235.reuse, 0x9c, RZ, 0x1a ;  /* 0x0000009ceb0f7811 */ /* 0x040fe200078fd0ff */
[-C--:B-1----:R-:W-:Y:S01]  /*02d0*/  IMAD R4, R14, R42.reuse, RZ ;  /* 0x0000002a0e047224 */ /* 0x082fe200078e02ff */
[CC--:B------:R-:W-:Y:S01]  /*02e0*/  IADD3 R24, P1, R16.reuse, R33.reuse, RZ ;  /* 0x0000002110187210 */ /* 0x0c0fe20007f3e0ff */
[----:B------:R0:W2:Y:S01]  /*02f0*/  LDG.E.U8 R35, desc[UR60][R8.64] ;  /* 0x0000003c08237981 */ /* 0x0000a2000c1e1100 */
[----:B------:R-:W-:Y:S01]  /*0300*/  LEA.HI R23, R235, 0x1c, RZ, 0x1a ;  /* 0x0000001ceb177811 */ /* 0x000fe200078fd0ff */
[----:B----4-:R-:W-:Y:S01]  /*0310*/  IMAD R6, R15, R42, RZ ;  /* 0x0000002a0f067224 */ /* 0x010fe200078e02ff */
[----:B------:R-:W-:Y:S01]  /*0320*/  LEA.HI R19, R235, 0x19c, RZ, 0x1a ;  /* 0x0000019ceb137811 */ /* 0x000fe200078fd0ff */
[----:B------:R1:W4:Y:S01]  /*0330*/  LDG.E.U8 R36, desc[UR60][R20.64] ;  /* 0x0000003c14247981 */ /* 0x000322000c1e1100 */
[----:B------:R-:W-:Y:S01]  /*0340*/  LEA.HI.X.SX32 R25, R16, R18, 0x1, P1 ;  /* 0x0000001210197211 */ /* 0x000fe200008f0eff */
[-C--:B------:R-:W-:Y:S01]  /*0350*/  IMAD R5, R23, R42.reuse, RZ ;  /* 0x0000002a17057224 */ /* 0x080fe200078e02ff */
[-C--:B------:R-:W-:Y:S01]  /*0360*/  IADD3 R26, P0, R4, R33.reuse, RZ ;  /* 0x00000021041a7210 */ /* 0x080fe20007f1e0ff */
[----:B------:R-:W-:Y:S01]  /*0370*/  IMAD R22, R19, R42, RZ ;  /* 0x0000002a13167224 */ /* 0x000fe200078e02ff */
[----:B------:R-:W-:Y:S01]  /*0380*/  LEA.HI R16, R235, 0x11c, RZ, 0x1a ;  /* 0x0000011ceb107811 */ /* 0x000fe200078fd0ff */
[----:B------:R1:W4:Y:S01]  /*0390*/  LDG.E.U8 R34, desc[UR60][R24.64] ;  /* 0x0000003c18227981 */ /* 0x000322000c1e1100 */
[----:B0-----:R-:W-:-:S02]  /*03a0*/  IADD3 R8, P1, R6, R33, RZ ;  /* 0x0000002106087210 */ /* 0x001fc40007f3e0ff */
[----:B------:R-:W-:Y:S01]  /*03b0*/  LEA.HI.X.SX32 R27, R4, R18, 0x1, P0 ;  /* 0x00000012041b7211 */ /* 0x000fe200000f0eff */
[----:B-1----:R-:W-:Y:S01]  /*03c0*/  IMAD R21, R16, R42, RZ ;  /* 0x0000002a10157224 */ /* 0x002fe200078e02ff */
[-C--:B------:R-:W-:Y:S02]  /*03d0*/  LEA.HI.X.SX32 R9, R6, R18.reuse, 0x1, P1 ;  /* 0x0000001206097211 */ /* 0x080fe400008f0eff */
[-C--:B------:R-:W-:Y:S01]  /*03e0*/  IADD3 R4, P0, R5, R33.reuse, RZ ;  /* 0x0000002105047210 */ /* 0x080fe20007f1e0ff */
[----:B------:R-:W4:Y:S01]  /*03f0*/  LDG.E.U8 R37, desc[UR60][R26.64] ;  /* 0x0000003c1a257981 */ /* 0x000f22000c1e1100 */
[----:B------:R-:W-:Y:S02]  /*0400*/  LEA.HI R152, R235, 0x2c, RZ, 0x1a ;  /* 0x0000002ceb987811 */ /* 0x000fe400078fd0ff */
[----:B------:R-:W-:Y:S01]  /*0410*/  IADD3 R24, P1, R22, R33, RZ ;  /* 0x0000002116187210 */ /* 0x000fe20007f3e0ff */
[----:B------:R-:W4:Y:S01]  /*0420*/  LDG.E.U8 R45, desc[UR60][R8.64] ;  /* 0x0000003c082d7981 */ /* 0x000f22000c1e1100 */
[----:B------:R-:W-:Y:S01]  /*0430*/  LEA.HI.X.SX32 R5, R5, R18, 0x1, P0 ;  /* 0x0000001205057211 */ /* 0x000fe200000f0eff */
[----:B------:R-:W-:Y:S01]  /*0440*/  IMAD R7, R152, R42, RZ ;  /* 0x0000002a98077224 */ /* 0x000fe200078e02ff */
[----:B------:R-:W-:-:S02]  /*0450*/  LEA.HI.X.SX32 R25, R22, R18, 0x1, P1 ;  /* 0x0000001216197211 */ /* 0x000fc400008f0eff */
[-C--:B------:R-:W-:Y:S01]  /*0460*/  IADD3 R20, P0, R21, R33.reuse, RZ ;  /* 0x0000002115147210 */ /* 0x080fe20007f1e0ff */
[----:B------:R0:W4:Y:S01]  /*0470*/  LDG.E.U8 R43, desc[UR60][R4.64] ;  /* 0x0000003c042b7981 */ /* 0x000122000c1e1100 */
[----:B------:R-:W-:Y:S02]  /*0480*/  LEA.HI R22, R235, 0xac, RZ, 0x1a ;  /* 0x000000aceb167811 */ /* 0x000fe400078fd0ff */
[----:B------:R-:W-:Y:S01]  /*0490*/  LEA.HI.X.SX32 R21, R21, R18, 0x1, P0 ;  /* 0x0000001215157211 */ /* 0x000fe200000f0eff */
[----:B------:R-:W4:Y:S01]  /*04a0*/  LDG.E.U8 R41, desc[UR60][R24.64] ;  /* 0x0000003c18297981 */ /* 0x000f22000c1e1100 */
[----:B------:R-:W-:Y:S02]  /*04b0*/  IADD3 R6, P0, R7, R33, RZ ;  /* 0x0000002107067210 */ /* 0x000fe40007f1e0ff */
[----:B------:R-:W-:Y:S01]  /*04c0*/  LEA.HI R153, R235, 0x12c, RZ, 0x1a ;  /* 0x0000012ceb997811 */ /* 0x000fe200078fd0ff */
[----:B------:R1:W4:Y:S01]  /*04d0*/  LDG.E.U8 R44, desc[UR60][R20.64] ;  /* 0x0000003c142c7981 */ /* 0x000322000c1e1100 */
[----:B0-----:R-:W-:Y:S01]  /*04e0*/  IMAD R4, R22, R42, RZ ;  /* 0x0000002a16047224 */ /* 0x001fe200078e02ff */
[----:B------:R-:W-:-:S02]  /*04f0*/  LEA.HI.X.SX32 R7, R7, R18, 0x1, P0 ;  /* 0x0000001207077211 */ /* 0x000fc400000f0eff */
[----:B------:R-:W-:Y:S02]  /*0500*/  LEA.HI R155, R235, 0x3c, RZ, 0x1a ;  /* 0x0000003ceb9b7811 */ /* 0x000fe400078fd0ff */
[CC--:B------:R-:W-:Y:S01]  /*0510*/  IADD3 R8, P0, R4.reuse, R33.reuse, RZ ;  /* 0x0000002104087210 */ /* 0x0c0fe20007f1e0ff */
[-C--:B------:R-:W-:Y:S01]  /*0520*/  IMAD R26, R153, R42.reuse, RZ ;  /* 0x0000002a991a7224 */ /* 0x080fe200078e02ff */
[----:B------:R-:W-:Y:S01]  /*0530*/  LEA.HI R156, R235, 0xbc, RZ, 0x1a ;  /* 0x000000bceb9c7811 */ /* 0x000fe200078fd0ff */
[----:B------:R-:W-:Y:S01]  /*0540*/  IMAD R5, R155, R42, RZ ;  /* 0x0000002a9b057224 */ /* 0x000fe200078e02ff */
[----:B------:R-:W-:Y:S01]  /*0550*/  LEA.HI.X.SX32 R9, R4, R18, 0x1, P0 ;  /* 0x0000001204097211 */ /* 0x000fe200000f0eff */
[----:B------:R0:W4:Y:S01]  /*0560*/  LDG.E.U8 R63, desc[UR60][R6.64] ;  /* 0x0000003c063f7981 */ /* 0x000122000c1e1100 */
[C---:B------:R-:W-:Y:S02]  /*0570*/  LEA.HI R157, R235.reuse, 0x13c, RZ, 0x1a ;  /* 0x0000013ceb9d7811 */ /* 0x040fe400078fd0ff */
[----:B------:R-:W-:Y:S01]  /*0580*/  LEA.HI R154, R235, 0x1ac, RZ, 0x1a ;  /* 0x000001aceb9a7811 */ /* 0x000fe200078fd0ff */
[----:B------:R0:W4:Y:S01]  /*0590*/  LDG.E.U8 R54, desc[UR60][R8.64] ;  /* 0x0000003c08367981 */ /* 0x000122000c1e1100 */
[----:B-1----:R-:W-:-:S02]  /*05a0*/  IADD3 R20, P1, R26, R33, RZ ;  /* 0x000000211a147210 */ /* 0x002fc40007f3e0ff */
[-C--:B------:R-:W-:Y:S02]  /*05b0*/  IADD3 R4, P0, R5, R33.reuse, RZ ;  /* 0x0000002105047210 */ /* 0x080fe40007f1e0ff */
[C---:B------:R-:W-:Y:S01]  /*05c0*/  LEA.HI R158, R235.reuse, 0x1bc, RZ, 0x1a ;  /* 0x000001bceb9e7811 */ /* 0x040fe200078fd0ff */
[-C--:B0-----:R-:W-:Y:S01]  /*05d0*/  IMAD R7, R156, R42.reuse, RZ ;  /* 0x0000002a9c077224 */ /* 0x081fe200078e02ff */
[----:B------:R-:W-:Y:S01]  /*05e0*/  LEA.HI R159, R235, 0x4c, RZ, 0x1a ;  /* 0x0000004ceb9f7811 */ /* 0x000fe200078fd0ff */
[----:B------:R-:W-:Y:S01]  /*05f0*/  IMAD R9, R157, R42, RZ ;  /* 0x0000002a9d097224 */ /* 0x000fe200078e02ff */
[----:B------:R-:W-:Y:S01]  /*0600*/  LEA.HI.X.SX32 R21, R26, R18, 0x1, P1 ;  /* 0x000000121a157211 */ /* 0x000fe200008f0eff */
[----:B------:R-:W-:Y:S01]  /*0610*/  IMAD R27, R154, R42, RZ ;  /* 0x0000002a9a1b7224 */ /* 0x000fe200078e02ff */
[----:B------:R-:W-:Y:S01]  /*0620*/  LEA.HI.X.SX32 R5, R5, R18, 0x1, P0 ;  /* 0x0000001205057211 */ /* 0x000fe200000f0eff */
[-C--:B------:R-:W-:Y:S01]  /*0630*/  IMAD R26, R158, R42.reuse, RZ ;  /* 0x0000002a9e1a7224 */ /* 0x080fe200078e02ff */
[-C--:B------:R-:W-:Y:S01]  /*0640*/  IADD3 R6, P1, R7, R33.reuse, RZ ;  /* 0x0000002107067210 */ /* 0x080fe20007f3e0ff */
[----:B------:R-:W-:Y:S01]  /*0650*/  IMAD R8, R159, R42, RZ ;  /* 0x0000002a9f087224 */ /* 0x000fe200078e02ff */
[----:B------:R-:W-:Y:S01]  /*0660*/  IADD3 R56, P0, R9, R33, RZ ;  /* 0x0000002109387210 */ /* 0x000fe20007f1e0ff */
[----:B------:R0:W4:Y:S01]  /*0670*/  LDG.E.U8 R52, desc[UR60][R4.64] ;  /* 0x0000003c04347981 */ /* 0x000122000c1e1100 */
[----:B------:R-:W-:-:S02]  /*0680*/  LEA.HI R160, R235, 0xcc, RZ, 0x1a ;  /* 0x000000cceba07811 */ /* 0x000fc400078fd0ff */
[-C--:B------:R-:W-:Y:S01]  /*0690*/  LEA.HI.X.SX32 R7, R7, R18.reuse, 0x1, P1 ;  /* 0x0000001207077211 */ /* 0x080fe200008f0eff */
[----:B------:R-:W4:Y:S01]  /*06a0*/  LDG.E.U8 R47, desc[UR60][R20.64] ;  /* 0x0000003c142f7981 */ /* 0x000f22000c1e1100 */
[----:B------:R-:W-:Y:S02]  /*06b0*/  LEA.HI.X.SX32 R57, R9, R18, 0x1, P0 ;  /* 0x0000001209397211 */ /* 0x000fe400000f0eff */
[-C--:B------:R-:W-:Y:S01]  /*06c0*/  IADD3 R24, P2, R27, R33.reuse, RZ ;  /* 0x000000211b187210 */ /* 0x080fe20007f5e0ff */
[----:B------:R1:W4:Y:S01]  /*06d0*/  LDG.E.U8 R53, desc[UR60][R6.64] ;  /* 0x0000003c06357981 */ /* 0x000322000c1e1100 */
[-C--:B------:R-:W-:Y:S01]  /*06e0*/  IADD3 R38, P1, R26, R33.reuse, RZ ;  /* 0x000000211a267210 */ /* 0x080fe20007f3e0ff */
[----:B0-----:R-:W-:Y:S01]  /*06f0*/  IMAD R4, R160, R42, RZ ;  /* 0x0000002aa0047224 */ /* 0x001fe200078e02ff */
[----:B------:R-:W-:Y:S01]  /*0700*/  LEA.HI R161, R235, 0x14c, RZ, 0x1a ;  /* 0x0000014ceba17811 */ /* 0x000fe200078fd0ff */
[----:B------:R-:W4:Y:S01]  /*0710*/  LDG.E.U8 R56, desc[UR60][R56.64] ;  /* 0x0000003c38387981 */ /* 0x000f22000c1e1100 */
[----:B------:R-:W-:-:S02]  /*0720*/  IADD3 R60, P0, R8, R33, RZ ;  /* 0x00000021083c7210 */ /* 0x000fc40007f1e0ff */
[----:B------:R-:W-:Y:S01]  /*0730*/  LEA.HI R162, R235, 0x1cc, RZ, 0x1a ;  /* 0x000001cceba27811 */ /* 0x000fe200078fd0ff */
[----:B------:R-:W-:Y:S01]  /*0740*/  IMAD R5, R161, R42, RZ ;  /* 0x0000002aa1057224 */ /* 0x000fe200078e02ff */
[-C--:B------:R-:W-:Y:S02]  /*0750*/  LEA.HI.X.SX32 R25, R27, R18.reuse, 0x1, P2 ;  /* 0x000000121b197211 */ /* 0x080fe400010f0eff */
[-C--:B------:R-:W-:Y:S02]  /*0760*/  LEA.HI.X.SX32 R39, R26, R18.reuse, 0x1, P1 ;  /* 0x000000121a277211 */ /* 0x080fe400008f0eff */
[----:B------:R-:W-:Y:S01]  /*0770*/  LEA.HI.X.SX32 R61, R8, R18, 0x1, P0 ;  /* 0x00000012083d7211 */ /* 0x000fe200000f0eff */
[----:B------:R-:W-:Y:S01]  /*0780*/  IMAD R8, R162, R42, RZ ;  /* 0x0000002aa2087224 */ /* 0x000fe200078e02ff */
[----:B-1----:R-:W-:Y:S01]  /*0790*/  IADD3 R6, P1, R4, R33, RZ ;  /* 0x0000002104067210 */ /* 0x002fe20007f3e0ff */
[----:B------:R0:W4:Y:S01]  /*07a0*/  LDG.E.U8 R55, desc[UR60][R24.64] ;  /* 0x0000003c18377981 */ /* 0x000122000c1e1100 */
[----:B------:R-:W-:-:S02]  /*07b0*/  LEA.HI R164, R235, 0xdc, RZ, 0x1a ;  /* 0x000000dceba47811 */ /* 0x000fc400078fd0ff */
[----:B------:R-:W-:Y:S01]  /*07c0*/  LEA.HI.X.SX32 R7, R4, R18, 0x1, P1 ;  /* 0x0000001204077211 */ /* 0x000fe200008f0eff */
[----:B------:R-:W4:Y:S01]  /*07d0*/  LDG.E.U8 R60, desc[UR60][R60.64] ;  /* 0x0000003c3c3c7981 */ /* 0x000f22000c1e1100 */
[-C--:B------:R-:W-:Y:S01]  /*07e0*/  IADD3 R58, P0, R5, R33.reuse, RZ ;  /* 0x00000021053a7210 */ /* 0x080fe20007f1e0ff */
[----:B------:R-:W-:Y:S01]  /*07f0*/  IMAD R9, R164, R42, RZ ;  /* 0x0000002aa4097224 */ /* 0x000fe200078e02ff */
[C---:B------:R-:W-:Y:S01]  /*0800*/  LEA.HI R163, R235.reuse, 0x5c, RZ, 0x1a ;  /* 0x0000005ceba37811 */ /* 0x040fe200078fd0ff */
[----:B------:R1:W4:Y:S01]  /*0810*/  LDG.E.U8 R46, desc[UR60][R6.64] ;  /* 0x0000003c062e7981 */ /* 0x000322000c1e1100 */
[C---:B------:R-:W-:Y:S02]  /*0820*/  LEA.HI R166, R235.reuse, 0x1dc, RZ, 0x1a ;  /* 0x000001dceba67811 */ /* 0x040fe400078fd0ff */
[----:B0-----:R-:W-:Y:S02]  /*0830*/  IADD3 R24, P1, R8, R33, RZ ;  /* 0x0000002108187210 */ /* 0x001fe40007f3e0ff */
[----:B------:R-:W-:-:S02]  /*0840*/  LEA.HI R165, R235, 0x15c, RZ, 0x1a ;  /* 0x0000015ceba57811 */ /* 0x000fc400078fd0ff */
[C---:B------:R-:W-:Y:S02]  /*0850*/  LEA.HI R167, R235.reuse, 0x6c, RZ, 0x1a ;  /* 0x0000006ceba77811 */ /* 0x040fe400078fd0ff */
[----:B------:R-:W-:Y:S01]  /*0860*/  LEA.HI R168, R235, 0xec, RZ, 0x1a ;  /* 0x000000eceba87811 */ /* 0x000fe200078fd0ff */
[----:B-1----:R-:W-:Y:S01]  /*0870*/  IMAD R7, R166, R42, RZ ;  /* 0x0000002aa6077224 */ /* 0x002fe200078e02ff */
[----:B------:R-:W-:Y:S01]  /*0880*/  LEA.HI.X.SX32 R59, R5, R18, 0x1, P0 ;  /* 0x00000012053b7211 */ /* 0x000fe200000f0eff */
[----:B------:R-:W-:Y:S01]  /*0890*/  IMAD R5, R163, R42, RZ ;  /* 0x0000002aa3057224 */ /* 0x000fe200078e02ff */
[----:B------:R-:W-:Y:S02]  /*08a0*/  LEA.HI.X.SX32 R25, R8, R18, 0x1, P1 ;  /* 0x0000001208197211 */ /* 0x000fe400008f0eff */
[----:B------:R-:W-:Y:S01]  /*08b0*/  LEA.HI R169, R235, 0x16c, RZ, 0x1a ;  /* 0x0000016ceba97811 */ /* 0x000fe200078fd0ff */
[----:B------:R-:W-:Y:S01]  /*08c0*/  IMAD R6, R165, R42, RZ ;  /* 0x0000002aa5067224 */ /* 0x000fe200078e02ff */
[-C--:B------:R-:W-:Y:S01]  /*08d0*/  IADD3 R8, P1, R9, R33.reuse, RZ ;  /* 0x0000002109087210 */ /* 0x080fe20007f3e0ff */
[----:B------:R0:W4:Y:S01]  /*08e0*/  LDG.E.U8 R57, desc[UR60][R24.64] ;  /* 0x0000003c18397981 */ /* 0x000122000c1e1100 */
[----:B------:R-:W-:-:S02]  /*08f0*/  IADD3 R4, P0, R5, R33, RZ ;  /* 0x0000002105047210 */ /* 0x000fc40007f1e0ff */
[-C--:B------:R-:W-:Y:S02]  /*0900*/  LEA.HI.X.SX32 R9, R9, R18.reuse, 0x1, P1 ;  /* 0x0000001209097211 */ /* 0x080fe400008f0eff */
[----:B------:R-:W-:Y:S01]  /*0910*/  LEA.HI R171, R235, 0x7c, RZ, 0x1a ;  /* 0x0000007cebab7811 */ /* 0x000fe200078fd0ff */
[----:B------:R-:W-:Y:S01]  /*0920*/  IMAD R29, R42, 0x4, R29 ;  /* 0x000000042a1d7824 */ /* 0x000fe200078e021d */
[-C--:B------:R-:W-:Y:S01]  /*0930*/  IADD3 R26, P1, R7, R33.reuse, RZ ;  /* 0x00000021071a7210 */ /* 0x080fe20007f3e0ff */
[----:B------:R-:W4:Y:S01]  /*0940*/  LDG.E.U8 R62, desc[UR60][R8.64] ;  /* 0x0000003c083e7981 */ /* 0x000f22000c1e1100 */
[-C--:B------:R-:W-:Y:S02]  /*0950*/  LEA.HI.X.SX32 R5, R5, R18.reuse, 0x1, P0 ;  /* 0x0000001205057211 */ /* 0x080fe400000f0eff */
[----:B------:R-:W-:Y:S01]  /*0960*/  LEA.HI.X.SX32 R27, R7, R18, 0x1, P1 ;  /* 0x00000012071b7211 */ /* 0x000fe200008f0eff */
[-C--:B------:R-:W-:Y:S01]  /*0970*/  IMAD R7, R167, R42.reuse, RZ ;  /* 0x0000002aa7077224 */ /* 0x080fe200078e02ff */
[----:B------:R-:W-:Y:S01]  /*0980*/  IADD3 R20, P0, R6, R33, RZ ;  /* 0x0000002106147210 */ /* 0x000fe20007f1e0ff */
[----:B------:R1:W4:Y:S01]  /*0990*/  LDG.E.U8 R49, desc[UR60][R4.64] ;  /* 0x0000003c04317981 */ /* 0x000322000c1e1100 */
[----:B0-----:R-:W-:-:S02]  /*09a0*/  IMAD R24, R168, R42, RZ ;  /* 0x0000002aa8187224 */ /* 0x001fc400078e02ff */
[----:B------:R-:W-:Y:S01]  /*09b0*/  LEA.HI.X.SX32 R21, R6, R18, 0x1, P0 ;  /* 0x0000001206157211 */ /* 0x000fe200000f0eff */
[----:B------:R-:W4:Y:S01]  /*09c0*/  LDG.E.U8 R58, desc[UR60][R58.64] ;  /* 0x0000003c3a3a7981 */ /* 0x000f22000c1e1100 */
[----:B------:R-:W-:-:S03]  /*09d0*/  IADD3 R6, P0, R7, R33, RZ ;  /* 0x0000002107067210 */ /* 0x000fc60007f1e0ff */
[----:B------:R-:W4:Y:S01]  /*09e0*/  LDG.E.U8 R38, desc[UR60][R38.64] ;  /* 0x0000003c26267981 */ /* 0x000f22000c1e1100 */
[----:B-1----:R-:W-:Y:S01]  /*09f0*/  IMAD R5, R169, R42, RZ ;  /* 0x0000002aa9057224 */ /* 0x002fe200078e02ff */
[----:B------:R-:W-:Y:S02]  /*0a00*/  LEA.HI.X.SX32 R7, R7, R18, 0x1, P0 ;  /* 0x0000001207077211 */ /* 0x000fe400000f0eff */
[----:B------:R0:W4:Y:S01]  /*0a10*/  LDG.E.U8 R61, desc[UR60][R20.64] ;  /* 0x0000003c143d7981 */ /* 0x000122000c1e1100 */
[C---:B------:R-:W-:Y:S01]  /*0a20*/  IADD3 R8, P1, R24.reuse, R33, RZ ;  /* 0x0000002118087210 */ /* 0x040fe20007f3e0ff */
[----:B------:R-:W-:Y:S02]  /*0a30*/  IMAD R4, R171, R42, RZ ;  /* 0x0000002aab047224 */ /* 0x000fe400078e02ff */
[----:B------:R1:W4:Y:S01]  /*0a40*/  LDG.E.U8 R59, desc[UR60][R26.64] ;  /* 0x0000003c1a3b7981 */ /* 0x000322000c1e1100 */
[----:B------:R-:W-:-:S03]  /*0a50*/  LEA.HI.X.SX32 R9, R24, R18, 0x1, P1 ;  /* 0x0000001218097211 */ /* 0x000fc600008f0eff */
[----:B------:R1:W4:Y:S01]  /*0a60*/  LDG.E.U8 R39, desc[UR60][R6.64] ;  /* 0x0000003c06277981 */ /* 0x000322000c1e1100 */
[-C--:B0-----:R-:W-:Y:S02]  /*0a70*/  IADD3 R20, P0, R5, R33.reuse, RZ ;  /* 0x0000002105147210 */ /* 0x081fe40007f1e0ff */
[----:B------:R-:W-:Y:S01]  /*0a80*/  LEA.HI R170, R235, 0x1ec, RZ, 0x1a ;  /* 0x000001ecebaa7811 */ /* 0x000fe200078fd0ff */
[----:B------:R0:W4:Y:S01]  /*0a90*/  LDG.E.U8 R51, desc[UR60][R8.64] ;  /* 0x0000003c08337981 */ /* 0x000122000c1e1100 */
[-C--:B------:R-:W-:Y:S02]  /*0aa0*/  LEA.HI.X.SX32 R21, R5, R18.reuse, 0x1, P0 ;  /* 0x0000001205157211 */ /* 0x080fe400000f0eff */
[----:B-1----:R-:W-:Y:S01]  /*0ab0*/  IADD3 R26, P0, R4, R33, RZ ;  /* 0x00000021041a7210 */ /* 0x002fe20007f1e0ff */
[----:B------:R-:W-:Y:S02]  /*0ac0*/  IMAD R7, R42, 0x8, R29 ;  /* 0x000000082a077824 */ /* 0x000fe400078e021d */
[----:B------:R1:W4:Y:S01]  /*0ad0*/  LDG.E.U8 R50, desc[UR60][R20.64] ;  /* 0x0000003c14327981 */ /* 0x000322000c1e1100 */
[----:B------:R-:W-:-:S02]  /*0ae0*/  LEA.HI.X.SX32 R27, R4, R18, 0x1, P0 ;  /* 0x00000012041b7211 */ /* 0x000fc400000f0eff */
[CC--:B------:R-:W-:Y:S01]  /*0af0*/  IADD3 R4, P0, R29.reuse, R33.reuse, RZ ;  /* 0x000000211d047210 */ /* 0x0c0fe20007f1e0ff */
[----:B0-----:R-:W-:Y:S02]  /*0b00*/  IMAD R9, R42, 0x4, R7 ;  /* 0x000000042a097824 */ /* 0x001fe400078e0207 */
[----:B------:R-:W-:Y:S01]  /*0b10*/  IMAD R25, R170, R42, RZ ;  /* 0x0000002aaa197224 */ /* 0x000fe200078e02ff */
[-C--:B------:R-:W-:Y:S01]  /*0b20*/  LEA.HI.X.SX32 R5, R29, R18.reuse, 0x1, P0 ;  /* 0x000000121d057211 */ /* 0x080fe200000f0eff */
[----:B------:R-:W4:Y:S01]  /*0b30*/  LDG.E.U8 R40, desc[UR60][R26.64] ;  /* 0x0000003c1a287981 */ /* 0x000f22000c1e1100 */
[-C--:B------:R-:W-:Y:S01]  /*0b40*/  IADD3 R6, P0, R7, R33.reuse, RZ ;  /* 0x0000002107067210 */ /* 0x080fe20007f1e0ff */
[C---:B-1----:R-:W-:Y:S01]  /*0b50*/  IMAD R21, R42.reuse, 0x4, R9 ;  /* 0x000000042a157824 */ /* 0x042fe200078e0209 */
[-C--:B------:R-:W-:Y:S01]  /*0b60*/  IADD3 R24, P1, R25, R33.reuse, RZ ;  /* 0x0000002119187210 */ /* 0x080fe20007f3e0ff */
[----:B------:R0:W2:Y:S01]  /*0b70*/  LDG.E.U8 R64, desc[UR60][R4.64] ;  /* 0x0000003c04407981 */ /* 0x0000a2000c1e1100 */
[----:B------:R-:W-:Y:S01]  /*0b80*/  LEA.HI.X.SX32 R7, R7, R18, 0x1, P0 ;  /* 0x0000001207077211 */ /* 0x000fe200000f0eff */
[----:B------:R-:W-:Y:S01]  /*0b90*/  IMAD R29, R42, 0x8, R21 ;  /* 0x000000082a1d7824 */ /* 0x000fe200078e0215 */
[----:B------:R-:W-:-:S02]  /*0ba0*/  IADD3 R8, P0, R9, R33, RZ ;  /* 0x0000002109087210 */ /* 0x000fc40007f1e0ff */
[-C--:B------:R-:W-:Y:S01]  /*0bb0*/  LEA.HI.X.SX32 R25, R25, R18.reuse, 0x1, P1 ;  /* 0x0000001219197211 */ /* 0x080fe200008f0eff */
[C---:B------:R-:W-:Y:S01]  /*0bc0*/  IMAD R31, R42.reuse, 0x4, R29 ;  /* 0x000000042a1f7824 */ /* 0x040fe200078e021d */
[-C--:B------:R-:W-:Y:S01]  /*0bd0*/  LEA.HI.X.SX32 R9, R9, R18.reuse, 0x1, P0 ;  /* 0x0000001209097211 */ /* 0x080fe200000f0eff */
[----:B------:R1:W4:Y:S01]  /*0be0*/  LDG.E.U8 R65, desc[UR60][R6.64] ;  /* 0x0000003c06417981 */ /* 0x000322000c1e1100 */
[CC--:B------:R-:W-:Y:S01]  /*0bf0*/  IADD3 R20, P0, R21.reuse, R33.reuse, RZ ;  /* 0x0000002115147210 */ /* 0x0c0fe20007f1e0ff */
[C---:B0-----:R-:W-:Y:S02]  /*0c00*/  IMAD R5, R42.reuse, 0x4, R31 ;  /* 0x000000042a057824 */ /* 0x041fe400078e021f */
[----:B------:R0:W4:Y:S01]  /*0c10*/  LDG.E.U8 R48, desc[UR60][R24.64] ;  /* 0x0000003c18307981 */ /* 0x000122000c1e1100 */
[----:B------:R-:W-:Y:S02]  /*0c20*/  LEA.HI.X.SX32 R21, R21, R18, 0x1, P0 ;  /* 0x0000001215157211 */ /* 0x000fe400000f0eff */
[-C--:B------:R-:W-:Y:S01]  /*0c30*/  IADD3 R26, P0, R31, R33.reuse, RZ ;  /* 0x000000211f1a7210 */ /* 0x080fe20007f1e0ff */
[----:B------:R0:W4:Y:S01]  /*0c40*/  LDG.E.U8 R66, desc[UR60][R8.64] ;  /* 0x0000003c08427981 */ /* 0x000122000c1e1100 */
[----:B-1----:R-:W-:Y:S01]  /*0c50*/  IMAD R7, R42, 0x8, R5 ;  /* 0x000000082a077824 */ /* 0x002fe200078e0205 */
[----:B0-----:R-:W-:-:S02]  /*0c60*/  IADD3 R24, P1, R29, R33, RZ ;  /* 0x000000211d187210 */ /* 0x001fc40007f3e0ff */
[----:B------:R0:W4:Y:S01]  /*0c70*/  LDG.E.U8 R67, desc[UR60][R20.64] ;  /* 0x0000003c14437981 */ /* 0x000122000c1e1100 */
[-C--:B------:R-:W-:Y:S02]  /*0c80*/  LEA.HI.X.SX32 R27, R31, R18.reuse, 0x1, P0 ;  /* 0x000000121f1b7211 */ /* 0x080fe400000f0eff */
[-C--:B------:R-:W-:Y:S01]  /*0c90*/  LEA.HI.X.SX32 R25, R29, R18.reuse, 0x1, P1 ;  /* 0x000000121d197211 */ /* 0x080fe200008f0eff */
[C---:B------:R-:W-:Y:S01]  /*0ca0*/  IMAD R29, R42.reuse, 0x4, R7 ;  /* 0x000000042a1d7824 */ /* 0x040fe200078e0207 */
[CC--:B------:R-:W-:Y:S01]  /*0cb0*/  IADD3 R4, P0, R5.reuse, R33.reuse, RZ ;  /* 0x0000002105047210 */ /* 0x0c0fe20007f1e0ff */
[----:B------:R-:W4:Y:S02]  /*0cc0*/  LDG.E.U8 R69, desc[UR60][R26.64] ;  /* 0x0000003c1a457981 */ /* 0x000f24000c1e1100 */
[----:B------:R-:W-:Y:S01]  /*0cd0*/  IMAD R31, R42, 0x4, R29 ;  /* 0x000000042a1f7824 */ /* 0x000fe200078e021d */
[----:B------:R-:W-:Y:S01]  /*0ce0*/  LEA.HI.X.SX32 R5, R5, R18, 0x1, P0 ;  /* 0x0000001205057211 */ /* 0x000fe200000f0eff */
[----:B------:R1:W4:Y:S01]  /*0cf0*/  LDG.E.U8 R68, desc[UR60][R24.64] ;  /* 0x0000003c18447981 */ /* 0x000322000c1e1100 */
[----:B------:R-:W-:-:S02]  /*0d00*/  IADD3 R6, P0, R7, R33, RZ ;  /* 0x0000002107067210 */ /* 0x000fc40007f1e0ff */
[-C--:B------:R-:W-:Y:S01]  /*0d10*/  IADD3 R8, P1, R29, R33.reuse, RZ ;  /* 0x000000211d087210 */ /* 0x080fe20007f3e0ff */
[----:B------:R1:W4:Y:S01]  /*0d20*/  LDG.E.U8 R70, desc[UR60][R4.64] ;  /* 0x0000003c04467981 */ /* 0x000322000c1e1100 */
[-C--:B------:R-:W-:Y:S02]  /*0d30*/  LEA.HI.X.SX32 R7, R7, R18.reuse, 0x1, P0 ;  /* 0x0000001207077211 */ /* 0x080fe400000f0eff */
[-C--:B0-----:R-:W-:Y:S01]  /*0d40*/  IADD3 R20, P0, R31, R33.reuse, RZ ;  /* 0x000000211f147210 */ /* 0x081fe20007f1e0ff */
[C---:B-1----:R-:W-:Y:S01]  /*0d50*/  IMAD R25, R42.reuse, 0x8, R31 ;  /* 0x000000082a197824 */ /* 0x042fe200078e021f */
[-C--:B------:R-:W-:Y:S01]  /*0d60*/  LEA.HI.X.SX32 R9, R29, R18.reuse, 0x1, P1 ;  /* 0x000000121d097211 */ /* 0x080fe200008f0eff */
[----:B------:R-:W4:Y:S02]  /*0d70*/  LDG.E.U8 R71, desc[UR60][R6.64] ;  /* 0x0000003c06477981 */ /* 0x000f24000c1e1100 */
[C---:B------:R-:W-:Y:S01]  /*0d80*/  IMAD R27, R42.reuse, 0x4, R25 ;  /* 0x000000042a1b7824 */ /* 0x040fe200078e0219 */
[----:B------:R-:W-:Y:S01]  /*0d90*/  LEA.HI.X.SX32 R21, R31, R18, 0x1, P0 ;  /* 0x000000121f157211 */ /* 0x000fe200000f0eff */
[----:B------:R0:W4:Y:S01]  /*0da0*/  LDG.E.U8 R72, desc[UR60][R8.64] ;  /* 0x0000003c08487981 */ /* 0x000122000c1e1100 */
[----:B------:R-:W-:Y:S01]  /*0db0*/  IADD3 R24, P0, R25, R33, RZ ;  /* 0x0000002119187210 */ /* 0x000fe20007f1e0ff */
[----:B------:R-:W-:-:S02]  /*0dc0*/  IMAD R29, R42, 0x4, R27 ;  /* 0x000000042a1d7824 */ /* 0x000fc400078e021b */
[----:B------:R1:W4:Y:S01]  /*0dd0*/  LDG.E.U8 R73, desc[UR60][R20.64] ;  /* 0x0000003c14497981 */ /* 0x000322000c1e1100 */
[----:B------:R-:W-:Y:S01]  /*0de0*/  LEA.HI.X.SX32 R25, R25, R18, 0x1, P0 ;  /* 0x0000001219197211 */ /* 0x000fe200000f0eff */
[----:B------:R-:W-:Y:S01]  /*0df0*/  IMAD R31, R42, 0x8, R29 ;  /* 0x000000082a1f7824 */ /* 0x000fe200078e021d */
[----:B------:R-:W-:-:S03]  /*0e00*/  IADD3 R4, P0, R27, R33, RZ ;  /* 0x000000211b047210 */ /* 0x000fc60007f1e0ff */
[C---:B0-----:R-:W-:Y:S01]  /*0e10*/  IMAD R9, R42.reuse, 0x4, R31 ;  /* 0x000000042a097824 */ /* 0x041fe200078e021f */
[-C--:B------:R-:W-:Y:S01]  /*0e20*/  LEA.HI.X.SX32 R5, R27, R18.reuse, 0x1, P0 ;  /* 0x000000121b057211 */ /* 0x080fe200000f0eff */
[----:B------:R0:W4:Y:S01]  /*0e30*/  LDG.E.U8 R74, desc[UR60][R24.64] ;  /* 0x0000003c184a7981 */ /* 0x000122000c1e1100 */
[-C--:B------:R-:W-:Y:S01]  /*0e40*/  IADD3 R6, P0, R31, R33.reuse, RZ ;  /* 0x000000211f067210 */ /* 0x080fe20007f1e0ff */
[C---:B-1----:R-:W-:Y:S01]  /*0e50*/  IMAD R21, R42.reuse, 0x4, R9 ;  /* 0x000000042a157824 */ /* 0x042fe200078e0209 */
[-C--:B------:R-:W-:Y:S01]  /*0e60*/  IADD3 R26, P1, R29, R33.reuse, RZ ;  /* 0x000000211d1a7210 */ /* 0x080fe20007f3e0ff */
        /* <DEDUP_REMOVED lines=10> */
[-C--:B0-----:R-:W-:Y:S01]  /*0f10*/  IADD3 R24, P1, R29, R33.reuse, RZ ;  /* 0x000000211d187210 */ /* 0x081fe20007f3e0ff */
[----:B------:R0:W4:Y:S01]  /*0f20*/  LDG.E.U8 R78, desc[UR60][R8.64] ;  /* 0x0000003c084e7981 */ /* 0x000122000c1e1100 */
[----:B------:R-:W-:Y:S02]  /*0f30*/  LEA.HI.X.SX32 R21, R21, R18, 0x1, P0 ;  /* 0x0000001215157211 */ /* 0x000fe400000f0eff */
[----:B-1----:R-:W-:Y:S01]  /*0f40*/  IADD3 R4, P0, R31, R33, RZ ;  /* 0x000000211f047210 */ /* 0x002fe20007f1e0ff */
[----:B------:R-:W-:-:S03]  /*0f50*/  IMAD R27, R42, 0x4, R31 ;  /* 0x000000042a1b7824 */ /* 0x000fc600078e021f */
[-C--:B------:R-:W-:Y:S01]  /*0f60*/  LEA.HI.X.SX32 R5, R31, R18.reuse, 0x1, P0 ;  /* 0x000000121f057211 */ /* 0x080fe200000f0eff */
[----:B------:R1:W4:Y:S01]  /*0f70*/  LDG.E.U8 R79, desc[UR60][R20.64] ;  /* 0x0000003c144f7981 */ /* 0x000322000c1e1100 */
[-C--:B------:R-:W-:Y:S01]  /*0f80*/  LEA.HI.X.SX32 R25, R29, R18.reuse, 0x1, P1 ;  /* 0x000000121d197211 */ /* 0x080fe200008f0eff */
[C---:B------:R-:W-:Y:S01]  /*0f90*/  IMAD R29, R42.reuse, 0x8, R27 ;  /* 0x000000082a1d7824 */ /* 0x040fe200078e021b */
[CC--:B------:R-:W-:Y:S01]  /*0fa0*/  IADD3 R6, P0, R27.reuse, R33.reuse, RZ ;  /* 0x000000211b067210 */ /* 0x0c0fe20007f1e0ff */
[----:B------:R-:W4:Y:S03]  /*0fb0*/  LDG.E.U8 R81, desc[UR60][R4.64] ;  /* 0x0000003c04517981 */ /* 0x000f26000c1e1100 */
[-C--:B------:R-:W-:Y:S01]  /*0fc0*/  LEA.HI.X.SX32 R7, R27, R18.reuse, 0x1, P0 ;  /* 0x000000121b077211 */ /* 0x080fe200000f0eff */
[C---:B------:R-:W-:Y:S01]  /*0fd0*/  IMAD R27, R42.reuse, 0x4, R29 ;  /* 0x000000042a1b7824 */ /* 0x040fe200078e021d */
[CC--:B0-----:R-:W-:Y:S01]  /*0fe0*/  IADD3 R8, P0, R29.reuse, R33.reuse, RZ ;  /* 0x000000211d087210 */ /* 0x0c1fe20007f1e0ff */
[----:B------:R0:W4:Y:S02]  /*0ff0*/  LDG.E.U8 R80, desc[UR60][R24.64] ;  /* 0x0000003c18507981 */ /* 0x000124000c1e1100 */
[C---:B------:R-:W-:Y:S01]  /*1000*/  IMAD R31, R42.reuse, 0x4, R27 ;  /* 0x000000042a1f7824 */ /* 0x040fe200078e021b */
[----:B------:R-:W-:Y:S01]  /*1010*/  LEA.HI.X.SX32 R9, R29, R18, 0x1, P0 ;  /* 0x000000121d097211 */ /* 0x000fe200000f0eff */
[----:B------:R3:W4:Y:S03]  /*1020*/  LDG.E.U8 R82, desc[UR60][R6.64] ;  /* 0x0000003c06527981 */ /* 0x000726000c1e1100 */
[----:B-1----:R-:W-:Y:S01]  /*1030*/  IADD3 R20, P0, R31, R33, RZ ;  /* 0x000000211f147210 */ /* 0x002fe20007f1e0ff */
[----:B------:R1:W4:Y:S01]  /*1040*/  LDG.E.U8 R83, desc[UR60][R8.64] ;  /* 0x0000003c08537981 */ /* 0x000322000c1e1100 */
[----:B0-----:R-:W-:-:S02]  /*1050*/  IMAD R25, R42, 0x8, R31 ;  /* 0x000000082a197824 */ /* 0x001fc400078e021f */
[-C--:B------:R-:W-:Y:S02]  /*1060*/  LEA.HI.X.SX32 R21, R31, R18.reuse, 0x1, P0 ;  /* 0x000000121f157211 */ /* 0x080fe400000f0eff */
[C---:B------:R-:W-:Y:S01]  /*1070*/  IMAD R29, R42.reuse, 0x4, R25 ;  /* 0x000000042a1d7824 */ /* 0x040fe200078e0219 */
[-C--:B------:R-:W-:Y:S02]  /*1080*/  IADD3 R4, P0, R25, R33.reuse, RZ ;  /* 0x0000002119047210 */ /* 0x080fe40007f1e0ff */
[----:B------:R-:W4:Y:S01]  /*1090*/  LDG.E.U8 R85, desc[UR60][R20.64] ;  /* 0x0000003c14557981 */ /* 0x000f22000c1e1100 */
[----:B------:R-:W-:Y:S02]  /*10a0*/  IADD3 R26, P1, R27, R33, RZ ;  /* 0x000000211b1a7210 */ /* 0x000fe40007f3e0ff */
[-C--:B------:R-:W-:Y:S01]  /*10b0*/  LEA.HI.X.SX32 R5, R25, R18.reuse, 0x1, P0 ;  /* 0x0000001219057211 */ /* 0x080fe200000f0eff */
[----:B------:R-:W-:Y:S01]  /*10c0*/  IMAD R25, R42, 0x4, R29 ;  /* 0x000000042a197824 */ /* 0x000fe200078e021d */
[----:B------:R-:W-:-:S02]  /*10d0*/  LEA.HI.X.SX32 R27, R27, R18, 0x1, P1 ;  /* 0x000000121b1b7211 */ /* 0x000fc400008f0eff */
[CC--:B---3--:R-:W-:Y:S01]  /*10e0*/  IADD3 R6, P0, R29.reuse, R33.reuse, RZ ;  /* 0x000000211d067210 */ /* 0x0c8fe20007f1e0ff */
[C---:B------:R-:W-:Y:S01]  /*10f0*/  IMAD R31, R42.reuse, 0x8, R25 ;  /* 0x000000082a1f7824 */ /* 0x040fe200078e0219 */
[----:B------:R-:W3:Y:S02]  /*1100*/  LDG.E.U8 R86, desc[UR60][R4.64] ;  /* 0x0000003c04567981 */ /* 0x000ee4000c1e1100 */
[-C--:B------:R-:W-:Y:S02]  /*1110*/  LEA.HI.X.SX32 R7, R29, R18.reuse, 0x1, P0 ;  /* 0x000000121d077211 */ /* 0x080fe400000f0eff */
[----:B------:R0:W4:Y:S01]  /*1120*/  LDG.E.U8 R84, desc[UR60][R26.64] ;  /* 0x0000003c1a547981 */ /* 0x000122000c1e1100 */
[-C--:B-1----:R-:W-:Y:S02]  /*1130*/  IADD3 R8, P0, R31, R33.reuse, RZ ;  /* 0x000000211f087210 */ /* 0x082fe40007f1e0ff */
[----:B------:R-:W-:Y:S01]  /*1140*/  IADD3 R24, P1, R25, R33, RZ ;  /* 0x0000002119187210 */ /* 0x000fe20007f3e0ff */
[----:B------:R-:W4:Y:S01]  /*1150*/  LDG.E.U8 R87, desc[UR60][R6.64] ;  /* 0x0000003c06577981 */ /* 0x000f22000c1e1100 */
[-C--:B------:R-:W-:Y:S01]  /*1160*/  LEA.HI.X.SX32 R9, R31, R18.reuse, 0x1, P0 ;  /* 0x000000121f097211 */ /* 0x080fe200000f0eff */
[----:B0-----:R-:W-:Y:S01]  /*1170*/  IMAD R27, R42, 0x4, R31 ;  /* 0x000000042a1b7824 */ /* 0x001fe200078e021f */
[----:B------:R-:W-:-:S03]  /*1180*/  LEA.HI.X.SX32 R25, R25, R18, 0x1, P1 ;  /* 0x0000001219197211 */ /* 0x000fc600008f0eff */
[----:B------:R-:W4:Y:S01]  /*1190*/  LDG.E.U8 R89, desc[UR60][R8.64] ;  /* 0x0000003c08597981 */ /* 0x000f22000c1e1100 */
[C---:B------:R-:W-:Y:S01]  /*11a0*/  IMAD R29, R42.reuse, 0x4, R27 ;  /* 0x000000042a1d7824 */ /* 0x040fe200078e021b */
[CC--:B------:R-:W-:Y:S02]  /*11b0*/  IADD3 R20, P0, R27.reuse, R33.reuse, RZ ;  /* 0x000000211b147210 */ /* 0x0c0fe40007f1e0ff */
[----:B------:R0:W4:Y:S02]  /*11c0*/  LDG.E.U8 R88, desc[UR60][R24.64] ;  /* 0x0000003c18587981 */ /* 0x000124000c1e1100 */
[----:B------:R-:W-:Y:S01]  /*11d0*/  LEA.HI.X.SX32 R21, R27, R18, 0x1, P0 ;  /* 0x000000121b157211 */ /* 0x000fe200000f0eff */
[----:B------:R-:W-:Y:S01]  /*11e0*/  IMAD R27, R42, 0x8, R29 ;  /* 0x000000082a1b7824 */ /* 0x000fe200078e021d */
[----:B------:R-:W-:-:S03]  /*11f0*/  IADD3 R4, P0, R29, R33, RZ ;  /* 0x000000211d047210 */ /* 0x000fc60007f1e0ff */
[C---:B------:R-:W-:Y:S01]  /*1200*/  IMAD R31, R42.reuse, 0x4, R27 ;  /* 0x000000042a1f7824 */ /* 0x040fe200078e021b */
[-C--:B------:R-:W-:Y:S01]  /*1210*/  LEA.HI.X.SX32 R5, R29, R18.reuse, 0x1, P0 ;  /* 0x000000121d057211 */ /* 0x080fe200000f0eff */
[----:B------:R1:W4:Y:S02]  /*1220*/  LDG.E.U8 R90, desc[UR60][R20.64] ;  /* 0x0000003c145a7981 */ /* 0x000324000c1e1100 */
[C---:B0-----:R-:W-:Y:S01]  /*1230*/  IMAD R25, R42.reuse, 0x4, R31 ;  /* 0x000000042a197824 */ /* 0x041fe200078e021f */
[CC--:B------:R-:W-:Y:S01]  /*1240*/  IADD3 R6, P0, R31.reuse, R33.reuse, RZ ;  /* 0x000000211f067210 */ /* 0x0c0fe20007f1e0ff */
[----:B------:R0:W4:Y:S03]  /*1250*/  LDG.E.U8 R91, desc[UR60][R4.64] ;  /* 0x0000003c045b7981 */ /* 0x000126000c1e1100 */
[----:B------:R-:W-:Y:S01]  /*1260*/  LEA.HI.X.SX32 R7, R31, R18, 0x1, P0 ;  /* 0x000000121f077211 */ /* 0x000fe200000f0eff */
[----:B------:R-:W-:Y:S01]  /*1270*/  IMAD R29, R42, 0x8, R25 ;  /* 0x000000082a1d7824 */ /* 0x000fe200078e0219 */
[----:B------:R-:W-:-:S02]  /*1280*/  IADD3 R8, P0, R25, R33, RZ ;  /* 0x0000002119087210 */ /* 0x000fc40007f1e0ff */
[-C--:B------:R-:W-:Y:S01]  /*1290*/  IADD3 R26, P1, R27, R33.reuse, RZ ;  /* 0x000000211b1a7210 */ /* 0x080fe20007f3e0ff */
[----:B------:R-:W4:Y:S01]  /*12a0*/  LDG.E.U8 R93, desc[UR60][R6.64] ;  /* 0x0000003c065d7981 */ /* 0x000f22000c1e1100 */
[-C--:B------:R-:W-:Y:S01]  /*12b0*/  LEA.HI.X.SX32 R9, R25, R18.reuse, 0x1, P0 ;  /* 0x0000001219097211 */ /* 0x080fe200000f0eff */
[C---:B------:R-:W-:Y:S01]  /*12c0*/  IMAD R25, R42.reuse, 0x4, R29 ;  /* 0x000000042a197824 */ /* 0x040fe200078e021d */
[-C--:B------:R-:W-:Y:S02]  /*12d0*/  LEA.HI.X.SX32 R27, R27, R18.reuse, 0x1, P1 ;  /* 0x000000121b1b7211 */ /* 0x080fe400008f0eff */
[C---:B-1----:R-:W-:Y:S01]  /*12e0*/  IADD3 R20, P0, R29.reuse, R33, RZ ;  /* 0x000000211d147210 */ /* 0x042fe20007f1e0ff */
[----:B------:R-:W-:Y:S01]  /*12f0*/  IMAD R31, R42, 0x4, R25 ;  /* 0x000000042a1f7824 */ /* 0x000fe200078e0219 */
[----:B------:R-:W4:Y:S02]  /*1300*/  LDG.E.U8 R94, desc[UR60][R8.64] ;  /* 0x0000003c085e7981 */ /* 0x000f24000c1e1100 */
[----:B------:R-:W-:-:S02]  /*1310*/  LEA.HI.X.SX32 R21, R29, R18, 0x1, P0 ;  /* 0x000000121d157211 */ /* 0x000fc400000f0eff */
[----:B------:R1:W4:Y:S01]  /*1320*/  LDG.E.U8 R92, desc[UR60][R26.64] ;  /* 0x0000003c1a5c7981 */ /* 0x000322000c1e1100 */
[-C--:B0-----:R-:W-:Y:S02]  /*1330*/  IADD3 R4, P0, R31, R33.reuse, RZ ;  /* 0x000000211f047210 */ /* 0x081fe40007f1e0ff */
[----:B------:R-:W-:Y:S01]  /*1340*/  IADD3 R24, P1, R25, R33, RZ ;  /* 0x0000002119187210 */ /* 0x000fe20007f3e0ff */
[----:B------:R-:W4:Y:S01]  /*1350*/  LDG.E.U8 R95, desc[UR60][R20.64] ;  /* 0x0000003c145f7981 */ /* 0x000f22000c1e1100 */
[-C--:B------:R-:W-:Y:S01]  /*1360*/  LEA.HI.X.SX32 R5, R31, R18.reuse, 0x1, P0 ;  /* 0x000000121f057211 */ /* 0x080fe200000f0eff */
[----:B-1----:R-:W-:Y:S01]  /*1370*/  IMAD R27, R42, 0x8, R31 ;  /* 0x000000082a1b7824 */ /* 0x002fe200078e021f */
        /* <DEDUP_REMOVED lines=27> */
[----:B0-----:R-:W-:-:S03]  /*1530*/  IADD3 R8, P0, R31, R33, RZ ;  /* 0x000000211f087210 */ /* 0x001fc60007f1e0ff */
[----:B------:R0:W4:Y:S01]  /*1540*/  LDG.E.U8 R103, desc[UR60][R6.64] ;  /* 0x0000003c06677981 */ /* 0x000122000c1e1100 */
[----:B------:R-:W-:Y:S01]  /*1550*/  LEA.HI.X.SX32 R9, R31, R18, 0x1, P0 ;  /* 0x000000121f097211 */ /* 0x000fe200000f0eff */
[----:B-1----:R-:W-:Y:S01]  /*1560*/  IMAD R27, R42, 0x4, R31 ;  /* 0x000000042a1b7824 */ /* 0x002fe200078e021f */
[----:B------:R-:W-:-:S03]  /*1570*/  IADD3 R24, P1, R25, R33, RZ ;  /* 0x0000002119187210 */ /* 0x000fc60007f3e0ff */
[----:B------:R1:W4:Y:S01]  /*1580*/  LDG.E.U8 R105, desc[UR60][R8.64] ;  /* 0x0000003c08697981 */ /* 0x000322000c1e1100 */
[----:B------:R-:W-:Y:S01]  /*1590*/  IMAD R29, R42, 0x8, R27 ;  /* 0x000000082a1d7824 */ /* 0x000fe200078e021b */
[----:B------:R-:W-:-:S04]  /*15a0*/  IADD3 R20, P0, R27, R33, RZ ;  /* 0x000000211b147210 */ /* 0x000fc80007f1e0ff */
        /* <DEDUP_REMOVED lines=8> */
[----:B------:R-:W4:Y:S03]  /*1630*/  LDG.E.U8 R107, desc[UR60][R4.64] ;  /* 0x0000003c046b7981 */ /* 0x000f26000c1e1100 */
[----:B------:R-:W-:Y:S01]  /*1640*/  LEA.HI.X.SX32 R29, R31, R18, 0x1, P0 ;  /* 0x000000121f1d7211 */ /* 0x000fe200000f0eff */
[----:B-1----:R-:W-:Y:S01]  /*1650*/  IMAD R9, R42, 0x4, R7 ;  /* 0x000000042a097824 */ /* 0x002fe200078e0207 */
[----:B------:R-:W-:-:S02]  /*1660*/  IADD3 R30, P0, R7, R33, RZ ;  /* 0x00000021071e7210 */ /* 0x000fc40007f1e0ff */
[-C--:B------:R-:W-:Y:S01]  /*1670*/  LEA.HI.X.SX32 R25, R25, R18.reuse, 0x1, P1 ;  /* 0x0000001219197211 */ /* 0x080fe200008f0eff */
[----:B------:R-:W4:Y:S01]  /*1680*/  LDG.E.U8 R109, desc[UR60][R28.64] ;  /* 0x0000003c1c6d7981 */ /* 0x000f22000c1e1100 */
[-C--:B------:R-:W-:Y:S01]  /*1690*/  LEA.HI.X.SX32 R31, R7, R18.reuse, 0x1, P0 ;  /* 0x00000012071f7211 */ /* 0x080fe200000f0eff */
[C---:B------:R-:W-:Y:S01]  /*16a0*/  IMAD R7, R42.reuse, 0x4, R9 ;  /* 0x000000042a077824 */ /* 0x040fe200078e0209 */
[-C--:B------:R-:W-:Y:S01]  /*16b0*/  IADD3 R26, P1, R27, R33.reuse, RZ ;  /* 0x000000211b1a7210 */ /* 0x080fe20007f3e0ff */
[----:B------:R0:W4:Y:S01]  /*16c0*/  LDG.E.U8 R104, desc[UR60][R24.64] ;  /* 0x0000003c18687981 */ /* 0x000122000c1e1100 */
[-C--:B-----5:R-:W-:Y:S02]  /*16d0*/  IADD3 R20, P0, R9, R33.reuse, RZ ;  /* 0x0000002109147210 */ /* 0x0a0fe40007f1e0ff */
[-C--:B------:R-:W-:Y:S01]  /*16e0*/  LEA.HI.X.SX32 R27, R27, R18.reuse, 0x1, P1 ;  /* 0x000000121b1b7211 */ /* 0x080fe200008f0eff */
[----:B------:R-:W5:Y:S01]  /*16f0*/  LDG.E.U8 R110, desc[UR60][R30.64] ;  /* 0x0000003c1e6e7981 */ /* 0x000f62000c1e1100 */
[-C--:B------:R-:W-:Y:S01]  /*1700*/  IADD3 R8, P1, R7, R33.reuse, RZ ;  /* 0x0000002107087210 */ /* 0x080fe20007f3e0ff */
[C---:B0-----:R-:W-:Y:S01]  /*1710*/  IMAD R25, R42.reuse, 0x8, R7 ;  /* 0x000000082a197824 */ /* 0x041fe200078e0207 */
[-C--:B------:R-:W-:Y:S01]  /*1720*/  LEA.HI.X.SX32 R21, R9, R18.reuse, 0x1, P0 ;  /* 0x0000001209157211 */ /* 0x080fe200000f0eff */
[----:B------:R0:W5:Y:S02]  /*1730*/  LDG.E.U8 R108, desc[UR60][R26.64] ;  /* 0x0000003c1a6c7981 */ /* 0x000164000c1e1100 */
[----:B------:R-:W-:Y:S01]  /*1740*/  IMAD R5, R42, 0x4, R25 ;  /* 0x000000042a057824 */ /* 0x000fe200078e0219 */
[----:B------:R-:W-:Y:S01]  /*1750*/  IADD3 R6, P0, R25, R33, RZ ;  /* 0x0000002119067210 */ /* 0x000fe20007f1e0ff */
[----:B------:R1:W5:Y:S01]  /*1760*/  LDG.E.U8 R111, desc[UR60][R20.64] ;  /* 0x0000003c146f7981 */ /* 0x000362000c1e1100 */
[----:B------:R-:W-:-:S02]  /*1770*/  LEA.HI.X.SX32 R9, R7, R18, 0x1, P1 ;  /* 0x0000001207097211 */ /* 0x000fc400008f0eff */
[-C--:B------:R-:W-:Y:S01]  /*1780*/  LEA.HI.X.SX32 R7, R25, R18.reuse, 0x1, P0 ;  /* 0x0000001219077211 */ /* 0x080fe200000f0eff */
[C---:B------:R-:W-:Y:S01]  /*1790*/  IMAD R25, R42.reuse, 0x4, R5 ;  /* 0x000000042a197824 */ /* 0x040fe200078e0205 */
[CC--:B0-----:R-:W-:Y:S01]  /*17a0*/  IADD3 R26, P0, R5.reuse, R33.reuse, RZ ;  /* 0x00000021051a7210 */ /* 0x0c1fe20007f1e0ff */
[----:B------:R0:W5:Y:S02]  /*17b0*/  LDG.E.U8 R112, desc[UR60][R8.64] ;  /* 0x0000003c08707981 */ /* 0x000164000c1e1100 */
[C---:B------:R-:W-:Y:S01]  /*17c0*/  IMAD R29, R42.reuse, 0x8, R25 ;  /* 0x000000082a1d7824 */ /* 0x040fe200078e0219 */
[----:B------:R-:W-:Y:S01]  /*17d0*/  LEA.HI.X.SX32 R27, R5, R18, 0x1, P0 ;  /* 0x00000012051b7211 */ /* 0x000fe200000f0eff */
[----:B------:R2:W5:Y:S02]  /*17e0*/  LDG.E.U8 R113, desc[UR60][R6.64] ;  /* 0x0000003c06717981 */ /* 0x000564000c1e1100 */
[----:B------:R-:W-:Y:S01]  /*17f0*/  IMAD R31, R42, 0x4, R29 ;  /* 0x000000042a1f7824 */ /* 0x000fe200078e021d */
[----:B------:R-:W-:-:S02]  /*1800*/  IADD3 R4, P0, R29, R33, RZ ;  /* 0x000000211d047210 */ /* 0x000fc40007f1e0ff */
[-C--:B------:R-:W-:Y:S01]  /*1810*/  IADD3 R24, P1, R25, R33.reuse, RZ ;  /* 0x0000002119187210 */ /* 0x080fe20007f3e0ff */
[C---:B-1----:R-:W-:Y:S01]  /*1820*/  IMAD R21, R42.reuse, 0x4, R31 ;  /* 0x000000042a157824 */ /* 0x042fe200078e021f */
[-C--:B------:R-:W-:Y:S01]  /*1830*/  LEA.HI.X.SX32 R5, R29, R18.reuse, 0x1, P0 ;  /* 0x000000121d057211 */ /* 0x080fe200000f0eff */
[----:B------:R1:W5:Y:S02]  /*1840*/  LDG.E.U8 R114, desc[UR60][R26.64] ;  /* 0x0000003c1a727981 */ /* 0x000364000c1e1100 */
[C---:B------:R-:W-:Y:S01]  /*1850*/  IMAD R29, R42.reuse, 0x8, R21 ;  /* 0x000000082a1d7824 */ /* 0x040fe200078e0215 */
[C---:B0-----:R-:W-:Y:S01]  /*1860*/  IADD3 R8, P0, R31.reuse, R33, RZ ;  /* 0x000000211f087210 */ /* 0x041fe20007f1e0ff */
[----:B------:R-:W5:Y:S02]  /*1870*/  LDG.E.U8 R116, desc[UR60][R4.64] ;  /* 0x0000003c04747981 */ /* 0x000f64000c1e1100 */
[----:B------:R-:W-:Y:S01]  /*1880*/  IMAD R119, R42, 0x4, R29 ;  /* 0x000000042a777824 */ /* 0x000fe200078e021d */
[----:B------:R-:W-:-:S03]  /*1890*/  LEA.HI.X.SX32 R9, R31, R18, 0x1, P0 ;  /* 0x000000121f097211 */ /* 0x000fc600000f0eff */
[C---:B------:R-:W-:Y:S01]  /*18a0*/  IMAD R31, R42.reuse, 0x4, R119 ;  /* 0x000000042a1f7824 */ /* 0x040fe200078e0277 */
[C---:B--2---:R-:W-:Y:S01]  /*18b0*/  IADD3 R6, P0, R29.reuse, R33, RZ ;  /* 0x000000211d067210 */ /* 0x044fe20007f1e0ff */
[----:B------:R0:W2:Y:S02]  /*18c0*/  LDG.E.U8 R117, desc[UR60][R8.64] ;  /* 0x0000003c08757981 */ /* 0x0000a4000c1e1100 */
[----:B------:R-:W-:Y:S01]  /*18d0*/  IMAD R121, R42, 0x8, R31 ;  /* 0x000000082a797824 */ /* 0x000fe200078e021f */
[----:B------:R-:W-:-:S03]  /*18e0*/  LEA.HI.X.SX32 R7, R29, R18, 0x1, P0 ;  /* 0x000000121d077211 */ /* 0x000fc600000f0eff */
[----:B------:R-:W-:Y:S01]  /*18f0*/  IMAD R29, R42, 0x4, R121 ;  /* 0x000000042a1d7824 */ /* 0x000fe200078e0279 */
[----:B------:R-:W-:-:S03]  /*1900*/  LEA.HI.X.SX32 R25, R25, R18, 0x1, P1 ;  /* 0x0000001219197211 */ /* 0x000fc600008f0eff */
[C---:B------:R-:W-:Y:S01]  /*1910*/  IMAD R123, R42.reuse, 0x4, R29 ;  /* 0x000000042a7b7824 */ /* 0x040fe200078e021d */
[CC--:B------:R-:W-:Y:S01]  /*1920*/  IADD3 R20, P1, R21.reuse, R33.reuse, RZ ;  /* 0x0000002115147210 */ /* 0x0c0fe20007f3e0ff */
[----:B------:R0:W2:Y:S02]  /*1930*/  LDG.E.U8 R115, desc[UR60][R24.64] ;  /* 0x0000003c18737981 */ /* 0x0000a4000c1e1100 */
[C---:B------:R-:W-:Y:S01]  /*1940*/  IMAD R125, R42.reuse, 0x8, R123 ;  /* 0x000000082a7d7824 */ /* 0x040fe200078e027b */
[-C--:B------:R-:W-:Y:S02]  /*1950*/  LEA.HI.X.SX32 R21, R21, R18.reuse, 0x1, P1 ;  /* 0x0000001215157211 */ /* 0x080fe400008f0eff */
[CC--:B-1----:R-:W-:Y:S01]  /*1960*/  IADD3 R26, P1, R31.reuse, R33.reuse, RZ ;  /* 0x000000211f1a7210 */ /* 0x0c2fe20007f3e0ff */
[C---:B0-----:R-:W-:Y:S02]  /*1970*/  IMAD R9, R42.reuse, 0x4, R125 ;  /* 0x000000042a097824 */ /* 0x041fe400078e027d */
[----:B------:R0:W2:Y:S01]  /*1980*/  LDG.E.U8 R118, desc[UR60][R20.64] ;  /* 0x0000003c14767981 */ /* 0x0000a2000c1e1100 */
[----:B------:R-:W-:Y:S01]  /*1990*/  LEA.HI.X.SX32 R27, R31, R18, 0x1, P1 ;  /* 0x000000121f1b7211 */ /* 0x000fe200008f0eff */
[----:B------:R-:W-:Y:S01]  /*19a0*/  IMAD R31, R42, 0x4, R9 ;  /* 0x000000042a1f7824 */ /* 0x000fe200078e0209 */
[----:B------:R-:W-:-:S03]  /*19b0*/  IADD3 R24, P0, R119, R33, RZ ;  /* 0x0000002177187210 */ /* 0x000fc60007f1e0ff */
[C---:B------:R-:W-:Y:S01]  /*19c0*/  IMAD R127, R42.reuse, 0x8, R31 ;  /* 0x000000082a7f7824 */ /* 0x040fe200078e021f */
[-C--:B------:R-:W-:Y:S02]  /*19d0*/  LEA.HI.X.SX32 R25, R119, R18.reuse, 0x1, P0 ;  /* 0x0000001277197211 */ /* 0x080fe400000f0eff */
[CC--:B------:R-:W-:Y:S01]  /*19e0*/  IADD3 R4, P0, R121.reuse, R33.reuse, RZ ;  /* 0x0000002179047210 */ /* 0x0c0fe20007f1e0ff */
[C---:B------:R-:W-:Y:S01]  /*19f0*/  IMAD R131, R42.reuse, 0x4, R127 ;  /* 0x000000042a837824 */ /* 0x040fe200078e027f */
[----:B------:R1:W2:Y:S02]  /*1a00*/  LDG.E.U8 R119, desc[UR60][R6.64] ;  /* 0x0000003c06777981 */ /* 0x0002a4000c1e1100 */
[-C--:B------:R-:W-:Y:S01]  /*1a10*/  LEA.HI.X.SX32 R5, R121, R18.reuse, 0x1, P0 ;  /* 0x0000001279057211 */ /* 0x080fe200000f0eff */
[C---:B------:R-:W-:Y:S01]  /*1a20*/  IMAD R137, R42.reuse, 0x4, R131 ;  /* 0x000000042a897824 */ /* 0x040fe200078e0283 */
[CC--:B0-----:R-:W-:Y:S01]  /*1a30*/  IADD3 R20, P0, R29.reuse, R33.reuse, RZ ;  /* 0x000000211d147210 */ /* 0x0c1fe20007f1e0ff */
[----:B------:R0:W2:Y:S02]  /*1a40*/  LDG.E.U8 R120, desc[UR60][R24.64] ;  /* 0x0000003c18787981 */ /* 0x0000a4000c1e1100 */
[C---:B------:R-:W-:Y:S01]  /*1a50*/  IMAD R139, R42.reuse, 0x8, R137 ;  /* 0x000000082a8b7824 */ /* 0x040fe200078e0289 */
[-C--:B------:R-:W-:Y:S01]  /*1a60*/  LEA.HI.X.SX32 R21, R29, R18.reuse, 0x1, P0 ;  /* 0x000000121d157211 */ /* 0x080fe200000f0eff */
[----:B------:R0:W2:Y:S01]  /*1a70*/  LDG.E.U8 R122, desc[UR60][R4.64] ;  /* 0x0000003c047a7981 */ /* 0x0000a2000c1e1100 */
[-C--:B-1----:R-:W-:Y:S01]  /*1a80*/  IADD3 R6, P0, R125, R33.reuse, RZ ;  /* 0x000000217d067210 */ /* 0x082fe20007f1e0ff */
[C---:B------:R-:W-:Y:S01]  /*1a90*/  IMAD R141, R42.reuse, 0x4, R139 ;  /* 0x000000042a8d7824 */ /* 0x040fe200078e028b */
[-C--:B------:R-:W-:Y:S01]  /*1aa0*/  IADD3 R28, P1, R123, R33.reuse, RZ ;  /* 0x000000217b1c7210 */ /* 0x080fe20007f3e0ff */
[----:B------:R-:W2:Y:S01]  /*1ab0*/  LDG.E.U8 R121, desc[UR60][R26.64] ;  /* 0x0000003c1a797981 */ /* 0x000ea2000c1e1100 */
[----:B------:R-:W-:Y:S01]  /*1ac0*/  LEA.HI.X.SX32 R7, R125, R18, 0x1, P0 ;  /* 0x000000127d077211 */ /* 0x000fe200000f0eff */
[----:B------:R-:W-:Y:S01]  /*1ad0*/  IMAD R143, R42, 0x4, R141 ;  /* 0x000000042a8f7824 */ /* 0x000fe200078e028d */
[----:B0-----:R-:W-:-:S02]  /*1ae0*/  IADD3 R24, P0, R9, R33, RZ ;  /* 0x0000002109187210 */ /* 0x001fc40007f1e0ff */
[-C--:B------:R-:W-:Y:S01]  /*1af0*/  LEA.HI.X.SX32 R29, R123, R18.reuse, 0x1, P1 ;  /* 0x000000127b1d7211 */ /* 0x080fe200008f0eff */
[----:B------:R-:W2:Y:S01]  /*1b00*/  LDG.E.U8 R125, desc[UR60][R6.64] ;  /* 0x0000003c067d7981 */ /* 0x000ea2000c1e1100 */
[-C--:B------:R-:W-:Y:S02]  /*1b10*/  LEA.HI.X.SX32 R25, R9, R18.reuse, 0x1, P0 ;  /* 0x0000001209197211 */ /* 0x080fe400000f0eff */
[CC--:B------:R-:W-:Y:S01]  /*1b20*/  IADD3 R4, P0, R127.reuse, R33.reuse, RZ ;  /* 0x000000217f047210 */ /* 0x0c0fe20007f1e0ff */
[----:B------:R0:W2:Y:S03]  /*1b30*/  LDG.E.U8 R123, desc[UR60][R20.64] ;  /* 0x0000003c147b7981 */ /* 0x0000a6000c1e1100 */
[----:B------:R-:W-:Y:S01]  /*1b40*/  LEA.HI.X.SX32 R5, R127, R18, 0x1, P0 ;  /* 0x000000127f057211 */ /* 0x000fe200000f0eff */
[----:B------:R1:W2:Y:S01]  /*1b50*/  LDG.E.U8 R124, desc[UR60][R28.64] ;  /* 0x0000003c1c7c7981 */ /* 0x0002a2000c1e1100 */
[----:B------:R-:W-:-:S03]  /*1b60*/  IADD3 R8, P1, R31, R33, RZ ;  /* 0x000000211f087210 */ /* 0x000fc60007f3e0ff */
[----:B------:R1:W2:Y:S01]  /*1b70*/  LDG.E.U8 R126, desc[UR60][R24.64] ;  /* 0x0000003c187e7981 */ /* 0x0002a2000c1e1100 */
[----:B0-----:R-:W-:-:S03]  /*1b80*/  IMAD R21, R42, 0x8, R143 ;  /* 0x000000082a157824 */ /* 0x001fc600078e028f */
[----:B------:R0:W2:Y:S01]  /*1b90*/  LDG.E.U8 R128, desc[UR60][R4.64] ;  /* 0x0000003c04807981 */ /* 0x0000a2000c1e1100 */
[----:B-1----:R-:W-:Y:S01]  /*1ba0*/  IMAD R29, R42, 0x4, R21 ;  /* 0x000000042a1d7824 */ /* 0x002fe200078e0215 */
[----:B------:R-:W-:-:S03]  /*1bb0*/  IADD3 R26, P0, R21, R33, RZ ;  /* 0x00000021151a7210 */ /* 0x000fc60007f1e0ff */
[C---:B------:R-:W-:Y:S01]  /*1bc0*/  IMAD R7, R42.reuse, 0x4, R29 ;  /* 0x000000042a077824 */ /* 0x040fe200078e021d */
[-C--:B------:R-:W-:Y:S02]  /*1bd0*/  LEA.HI.X.SX32 R27, R21, R18.reuse, 0x1, P0 ;  /* 0x00000012151b7211 */ /* 0x080fe400000f0eff */
[-C--:B------:R-:W-:Y:S02]  /*1be0*/  IADD3 R20, P0, R29, R33.reuse, RZ ;  /* 0x000000211d147210 */ /* 0x080fe40007f1e0ff */
[-C--:B------:R-:W-:Y:S01]  /*1bf0*/  LEA.HI.X.SX32 R9, R31, R18.reuse, 0x1, P1 ;  /* 0x000000121f097211 */ /* 0x080fe200008f0eff */
[----:B------:R-:W2:Y:S01]  /*1c00*/  LDG.E.U8 R129, desc[UR60][R26.64] ;  /* 0x0000003c1a817981 */ /* 0x000ea2000c1e1100 */
[----:B------:R-:W-:Y:S01]  /*1c10*/  LEA.HI.X.SX32 R21, R29, R18, 0x1, P0 ;  /* 0x000000121d157211 */ /* 0x000fe200000f0eff */
[----:B------:R-:W-:Y:S01]  /*1c20*/  IMAD R29, R42, 0x8, R7 ;  /* 0x000000082a1d7824 */ /* 0x000fe200078e0207 */
[-C--:B------:R-:W-:Y:S01]  /*1c30*/  IADD3 R24, P1, R7, R33.reuse, RZ ;  /* 0x0000002107187210 */ /* 0x080fe20007f3e0ff */
[----:B------:R1:W2:Y:S01]  /*1c40*/  LDG.E.U8 R127, desc[UR60][R8.64] ;  /* 0x0000003c087f7981 */ /* 0x0002a2000c1e1100 */
[----:B------:R-:W-:-:S02]  /*1c50*/  IADD3 R6, P0, R131, R33, RZ ;  /* 0x0000002183067210 */ /* 0x000fc40007f1e0ff */
[-C--:B------:R-:W-:Y:S01]  /*1c60*/  LEA.HI.X.SX32 R25, R7, R18.reuse, 0x1, P1 ;  /* 0x0000001207197211 */ /* 0x080fe200008f0eff */
[C---:B0-----:R-:W-:Y:S01]  /*1c70*/  IMAD R5, R42.reuse, 0x4, R29 ;  /* 0x000000042a057824 */ /* 0x041fe200078e021d */
[----:B------:R-:W-:Y:S01]  /*1c80*/  LEA.HI.X.SX32 R7, R131, R18, 0x1, P0 ;  /* 0x0000001283077211 */ /* 0x000fe200000f0eff */
[----:B------:R0:W2:Y:S01]  /*1c90*/  LDG.E.U8 R130, desc[UR60][R20.64] ;  /* 0x0000003c14827981 */ /* 0x0000a2000c1e1100 */
[----:B------:R-:W-:Y:S01]  /*1ca0*/  IADD3 R28, P0, R29, R33, RZ ;  /* 0x000000211d1c7210 */ /* 0x000fe20007f1e0ff */
[----:B-1----:R-:W-:-:S03]  /*1cb0*/  IMAD R9, R42, 0x4, R5 ;  /* 0x000000042a097824 */ /* 0x002fc600078e0205 */
[-C--:B------:R-:W-:Y:S01]  /*1cc0*/  LEA.HI.X.SX32 R29, R29, R18.reuse, 0x1, P0 ;  /* 0x000000121d1d7211 */ /* 0x080fe200000f0eff */
[----:B------:R1:W2:Y:S01]  /*1cd0*/  LDG.E.U8 R132, desc[UR60][R6.64] ;  /* 0x0000003c06847981 */ /* 0x0002a2000c1e1100 */
[-C--:B------:R-:W-:Y:S02]  /*1ce0*/  IADD3 R4, P0, R5, R33.reuse, RZ ;  /* 0x0000002105047210 */ /* 0x080fe40007f1e0ff */
[-C--:B------:R-:W-:Y:S01]  /*1cf0*/  IADD3 R26, P1, R9, R33.reuse, RZ ;  /* 0x00000021091a7210 */ /* 0x080fe20007f3e0ff */
[C---:B0-----:R-:W-:Y:S01]  /*1d00*/  IMAD R21, R42.reuse, 0x8, R9 ;  /* 0x000000082a157824 */ /* 0x041fe200078e0209 */
[-C--:B------:R-:W-:Y:S01]  /*1d10*/  LEA.HI.X.SX32 R5, R5, R18.reuse, 0x1, P0 ;  /* 0x0000001205057211 */ /* 0x080fe200000f0eff */
[----:B------:R0:W2:Y:S01]  /*1d20*/  LDG.E.U8 R131, desc[UR60][R24.64] ;  /* 0x0000003c18837981 */ /* 0x0000a2000c1e1100 */
[-C--:B------:R-:W-:Y:S02]  /*1d30*/  IADD3 R8, P0, R137, R33.reuse, RZ ;  /* 0x0000002189087210 */ /* 0x080fe40007f1e0ff */
[-C--:B------:R-:W-:Y:S01]  /*1d40*/  LEA.HI.X.SX32 R27, R9, R18.reuse, 0x1, P1 ;  /* 0x00000012091b7211 */ /* 0x080fe200008f0eff */
[C---:B-1----:R-:W-:Y:S01]  /*1d50*/  IMAD R7, R42.reuse, 0x4, R21 ;  /* 0x000000042a077824 */ /* 0x042fe200078e0215 */
[----:B------:R-:W-:Y:S01]  /*1d60*/  LEA.HI.X.SX32 R9, R137, R18, 0x1, P0 ;  /* 0x0000001289097211 */ /* 0x000fe200000f0eff */
[----:B------:R1:W2:Y:S01]  /*1d70*/  LDG.E.U8 R133, desc[UR60][R28.64] ;  /* 0x0000003c1c857981 */ /* 0x0002a2000c1e1100 */
[----:B------:R-:W-:Y:S01]  /*1d80*/  IADD3 R20, P0, R21, R33, RZ ;  /* 0x0000002115147210 */ /* 0x000fe20007f1e0ff */
[----:B0-----:R-:W-:-:S03]  /*1d90*/  IMAD R25, R42, 0x4, R7 ;  /* 0x000000042a197824 */ /* 0x001fc600078e0207 */
[----:B------:R-:W-:Y:S01]  /*1da0*/  LEA.HI.X.SX32 R21, R21, R18, 0x1, P0 ;  /* 0x0000001215157211 */ /* 0x000fe200000f0eff */
[----:B------:R0:W2:Y:S01]  /*1db0*/  LDG.E.U8 R135, desc[UR60][R4.64] ;  /* 0x0000003c04877981 */ /* 0x0000a2000c1e1100 */
[----:B------:R-:W-:Y:S01]  /*1dc0*/  IADD3 R6, P0, R7, R33, RZ ;  /* 0x0000002107067210 */ /* 0x000fe20007f1e0ff */
[----:B-1----:R-:W-:-:S03]  /*1dd0*/  IMAD R29, R42, 0x8, R25 ;  /* 0x000000082a1d7824 */ /* 0x002fc600078e0219 */
[-C--:B------:R-:W-:Y:S01]  /*1de0*/  LEA.HI.X.SX32 R7, R7, R18.reuse, 0x1, P0 ;  /* 0x0000001207077211 */ /* 0x080fe200000f0eff */
[----:B------:R1:W2:Y:S01]  /*1df0*/  LDG.E.U8 R140, desc[UR60][R26.64] ;  /* 0x0000003c1a8c7981 */ /* 0x0002a2000c1e1100 */
[C---:B------:R-:W-:Y:S01]  /*1e00*/  IMAD R31, R42.reuse, 0x4, R29 ;  /* 0x000000042a1f7824 */ /* 0x040fe200078e021d */
[-C--:B0-----:R-:W-:Y:S02]  /*1e10*/  IADD3 R4, P0, R139, R33.reuse, RZ ;  /* 0x000000218b047210 */ /* 0x081fe40007f1e0ff */
[----:B------:R0:W2:Y:S01]  /*1e20*/  LDG.E.U8 R142, desc[UR60][R20.64] ;  /* 0x0000003c148e7981 */ /* 0x0000a2000c1e1100 */
[-C--:B------:R-:W-:Y:S01]  /*1e30*/  IADD3 R24, P1, R25, R33.reuse, RZ ;  /* 0x0000002119187210 */ /* 0x080fe20007f3e0ff */
[----:B------:R-:W-:Y:S01]  /*1e40*/  IMAD R137, R42, 0x4, R31 ;  /* 0x000000042a897824 */ /* 0x000fe200078e021f */
[----:B------:R-:W-:Y:S01]  /*1e50*/  LEA.HI.X.SX32 R5, R139, R18, 0x1, P0 ;  /* 0x000000128b057211 */ /* 0x000fe200000f0eff */
[----:B------:R3:W2:Y:S01]  /*1e60*/  LDG.E.U8 R144, desc[UR60][R6.64] ;  /* 0x0000003c06907981 */ /* 0x0006a2000c1e1100 */
[----:B-1----:R-:W-:-:S02]  /*1e70*/  IADD3 R26, P0, R29, R33, RZ ;  /* 0x000000211d1a7210 */ /* 0x002fc40007f1e0ff */
[-C--:B------:R-:W-:Y:S01]  /*1e80*/  LEA.HI.X.SX32 R25, R25, R18.reuse, 0x1, P1 ;  /* 0x0000001219197211 */ /* 0x080fe200008f0eff */
[----:B------:R1:W2:Y:S01]  /*1e90*/  LDG.E.U8 R134, desc[UR60][R8.64] ;  /* 0x0000003c08867981 */ /* 0x0002a2000c1e1100 */
[-C--:B------:R-:W-:Y:S02]  /*1ea0*/  LEA.HI.X.SX32 R27, R29, R18.reuse, 0x1, P0 ;  /* 0x000000121d1b7211 */ /* 0x080fe400000f0eff */
[CC--:B0-----:R-:W-:Y:S01]  /*1eb0*/  IADD3 R20, P0, R137.reuse, R33.reuse, RZ ;  /* 0x0000002189147210 */ /* 0x0c1fe20007f1e0ff */
[----:B------:R0:W2:Y:S01]  /*1ec0*/  LDG.E.U8 R139, desc[UR60][R24.64] ;  /* 0x0000003c188b7981 */ /* 0x0000a2000c1e1100 */
[C---:B---3--:R-:W-:Y:S02]  /*1ed0*/  IMAD R7, R42.reuse, 0x8, R137 ;  /* 0x000000082a077824 */ /* 0x048fe400078e0289 */
[----:B------:R-:W-:Y:S01]  /*1ee0*/  LEA.HI.X.SX32 R21, R137, R18, 0x1, P0 ;  /* 0x0000001289157211 */ /* 0x000fe200000f0eff */
[----:B------:R3:W2:Y:S01]  /*1ef0*/  LDG.E.U8 R136, desc[UR60][R4.64] ;  /* 0x0000003c04887981 */ /* 0x0006a2000c1e1100 */
[----:B------:R-:W-:Y:S01]  /*1f00*/  IMAD R29, R42, 0x4, R7 ;  /* 0x000000042a1d7824 */ /* 0x000fe200078e0207 */
[----:B-1----:R-:W-:-:S02]  /*1f10*/  IADD3 R8, P1, R31, R33, RZ ;  /* 0x000000211f087210 */ /* 0x002fc40007f3e0ff */
[----:B------:R1:W2:Y:S01]  /*1f20*/  LDG.E.U8 R145, desc[UR60][R26.64] ;  /* 0x0000003c1a917981 */ /* 0x0002a2000c1e1100 */
[----:B0-----:R-:W-:-:S03]  /*1f30*/  IADD3 R24, P0, R7, R33, RZ ;  /* 0x0000002107187210 */ /* 0x001fc60007f1e0ff */
[----:B------:R0:W2:Y:S01]  /*1f40*/  LDG.E.U8 R147, desc[UR60][R20.64] ;  /* 0x0000003c14937981 */ /* 0x0000a2000c1e1100 */
[-C--:B------:R-:W-:Y:S01]  /*1f50*/  LEA.HI.X.SX32 R25, R7, R18.reuse, 0x1, P0 ;  /* 0x0000001207197211 */ /* 0x080fe200000f0eff */
[C---:B---3--:R-:W-:Y:S01]  /*1f60*/  IMAD R5, R42.reuse, 0x4, R29 ;  /* 0x000000042a057824 */ /* 0x048fe200078e021d */
[-C--:B------:R-:W-:Y:S02]  /*1f70*/  IADD3 R6, P0, R29, R33.reuse, RZ ;  /* 0x000000211d067210 */ /* 0x080fe40007f1e0ff */
[-C--:B------:R-:W-:Y:S01]  /*1f80*/  LEA.HI.X.SX32 R9, R31, R18.reuse, 0x1, P1 ;  /* 0x000000121f097211 */ /* 0x080fe200008f0eff */
[----:B------:R-:W3:Y:S01]  /*1f90*/  LDG.E.U8 R148, desc[UR60][R24.64] ;  /* 0x0000003c18947981 */ /* 0x000ee2000c1e1100 */
[----:B------:R-:W-:Y:S01]  /*1fa0*/  LEA.HI.X.SX32 R7, R29, R18, 0x1, P0 ;  /* 0x000000121d077211 */ /* 0x000fe200000f0eff */
[----:B------:R-:W-:Y:S01]  /*1fb0*/  IMAD R29, R42, 0x8, R5 ;  /* 0x000000082a1d7824 */ /* 0x000fe200078e0205 */
[-C--:B-1----:R-:W-:Y:S01]  /*1fc0*/  IADD3 R26, P1, R5, R33.reuse, RZ ;  /* 0x00000021051a7210 */ /* 0x082fe20007f3e0ff */
[----:B------:R1:W3:Y:S01]  /*1fd0*/  LDG.E.U8 R146, desc[UR60][R8.64] ;  /* 0x0000003c08927981 */ /* 0x0002e2000c1e1100 */
[----:B------:R-:W-:-:S02]  /*1fe0*/  IADD3 R4, P0, R141, R33, RZ ;  /* 0x000000218d047210 */ /* 0x000fc40007f1e0ff */
[-C--:B------:R-:W-:Y:S01]  /*1ff0*/  LEA.HI.X.SX32 R27, R5, R18.reuse, 0x1, P1 ;  /* 0x00000012051b7211 */ /* 0x080fe200008f0eff */
[C---:B0-----:R-:W-:Y:S01]  /*2000*/  IMAD R21, R42.reuse, 0x4, R29 ;  /* 0x000000042a157824 */ /* 0x041fe200078e021d */
[-C--:B------:R-:W-:Y:S01]  /*2010*/  LEA.HI.X.SX32 R5, R141, R18.reuse, 0x1, P0 ;  /* 0x000000128d057211 */ /* 0x080fe200000f0eff */
[----:B------:R0:W3:Y:S01]  /*2020*/  LDG.E.U8 R149, desc[UR60][R6.64] ;  /* 0x0000003c06957981 */ /* 0x0000e2000c1e1100 */
[CC--:B-1----:R-:W-:Y:S01]  /*2030*/  IADD3 R8, P0, R29.reuse, R33.reuse, RZ ;  /* 0x000000211d087210 */ /* 0x0c2fe20007f1e0ff */
[C---:B------:R-:W-:Y:S02]  /*2040*/  IMAD R25, R42.reuse, 0x4, R21 ;  /* 0x000000042a197824 */ /* 0x040fe400078e0215 */
[----:B------:R1:W3:Y:S01]  /*2050*/  LDG.E.U8 R137, desc[UR60][R4.64] ;  /* 0x0000003c04897981 */ /* 0x0002e2000c1e1100 */
[-C--:B------:R-:W-:Y:S02]  /*2060*/  LEA.HI.X.SX32 R9, R29, R18.reuse, 0x1, P0 ;  /* 0x000000121d097211 */ /* 0x080fe400000f0eff */
[C---:B------:R-:W-:Y:S01]  /*2070*/  IADD3 R20, P0, R21.reuse, R33, RZ ;  /* 0x0000002115147210 */ /* 0x040fe20007f1e0ff */
[----:B------:R-:W-:Y:S01]  /*2080*/  IMAD R29, R42, 0x8, R25 ;  /* 0x000000082a1d7824 */ /* 0x000fe200078e0219 */
[----:B------:R1:W3:Y:S02]  /*2090*/  LDG.E.U8 R141, desc[UR60][R26.64] ;  /* 0x0000003c1a8d7981 */ /* 0x0002e4000c1e1100 */
[----:B------:R-:W-:-:S02]  /*20a0*/  LEA.HI.X.SX32 R21, R21, R18, 0x1, P0 ;  /* 0x0000001215157211 */ /* 0x000fc400000f0eff */
[CC--:B0-----:R-:W-:Y:S01]  /*20b0*/  IADD3 R6, P0, R143.reuse, R33.reuse, RZ ;  /* 0x000000218f067210 */ /* 0x0c1fe20007f1e0ff */
[C---:B-1----:R-:W-:Y:S01]  /*20c0*/  IMAD R5, R42.reuse, 0x4, R29 ;  /* 0x000000042a057824 */ /* 0x042fe200078e021d */
[----:B------:R0:W3:Y:S02]  /*20d0*/  LDG.E.U8 R150, desc[UR60][R8.64] ;  /* 0x0000003c08967981 */ /* 0x0000e4000c1e1100 */
[-C--:B------:R-:W-:Y:S02]  /*20e0*/  LEA.HI.X.SX32 R7, R143, R18.reuse, 0x1, P0 ;  /* 0x000000128f077211 */ /* 0x080fe400000f0eff */
[-C--:B------:R-:W-:Y:S01]  /*20f0*/  IADD3 R28, P0, R29, R33.reuse, RZ ;  /* 0x000000211d1c7210 */ /* 0x080fe20007f1e0ff */
[----:B------:R1:W3:Y:S01]  /*2100*/  LDG.E.U8 R151, desc[UR60][R20.64] ;  /* 0x0000003c14977981 */ /* 0x0002e2000c1e1100 */
[----:B------:R-:W-:Y:S02]  /*2110*/  LEA.HI R173, R235, 0xfc, RZ, 0x1a ;  /* 0x000000fcebad7811 */ /* 0x000fe400078fd0ff */
[-C--:B------:R-:W-:Y:S01]  /*2120*/  LEA.HI.X.SX32 R29, R29, R18.reuse, 0x1, P0 ;  /* 0x000000121d1d7211 */ /* 0x080fe200000f0eff */
[----:B------:R-:W3:Y:S01]  /*2130*/  LDG.E.U8 R138, desc[UR60][R6.64] ;  /* 0x0000003c068a7981 */ /* 0x000ee2000c1e1100 */
[-C--:B------:R-:W-:Y:S01]  /*2140*/  IADD3 R26, P0, R5, R33.reuse, RZ ;  /* 0x00000021051a7210 */ /* 0x080fe20007f1e0ff */
[----:B0-----:R-:W-:Y:S01]  /*2150*/  IMAD R9, R42, 0x4, R5 ;  /* 0x000000042a097824 */ /* 0x001fe200078e0205 */
[-C--:B------:R-:W-:Y:S01]  /*2160*/  IADD3 R24, P1, R25, R33.reuse, RZ ;  /* 0x0000002119187210 */ /* 0x080fe20007f3e0ff */
[----:B------:R-:W3:Y:S01]  /*2170*/  LDG.E.U8 R28, desc[UR60][R28.64] ;  /* 0x0000003c1c1c7981 */ /* 0x000ee2000c1e1100 */
[----:B------:R-:W-:Y:S01]  /*2180*/  LEA.HI.X.SX32 R27, R5, R18, 0x1, P0 ;  /* 0x00000012051b7211 */ /* 0x000fe200000f0eff */
[----:B------:R-:W-:Y:S01]  /*2190*/  IMAD R5, R173, R42, RZ ;  /* 0x0000002aad057224 */ /* 0x000fe200078e02ff */
[----:B------:R-:W-:-:S02]  /*21a0*/  IADD3 R30, P0, R9, R33, RZ ;  /* 0x00000021091e7210 */ /* 0x000fc40007f1e0ff */
[-C--:B------:R-:W-:Y:S01]  /*21b0*/  LEA.HI.X.SX32 R25, R25, R18.reuse, 0x1, P1 ;  /* 0x0000001219197211 */ /* 0x080fe200008f0eff */
[----:B------:R-:W3:Y:S01]  /*21c0*/  LDG.E.U8 R26, desc[UR60][R26.64] ;  /* 0x0000003c1a1a7981 */ /* 0x000ee2000c1e1100 */
[-C--:B------:R-:W-:Y:S02]  /*21d0*/  LEA.HI.X.SX32 R31, R9, R18.reuse, 0x1, P0 ;  /* 0x00000012091f7211 */ /* 0x080fe400000f0eff */
[C---:B------:R-:W-:Y:S01]  /*21e0*/  IADD3 R4, P0, R5.reuse, R33, RZ ;  /* 0x0000002105047210 */ /* 0x040fe20007f1e0ff */
[----:B------:R0:W3:Y:S03]  /*21f0*/  LDG.E.U8 R143, desc[UR60][R24.64] ;  /* 0x0000003c188f7981 */ /* 0x0000e6000c1e1100 */
[----:B------:R-:W-:Y:S01]  /*2200*/  LEA.HI.X.SX32 R5, R5, R18, 0x1, P0 ;  /* 0x0000001205057211 */ /* 0x000fe200000f0eff */
[----:B------:R4:W3:Y:S04]  /*2210*/  LDG.E.U8 R30, desc[UR60][R30.64] ;  /* 0x0000003c1e1e7981 */ /* 0x0008e8000c1e1100 */
[----:B------:R4:W3:Y:S01]  /*2220*/  LDG.E.U8 R4, desc[UR60][R4.64] ;  /* 0x0000003c04047981 */ /* 0x0008e2000c1e1100 */
[----:B-1----:R-:W-:Y:S01]  /*2230*/  IMAD R21, R42, 0x8, R9 ;  /* 0x000000082a157824 */ /* 0x002fe200078e0209 */
[----:B------:R-:W-:-:S03]  /*2240*/  LEA.HI R172, R235, 0x17c, RZ, 0x1a ;  /* 0x0000017cebac7811 */ /* 0x000fc600078fd0ff */
[----:B0-----:R-:W-:Y:S01]  /*2250*/  IMAD R25, R42, 0x4, R21 ;  /* 0x000000042a197824 */ /* 0x001fe200078e0215 */
[-C--:B------:R-:W-:Y:S01]  /*2260*/  IADD3 R6, P2, R21, R33.reuse, RZ ;  /* 0x0000002115067210 */ /* 0x080fe20007f5e0ff */
[----:B------:R-:W-:Y:S02]  /*2270*/  IMAD R9, R172, R42, RZ ;  /* 0x0000002aac097224 */ /* 0x000fe400078e02ff */
[----:B------:R-:W-:Y:S01]  /*2280*/  IMAD R42, R42, 0x4, R25 ;  /* 0x000000042a2a7824 */ /* 0x000fe200078e0219 */
[-C--:B------:R-:W-:Y:S02]  /*2290*/  IADD3 R20, P3, R25, R33.reuse, RZ ;  /* 0x0000002119147210 */ /* 0x080fe40007f7e0ff */
[-C--:B------:R-:W-:Y:S02]  /*22a0*/  LEA.HI.X.SX32 R7, R21, R18.reuse, 0x1, P2 ;  /* 0x0000001215077211 */ /* 0x080fe400010f0eff */
[-C--:B------:R-:W-:Y:S02]  /*22b0*/  IADD3 R8, P1, R9, R33.reuse, RZ ;  /* 0x0000002109087210 */ /* 0x080fe40007f3e0ff */
[----:B------:R-:W-:Y:S01]  /*22c0*/  IADD3 R24, P2, R42, R33, RZ ;  /* 0x000000212a187210 */ /* 0x000fe20007f5e0ff */
[----:B------:R0:W3:Y:S01]  /*22d0*/  LDG.E.U8 R6, desc[UR60][R6.64] ;  /* 0x0000003c06067981 */ /* 0x0000e2000c1e1100 */
[----:B------:R-:W-:-:S02]  /*22e0*/  LEA.HI.X.SX32 R21, R25, R18, 0x1, P3 ;  /* 0x0000001219157211 */ /* 0x000fc400018f0eff */
[-C--:B------:R-:W-:Y:S02]  /*22f0*/  LEA.HI.X.SX32 R9, R9, R18.reuse, 0x1, P1 ;  /* 0x0000001209097211 */ /* 0x080fe400008f0eff */
[----:B------:R-:W-:Y:S02]  /*2300*/  LEA.HI.X.SX32 R25, R42, R18, 0x1, P2 ;  /* 0x000000122a197211 */ /* 0x000fe400010f0eff */
[----:B------:R1:W3:Y:S04]  /*2310*/  LDG.E.U8 R18, desc[UR60][R20.64] ;  /* 0x0000003c14127981 */ /* 0x0002e8000c1e1100 */
[----:B------:R1:W3:Y:S04]  /*2320*/  LDG.E.U8 R27, desc[UR60][R24.64] ;  /* 0x0000003c181b7981 */ /* 0x0002e8000c1e1100 */
[----:B------:R-:W3:Y:S01]  /*2330*/  LDG.E.U8 R8, desc[UR60][R8.64] ;  /* 0x0000003c08087981 */ /* 0x000ee2000c1e1100 */
[----:B------:R-:W0:Y:S01]  /*2340*/  S2R R42, SR_CgaCtaId ;  /* 0x00000000002a7919 */ /* 0x000e220000008800 */
[----:B------:R-:W-:-:S05]  /*2350*/  LOP3.LUT R29, R235, 0x7, RZ, 0xc0, !PT ;  /* 0x00000007eb1d7812 */ /* 0x000fca00078ec0ff */
[----:B------:R-:W-:Y:S01]  /*2360*/  IMAD R29, R0, 0x8, R29 ;  /* 0x00000008001d7824 */ /* 0x000fe200078e021d */
[----:B----4-:R-:W-:-:S03]  /*2370*/  MOV R31, 0x400 ;  /* 0x00000400001f7802 */ /* 0x010fc60000000f00 */
[----:B------:R-:W-:-:S05]  /*2380*/  IMAD.SHL.U32 R29, R29, 0x10, RZ ;  /* 0x000000101d1d7824 */ /* 0x000fca00078e00ff */
[----:B------:R-:W-:-:S04]  /*2390*/  LOP3.LUT R29, R29, R10, RZ, 0xfc, !PT ;  /* 0x0000000a1d1d7212 */ /* 0x000fc800078efcff */
[----:B------:R-:W-:Y:S02]  /*23a0*/  LOP3.LUT R5, R29, 0x10, RZ, 0x3c, !PT ;  /* 0x000000101d057812 */ /* 0x000fe400078e3cff */
[----:B0-----:R-:W-:-:S05]  /*23b0*/  LEA R234, R42, R31, 0x18 ;  /* 0x0000001f2aea7211 */ /* 0x001fca00078ec0ff */
[----:B------:R-:W-:-:S05]  /*23c0*/  IMAD.IADD R7, R29, 0x1, R234 ;  /* 0x000000011d077824 */ /* 0x000fca00078e02ea */
[----:B------:R0:W-:Y:S04]  /*23d0*/  STS.U8 [R7], R12 ;  /* 0x0000000c07007388 */ /* 0x0001e80000000000 */
[----:B------:R-:W-:Y:S01]  /*23e0*/  STS.U8 [R7+0x4], R32 ;  /* 0x0000042007007388 */ /* 0x000fe20000000000 */
[C---:B0-----:R-:W-:Y:S01]  /*23f0*/  IMAD.IADD R12, R234.reuse, 0x1, R5 ;  /* 0x00000001ea0c7824 */ /* 0x041fe200078e0205 */
[----:B------:R-:W-:Y:S02]  /*2400*/  LOP3.LUT R5, R29, 0x20, RZ, 0x3c, !PT ;  /* 0x000000201d057812 */ /* 0x000fe400078e3cff */
[----:B------:R-:W-:Y:S04]  /*2410*/  STS.U8 [R7+0x8], R64 ;  /* 0x0000084007007388 */ /* 0x000fe80000000000 */
[----:B------:R-:W-:Y:S01]  /*2420*/  STS.U8 [R7+0x2000], R86 ;  /* 0x0020005607007388 */ /* 0x000fe20000000000 */
[----:B------:R-:W-:-:S03]  /*2430*/  IMAD.IADD R5, R234, 0x1, R5 ;  /* 0x00000001ea057824 */ /* 0x000fc600078e0205 */
[----:B------:R-:W-:Y:S04]  /*2440*/  STS.U8 [R7+0x2004], R87 ;  /* 0x0020045707007388 */ /* 0x000fe80000000000 */
[----:B------:R-:W-:Y:S04]  /*2450*/  STS.U8 [R7+0x2008], R88 ;  /* 0x0020085807007388 */ /* 0x000fe80000000000 */
[----:B-----5:R-:W-:Y:S04]  /*2460*/  STS.U8 [R7+0x4000], R110 ;  /* 0x0040006e07007388 */ /* 0x020fe80000000000 */
[----:B------:R-:W-:Y:S04]  /*2470*/  STS.U8 [R7+0x4004], R111 ;  /* 0x0040046f07007388 */ /* 0x000fe80000000000 */
[----:B------:R-:W-:Y:S04]  /*2480*/  STS.U8 [R7+0x4008], R112 ;  /* 0x0040087007007388 */ /* 0x000fe80000000000 */
[----:B------:R-:W-:Y:S04]  /*2490*/  STS.U8 [R7+0xc], R35 ;  /* 0x00000c2307007388 */ /* 0x000fe80000000000 */
[----:B------:R-:W-:Y:S04]  /*24a0*/  STS.U8 [R7+0x200c], R36 ;  /* 0x00200c2407007388 */ /* 0x000fe80000000000 */
[----:B------:R-:W-:Y:S04]  /*24b0*/  STS.U8 [R7+0x400c], R34 ;  /* 0x00400c2207007388 */ /* 0x000fe80000000000 */
[----:B------:R-:W-:Y:S04]  /*24c0*/  STS.U8 [R7+0x600c], R37 ;  /* 0x00600c2507007388 */ /* 0x000fe80000000000 */
[----:B--2---:R-:W-:Y:S04]  /*24d0*/  STS.U8 [R7+0x6000], R129 ;  /* 0x0060008107007388 */ /* 0x004fe80000000000 */
[----:B------:R-:W-:Y:S04]  /*24e0*/  STS.U8 [R7+0x6004], R130 ;  /* 0x0060048207007388 */ /* 0x000fe80000000000 */
[----:B------:R0:W-:Y:S04]  /*24f0*/  STS.U8 [R7+0x6008], R131 ;  /* 0x0060088307007388 */ /* 0x0001e80000000000 */
[----:B------:R-:W-:Y:S01]  /*2500*/  STS.U8 [R12], R65 ;  /* 0x000000410c007388 */ /* 0x000fe20000000000 */
[----:B0-----:R-:W-:-:S03]  /*2510*/  LOP3.LUT R7, R29, 0x30, RZ, 0x3c, !PT ;  /* 0x000000301d077812 */ /* 0x001fc600078e3cff */
[----:B------:R-:W-:Y:S04]  /*2520*/  STS.U8 [R12+0x4], R66 ;  /* 0x000004420c007388 */ /* 0x000fe80000000000 */
        /* <DEDUP_REMOVED lines=13> */
[----:B------:R0:W-:Y:S04]  /*2600*/  STS.U8 [R12+0x600c], R41 ;  /* 0x00600c290c007388 */ /* 0x0001e80000000000 */
[----:B------:R-:W-:Y:S04]  /*2610*/  STS.U8 [R5], R68 ;  /* 0x0000004405007388 */ /* 0x000fe80000000000 */
[----:B------:R-:W-:Y:S01]  /*2620*/  STS.U8 [R5+0x4], R69 ;  /* 0x0000044505007388 */ /* 0x000fe20000000000 */
[----:B0-----:R-:W-:-:S03]  /*2630*/  IMAD.IADD R12, R234, 0x1, R7 ;  /* 0x00000001ea0c7824 */ /* 0x001fc600078e0207 */
        /* <DEDUP_REMOVED lines=13> */
[----:B------:R0:W-:Y:S01]  /*2710*/  STS.U8 [R5+0x600c], R55 ;  /* 0x00600c3705007388 */ /* 0x0001e20000000000 */
[----:B------:R-:W-:-:S03]  /*2720*/  LOP3.LUT R7, R29, 0x40, RZ, 0x3c, !PT ;  /* 0x000000401d077812 */ /* 0x000fc600078e3cff */
        /* <DEDUP_REMOVED lines=11> */
[----:B---3--:R-:W-:Y:S04]  /*27e0*/  STS.U8 [R12+0x6004], R146 ;  /* 0x006004920c007388 */ /* 0x008fe80000000000 */
[----:B------:R-:W-:Y:S04]  /*27f0*/  STS.U8 [R12+0x6008], R147 ;  /* 0x006008930c007388 */ /* 0x000fe80000000000 */
[----:B------:R-:W-:Y:S04]  /*2800*/  STS.U8 [R12+0xc], R52 ;  /* 0x00000c340c007388 */ /* 0x000fe80000000000 */
[----:B------:R-:W-:Y:S04]  /*2810*/  STS.U8 [R12+0x200c], R53 ;  /* 0x00200c350c007388 */ /* 0x000fe80000000000 */
[----:B------:R-:W-:Y:S04]  /*2820*/  STS.U8 [R12+0x400c], R56 ;  /* 0x00400c380c007388 */ /* 0x000fe80000000000 */
[----:B------:R0:W-:Y:S01]  /*2830*/  STS.U8 [R12+0x600c], R38 ;  /* 0x00600c260c007388 */ /* 0x0001e20000000000 */
[----:B------:R-:W-:-:S02]  /*2840*/  IMAD.IADD R7, R234, 0x1, R7 ;  /* 0x00000001ea077824 */ /* 0x000fc400078e0207 */
[----:B0-----:R-:W-:Y:S01]  /*2850*/  IMAD.IADD R12, R234, 0x1, R5 ;  /* 0x00000001ea0c7824 */ /* 0x001fe200078e0205 */
[C---:B------:R-:W-:Y:S02]  /*2860*/  LOP3.LUT R5, R29.reuse, 0x60, RZ, 0x3c, !PT ;  /* 0x000000601d057812 */ /* 0x040fe400078e3cff */
[----:B------:R-:W-:-:S03]  /*2870*/  LOP3.LUT R29, R29, 0x70, RZ, 0x3c, !PT ;  /* 0x000000701d1d7812 */ /* 0x000fc600078e3cff */
[C---:B------:R-:W-:Y:S02]  /*2880*/  IMAD.IADD R5, R234.reuse, 0x1, R5 ;  /* 0x00000001ea057824 */ /* 0x040fe400078e0205 */
[----:B------:R-:W-:Y:S01]  /*2890*/  IMAD.IADD R29, R234, 0x1, R29 ;  /* 0x00000001ea1d7824 */ /* 0x000fe200078e021d */
[----:B------:R-:W-:Y:S04]  /*28a0*/  STS.U8 [R7], R74 ;  /* 0x0000004a07007388 */ /* 0x000fe80000000000 */
        /* <DEDUP_REMOVED lines=48> */
[----:B------:R2:W-:Y:S01]  /*2bb0*/  STS.U8 [R29+0x600c], R3 ;  /* 0x00600c031d007388 */ /* 0x0005e20000000000 */
[----:B0-----:R-:W-:-:S02]  /*2bc0*/  IMAD.MOV.U32 R4, RZ, RZ, 0x3f800000 ;  /* 0x3f800000ff047424 */ /* 0x001fc400078e00ff */
[----:B--2---:R-:W-:-:S03]  /*2bd0*/  IMAD.MOV.U32 R3, RZ, RZ, 0x3f800000 ;  /* 0x3f800000ff037424 */ /* 0x004fc600078e00ff */
[----:B------:R-:W-:Y:S04]  /*2be0*/  STL [R1+0xb0], R4 ;  /* 0x0000b00401007387 */ /* 0x000fe80000100800 */
[----:B------:R-:W-:Y:S01]  /*2bf0*/  STL [R1+0xac], R3 ;  /* 0x0000ac0301007387 */ /* 0x000fe20000100800 */
[----:B------:R-:W-:Y:S01]  /*2c00*/  ISETP.GE.AND P0, PT, R184, 0x1, PT ;  /* 0x00000001b800780c */ /* 0x000fe20003f06270 */
[----:B-1----:R-:W-:Y:S01]  /*2c10*/  IMAD.MOV.U32 R21, RZ, RZ, -0x800000 ;  /* 0xff800000ff157424 */ /* 0x002fe200078e00ff */
[----:B------:R-:W-:Y:S01]  /*2c20*/  CS2R R24, SRZ ;  /* 0x0000000000187805 */ /* 0x000fe2000001ff00 */
[----:B------:R0:W-:Y:S01]  /*2c30*/  STS.U8 [R29], R83 ;  /* 0x000000531d007388 */ /* 0x0001e20000000000 */
[----:B------:R-:W-:Y:S01]  /*2c40*/  IMAD.MOV.U32 R20, RZ, RZ, -0x800000 ;  /* 0xff800000ff147424 */ /* 0x000fe200078e00ff */
[----:B------:R-:W-:-:S02]  /*2c50*/  CS2R R30, SRZ ;  /* 0x00000000001e7805 */ /* 0x000fc4000001ff00 */
[----:B------:R-:W-:Y:S01]  /*2c60*/  CS2R R32, SRZ ;  /* 0x0000000000207805 */ /* 0x000fe2000001ff00 */
[----:B------:R-:W-:Y:S01]  /*2c70*/  STS.U8 [R29+0x4], R84 ;  /* 0x000004541d007388 */ /* 0x000fe20000000000 */
[----:B------:R-:W-:Y:S02]  /*2c80*/  CS2R R34, SRZ ;  /* 0x0000000000227805 */ /* 0x000fe4000001ff00 */
[----:B------:R-:W-:Y:S02]  /*2c90*/  CS2R R36, SRZ ;  /* 0x0000000000247805 */ /* 0x000fe4000001ff00 */
[----:B------:R-:W-:Y:S01]  /*2ca0*/  CS2R R38, SRZ ;  /* 0x0000000000267805 */ /* 0x000fe2000001ff00 */
[----:B------:R1:W-:Y:S01]  /*2cb0*/  STS.U8 [R29+0x8], R85 ;  /* 0x000008551d007388 */ /* 0x0003e20000000000 */
[----:B------:R-:W-:Y:S02]  /*2cc0*/  CS2R R42, SRZ ;  /* 0x00000000002a7805 */ /* 0x000fe4000001ff00 */
[----:B------:R-:W-:-:S02]  /*2cd0*/  CS2R R44, SRZ ;  /* 0x00000000002c7805 */ /* 0x000fc4000001ff00 */
[----:B------:R-:W-:Y:S01]  /*2ce0*/  CS2R R46, SRZ ;  /* 0x00000000002e7805 */ /* 0x000fe2000001ff00 */
[----:B------:R2:W-:Y:S01]  /*2cf0*/  STS.U8 [R29+0x2000], R107 ;  /* 0x0020006b1d007388 */ /* 0x0005e20000000000 */
[----:B------:R-:W-:Y:S02]  /*2d00*/  CS2R R48, SRZ ;  /* 0x0000000000307805 */ /* 0x000fe4000001ff00 */
[----:B------:R-:W-:Y:S02]  /*2d10*/  CS2R R50, SRZ ;  /* 0x0000000000327805 */ /* 0x000fe4000001ff00 */
[----:B------:R-:W-:Y:S01]  /*2d20*/  CS2R R52, SRZ ;  /* 0x0000000000347805 */ /* 0x000fe2000001ff00 */
[----:B------:R-:W-:Y:S01]  /*2d30*/  STS.U8 [R29+0x2004], R108 ;  /* 0x0020046c1d007388 */ /* 0x000fe20000000000 */
        /* <DEDUP_REMOVED lines=11> */
[----:B------:R-:W-:Y:S01]  /*2df0*/  STS.U8 [R29+0x4004], R137 ;  /* 0x004004891d007388 */ /* 0x000fe20000000000 */
[----:B------:R-:W-:Y:S02]  /*2e00*/  CS2R R72, SRZ ;  /* 0x0000000000487805 */ /* 0x000fe4000001ff00 */
[----:B------:R-:W-:Y:S02]  /*2e10*/  CS2R R74, SRZ ;  /* 0x00000000004a7805 */ /* 0x000fe4000001ff00 */
[----:B------:R-:W-:Y:S01]  /*2e20*/  CS2R R76, SRZ ;  /* 0x00000000004c7805 */ /* 0x000fe2000001ff00 */
[----:B------:R-:W-:Y:S01]  /*2e30*/  STS.U8 [R29+0x4008], R138 ;  /* 0x0040088a1d007388 */ /* 0x000fe20000000000 */
[----:B------:R-:W-:Y:S02]  /*2e40*/  CS2R R78, SRZ ;  /* 0x00000000004e7805 */ /* 0x000fe4000001ff00 */
[----:B------:R-:W-:-:S02]  /*2e50*/  CS2R R80, SRZ ;  /* 0x0000000000507805 */ /* 0x000fc4000001ff00 */
[----:B0-----:R-:W-:Y:S01]  /*2e60*/  CS2R R82, SRZ ;  /* 0x0000000000527805 */ /* 0x001fe2000001ff00 */
[----:B------:R-:W-:Y:S01]  /*2e70*/  STS.U8 [R29+0x6000], R6 ;  /* 0x006000061d007388 */ /* 0x000fe20000000000 */
[----:B-1----:R-:W-:Y:S02]  /*2e80*/  CS2R R84, SRZ ;  /* 0x0000000000547805 */ /* 0x002fe4000001ff00 */
        /* <DEDUP_REMOVED lines=10> */
[----:B------:R1:W-:Y:S01]  /*2f30*/  STS.U8 [R29+0xc], R40 ;  /* 0x00000c281d007388 */ /* 0x0003e20000000000 */
[----:B------:R-:W-:Y:S02]  /*2f40*/  CS2R R102, SRZ ;  /* 0x0000000000667805 */ /* 0x000fe4000001ff00 */
[----:B------:R-:W-:-:S02]  /*2f50*/  CS2R R104, SRZ ;  /* 0x0000000000687805 */ /* 0x000fc4000001ff00 */
[----:B--2---:R-:W-:Y:S01]  /*2f60*/  CS2R R106, SRZ ;  /* 0x00000000006a7805 */ /* 0x004fe2000001ff00 */
[----:B------:R2:W-:Y:S01]  /*2f70*/  STS.U8 [R29+0x400c], R8 ;  /* 0x00400c081d007388 */ /* 0x0005e20000000000 */
[----:B---3--:R-:W-:Y:S02]  /*2f80*/  CS2R R108, SRZ ;  /* 0x00000000006c7805 */ /* 0x008fe4000001ff00 */
[----:B0-----:R-:W-:Y:S02]  /*2f90*/  CS2R R26, SRZ ;  /* 0x00000000001a7805 */ /* 0x001fe4000001ff00 */
[----:B------:R-:W-:Y:S02]  /*2fa0*/  CS2R R110, SRZ ;  /* 0x00000000006e7805 */ /* 0x000fe4000001ff00 */
[----:B------:R-:W-:Y:S02]  /*2fb0*/  CS2R R112, SRZ ;  /* 0x0000000000707805 */ /* 0x000fe4000001ff00 */
[----:B------:R-:W-:-:S02]  /*2fc0*/  CS2R R114, SRZ ;  /* 0x0000000000727805 */ /* 0x000fc4000001ff00 */
[----:B-1----:R-:W-:Y:S02]  /*2fd0*/  CS2R R40, SRZ ;  /* 0x0000000000287805 */ /* 0x002fe4000001ff00 */
[----:B------:R-:W-:Y:S02]  /*2fe0*/  CS2R R116, SRZ ;  /* 0x0000000000747805 */ /* 0x000fe4000001ff00 */
[----:B------:R-:W-:Y:S02]  /*2ff0*/  CS2R R118, SRZ ;  /* 0x0000000000767805 */ /* 0x000fe4000001ff00 */
[----:B------:R-:W-:Y:S02]  /*3000*/  CS2R R120, SRZ ;  /* 0x0000000000787805 */ /* 0x000fe4000001ff00 */
[----:B--2---:R-:W-:Y:S02]  /*3010*/  CS2R R28, SRZ ;  /* 0x00000000001c7805 */ /* 0x004fe4000001ff00 */
[----:B------:R-:W-:-:S02]  /*3020*/  CS2R R122, SRZ ;  /* 0x00000000007a7805 */ /* 0x000fc4000001ff00 */
[----:B------:R-:W-:Y:S02]  /*3030*/  CS2R R124, SRZ ;  /* 0x00000000007c7805 */ /* 0x000fe4000001ff00 */
[----:B------:R-:W-:Y:S02]  /*3040*/  CS2R R126, SRZ ;  /* 0x00000000007e7805 */ /* 0x000fe4000001ff00 */
[----:B------:R-:W-:Y:S02]  /*3050*/  CS2R R128, SRZ ;  /* 0x0000000000807805 */ /* 0x000fe4000001ff00 */
[----:B------:R-:W-:Y:S02]  /*3060*/  CS2R R130, SRZ ;  /* 0x0000000000827805 */ /* 0x000fe4000001ff00 */
[----:B------:R-:W-:Y:S02]  /*3070*/  CS2R R132, SRZ ;  /* 0x0000000000847805 */ /* 0x000fe4000001ff00 */
        /* <DEDUP_REMOVED lines=9> */
[----:B------:R-:W-:Y:S01]  /*3110*/  LOP3.LUT R18, R235, 0x80, RZ, 0xc0, !PT ;  /* 0x00000080eb127812 */ /* 0x000fe200078ec0ff */
[----:B------:R-:W-:Y:S06]  /*3120*/  @!P0 BRA `(.L_x_0) ;  /* 0x000000f800e88947 */ /* 0x000fec0003800000 */
[----:B------:R-:W0:Y:S01]  /*3130*/  LDC.64 R6, c[0x0][0x260] ;  /* 0x00009800ff067b82 */ /* 0x000e220000000a00 */
[C---:B------:R-:W-:Y:S01]  /*3140*/  LOP3.LUT R3, R235.reuse, 0x7f, RZ, 0xc0, !PT ;  /* 0x0000007feb037812 */ /* 0x040fe200078ec0ff */
[----:B------:R-:W-:Y:S01]  /*3150*/  VIADD R187, R234, 0x8000 ;  /* 0x00008000eabb7836 */ /* 0x000fe20000000000 */
[C---:B------:R-:W-:Y:S01]  /*3160*/  LOP3.LUT R4, R235.reuse, 0x1, RZ, 0xc0, !PT ;  /* 0x00000001eb047812 */ /* 0x040fe200078ec0ff */
[----:B------:R-:W-:Y:S01]  /*3170*/  UMOV UR57, 0x40000040 ;  /* 0x4000004000397882 */ /* 0x000fe20000000000 */
[----:B------:R-:W-:Y:S01]  /*3180*/  LOP3.LUT R5, R235, 0x1c, RZ, 0xc0, !PT ;  /* 0x0000001ceb057812 */ /* 0x000fe200078ec0ff */
[----:B------:R-:W-:Y:S01]  /*3190*/  IMAD R18, R18, 0x40, R3 ;  /* 0x0000004012127824 */ /* 0x000fe200078e0203 */
[----:B------:R-:W-:Y:S01]  /*31a0*/  SHF.R.U32.HI R3, RZ, 0x4, R234 ;  /* 0x00000004ff037819 */ /* 0x000fe200000116ea */
[----:B------:R-:W1:Y:S01]  /*31b0*/  LDC R26, c[0x0][0x268] ;  /* 0x00009a00ff1a7b82 */ /* 0x000e620000000800 */
[----:B------:R-:W-:Y:S01]  /*31c0*/  SHF.R.S32.HI R143, RZ, 0x7, R235 ;  /* 0x00000007ff8f7819 */ /* 0x000fe200000114eb */
[----:B------:R-:W-:Y:S01]  /*31d0*/  IMAD R5, R4, 0x2, R5 ;  /* 0x0000000204057824 */ /* 0x000fe200078e0205 */
[----:B------:R-:W-:-:S02]  /*31e0*/  SGXT.U32 R3, R3, 0xe ;  /* 0x0000000e0303781a */ /* 0x000fc40000000000 */
[----:B------:R-:W-:Y:S02]  /*31f0*/  SHF.R.U32.HI R4, RZ, 0x1, R235 ;  /* 0x00000001ff047819 */ /* 0x000fe400000116eb */
[C---:B------:R-:W-:Y:S01]  /*3200*/  IADD3 R12, P0, R3.reuse, 0x2, RZ ;  /* 0x00000002030c7810 */ /* 0x040fe20007f1e0ff */
[----:B------:R-:W2:Y:S01]  /*3210*/  LDC.64 R8, c[0x0][0x250] ;  /* 0x00009400ff087b82 */ /* 0x000ea20000000a00 */
[----:B------:R-:W-:Y:S02]  /*3220*/  SGXT.U32 R4, R4, 0x1 ;  /* 0x000000010404781a */ /* 0x000fe40000000000 */
[----:B------:R-:W-:Y:S02]  /*3230*/  R2UR UR56, R3 ;  /* 0x00000000033872ca */ /* 0x000fe400000e0000 */
[----:B------:R-:W-:Y:S02]  /*3240*/  LOP3.LUT R3, R5, R4, RZ, 0xfc, !PT ;  /* 0x0000000405037212 */ /* 0x000fe400078efcff */
[----:B------:R-:W-:Y:S01]  /*3250*/  SHF.R.U32.HI R5, RZ, 0x4, R187 ;  /* 0x00000004ff057819 */ /* 0x000fe200000116bb */
[----:B------:R-:W3:Y:S01]  /*3260*/  LDC.64 R20, c[0x0][0x218] ;  /* 0x00008600ff147b82 */ /* 0x000ee20000000a00 */
[----:B0-----:R0:W-:Y:S01]  /*3270*/  STL [R1+0x14c], R7 ;  /* 0x00014c0701007387 */ /* 0x0011e20000100800 */
[----:B------:R-:W-:Y:S01]  /*3280*/  IMAD.MOV.U32 R184, RZ, RZ, R7 ;  /* 0x000000ffffb87224 */ /* 0x000fe200078e0007 */
[----:B------:R-:W-:Y:S01]  /*3290*/  LOP3.LUT R4, R235, 0xff, RZ, 0xc0, !PT ;  /* 0x000000ffeb047812 */ /* 0x000fe200078ec0ff */
[----:B------:R-:W-:Y:S01]  /*32a0*/  IMAD.MOV.U32 R186, RZ, RZ, R6 ;  /* 0x000000ffffba7224 */ /* 0x000fe200078e0006 */
[----:B------:R-:W-:Y:S01]  /*32b0*/  R2UR UR4, R12 ;  /* 0x000000000c0472ca */ /* 0x000fe200000e0000 */
[----:B------:R-:W-:Y:S01]  /*32c0*/  IMAD.MOV.U32 R6, RZ, RZ, RZ ;  /* 0x000000ffff067224 */ /* 0x000fe200078e00ff */
[----:B------:R-:W-:Y:S01]  /*32d0*/  SGXT R143, R143, 0x1 ;  /* 0x000000018f8f781a */ /* 0x000fe20000000200 */
[----:B-1----:R-:W-:Y:S01]  /*32e0*/  IMAD R155, R155, R26, RZ ;  /* 0x0000001a9b9b7224 */ /* 0x002fe200078e02ff */
[----:B------:R-:W1:Y:S01]  /*32f0*/  LDC.64 R24, c[0x0][0x220] ;  /* 0x00008800ff187b82 */ /* 0x000e620000000a00 */
[----:B------:R-:W-:Y:S01]  /*3300*/  IMAD R0, R0, R184, RZ ;  /* 0x000000b800007224 */ /* 0x000fe200078e02ff */
[----:B------:R-:W-:-:S02]  /*3310*/  IADD3.X R6, R6, 0x40000040, RZ, P0, !PT ;  /* 0x4000004006067810 */ /* 0x000fc400007fe4ff */
[----:B------:R-:W-:Y:S02]  /*3320*/  LOP3.LUT R143, R143, 0x90, RZ, 0xc0, !PT ;  /* 0x000000908f8f7812 */ /* 0x000fe400078ec0ff */
[----:B------:R-:W-:Y:S01]  /*3330*/  R2UR UR5, R6 ;  /* 0x00000000060572ca */ /* 0x000fe200000e0000 */
[----:B--2---:R-:W-:Y:S01]  /*3340*/  IMAD R8, R185, R8, RZ ;  /* 0x00000008b9087224 */ /* 0x004fe200078e02ff */
[----:B0-----:R-:W0:Y:S01]  /*3350*/  LDC R7, c[0x0][0x258] ;  /* 0x00009600ff077b82 */ /* 0x001e220000000800 */
[----:B------:R-:W-:Y:S01]  /*3360*/  SGXT.U32 R6, R5, 0xe ;  /* 0x0000000e0506781a */ /* 0x000fe20000000000 */
[----:B------:R-:W-:Y:S01]  /*3370*/  IMAD R5, R185, R186, RZ ;  /* 0x000000bab9057224 */ /* 0x000fe200078e02ff */
[----:B------:R-:W-:Y:S01]  /*3380*/  SHF.R.S32.HI R233, RZ, 0x1f, R9 ;  /* 0x0000001fffe97819 */ /* 0x000fe20000011409 */
[----:B------:R-:W-:Y:S01]  /*3390*/  IMAD.SHL.U32 R119, R9, 0x2, RZ ;  /* 0x0000000209777824 */ /* 0x000fe200078e00ff */
[----:B------:R-:W-:Y:S01]  /*33a0*/  LOP3.LUT R143, R143, 0x7f, R235, 0x78, !PT ;  /* 0x0000007f8f8f7812 */ /* 0x000fe200078e78eb */
[----:B------:R2:W-:Y:S01]  /*33b0*/  STL [R1+0xb4], R6 ;  /* 0x0000b40601007387 */ /* 0x0005e20000100800 */
[C---:B---3--:R-:W-:Y:S01]  /*33c0*/  IADD3 R20, P0, R8.reuse, R20, RZ ;  /* 0x0000001408147210 */ /* 0x048fe20007f1e0ff */
[----:B------:R-:W3:Y:S01]  /*33d0*/  LDC R26, c[0x0][0x268] ;  /* 0x00009a00ff1a7b82 */ /* 0x000ee20000000800 */
[C---:B------:R-:W-:Y:S01]  /*33e0*/  IMAD R121, R9.reuse, 0xf, RZ ;  /* 0x0000000f09797824 */ /* 0x040fe200078e02ff */
[----:B------:R-:W-:Y:S01]  /*33f0*/  SHF.R.S32.HI R145, RZ, 0x1f, R119 ;  /* 0x0000001fff917819 */ /* 0x000fe20000011477 */
[C---:B------:R-:W-:Y:S01]  /*3400*/  IMAD R123, R9.reuse, 0x11, RZ ;  /* 0x00000011097b7824 */ /* 0x040fe200078e02ff */
[----:B------:R-:W-:Y:S01]  /*3410*/  LEA.HI.X.SX32 R21, R8, R21, 0x1, P0 ;  /* 0x0000001508157211 */ /* 0x000fe200000f0eff */
[C---:B------:R-:W-:Y:S01]  /*3420*/  IMAD R125, R9.reuse, 0x13, RZ ;  /* 0x00000013097d7824 */ /* 0x040fe200078e02ff */
[--C-:B------:R-:W-:Y:S01]  /*3430*/  SHF.R.S32.HI R8, RZ, 0x1f, R5.reuse ;  /* 0x0000001fff087819 */ /* 0x100fe20000011405 */
[C---:B------:R-:W-:Y:S01]  /*3440*/  IMAD R127, R9.reuse, 0x15, RZ ;  /* 0x00000015097f7824 */ /* 0x040fe200078e02ff */
[----:B--2---:R-:W-:Y:S01]  /*3450*/  IADD3 R6, P1, R6, 0x2, RZ ;  /* 0x0000000206067810 */ /* 0x004fe20007f3e0ff */
[----:B------:R-:W2:Y:S01]  /*3460*/  LDC R28, c[0x0][0x268] ;  /* 0x00009a00ff1c7b82 */ /* 0x000ea20000000800 */
[----:B-1----:R-:W-:Y:S01]  /*3470*/  IADD3 R12, P2, P3, R0, R24, R5 ;  /* 0x00000018000c7210 */ /* 0x002fe20007b5e005 */
[C---:B------:R-:W-:Y:S01]  /*3480*/  IMAD R129, R9.reuse, 0x17, RZ ;  /* 0x0000001709817824 */ /* 0x040fe200078e02ff */
[----:B------:R-:W-:Y:S01]  /*3490*/  R2UR UR6, R6 ;  /* 0x00000000060672ca */ /* 0x000fe200000e0000 */
[C---:B------:R-:W-:Y:S01]  /*34a0*/  IMAD R131, R9.reuse, 0x19, RZ ;  /* 0x0000001909837824 */ /* 0x040fe200078e02ff */
[----:B------:R-:W-:Y:S01]  /*34b0*/  SHF.R.S32.HI R0, RZ, 0x1f, R0 ;  /* 0x0000001fff007819 */ /* 0x000fe20000011400 */
[----:B------:R-:W-:Y:S01]  /*34c0*/  IMAD R133, R9, 0x1b, RZ ;  /* 0x0000001b09857824 */ /* 0x000fe200078e02ff */
[----:B------:R-:W-:Y:S01]  /*34d0*/  SHF.R.S32.HI R178, RZ, 0x1f, R121 ;  /* 0x0000001fffb27819 */ /* 0x000fe20000011479 */
[----:B0-----:R-:W-:Y:S01]  /*34e0*/  IMAD R6, R4, R7, RZ ;  /* 0x0000000704067224 */ /* 0x001fe200078e02ff */
[----:B------:R-:W0:Y:S01]  /*34f0*/  LDC R30, c[0x0][0x268] ;  /* 0x00009a00ff1e7b82 */ /* 0x000e220000000800 */
[----:B------:R-:W-:Y:S01]  /*3500*/  IMAD.MOV.U32 R4, RZ, RZ, RZ ;  /* 0x000000ffff047224 */ /* 0x000fe200078e00ff */
[----:B------:R-:W-:Y:S01]  /*3510*/  IADD3.X R0, R0, R25, R8, P2, P3 ;  /* 0x0000001900007210 */ /* 0x000fe200017e6408 */
[----:B------:R-:W-:Y:S01]  /*3520*/  IMAD R7, R7, 0x100, R6 ;  /* 0x0000010007077824 */ /* 0x000fe200078e0206 */
[----:B------:R-:W-:Y:S01]  /*3530*/  SHF.R.S32.HI R183, RZ, 0x1f, R123 ;  /* 0x0000001fffb77819 */ /* 0x000fe2000001147b */
[----:B------:R-:W-:Y:S01]  /*3540*/  IMAD R135, R9, 0x1d, RZ ;  /* 0x0000001d09877824 */ /* 0x000fe200078e02ff */
[----:B------:R-:W-:Y:S01]  /*3550*/  IADD3.X R24, R4, 0x40000040, RZ, P1, !PT ;  /* 0x4000004004187810 */ /* 0x000fe20000ffe4ff */
[----:B---3--:R-:W-:Y:S01]  /*3560*/  IMAD R75, R13, R26, RZ ;  /* 0x0000001a0d4b7224 */ /* 0x008fe200078e02ff */
[----:B------:R-:W1:Y:S01]  /*3570*/  LDC R32, c[0x0][0x268] ;  /* 0x00009a00ff207b82 */ /* 0x000e620000000800 */
[CC--:B------:R-:W-:Y:S01]  /*3580*/  IADD3 R4, P0, R6.reuse, R20.reuse, RZ ;  /* 0x0000001406047210 */ /* 0x0c0fe20007f1e0ff */
[----:B------:R-:W-:Y:S01]  /*3590*/  IMAD R137, R9, 0x1f, RZ ;  /* 0x0000001f09897824 */ /* 0x000fe200078e02ff */
[----:B------:R-:W-:Y:S01]  /*35a0*/  IADD3 R5, P1, R7, R20, RZ ;  /* 0x0000001407057210 */ /* 0x000fe20007f3e0ff */
[C---:B------:R-:W-:Y:S01]  /*35b0*/  IMAD R139, R9.reuse, 0x21, RZ ;  /* 0x00000021098b7824 */ /* 0x040fe200078e02ff */
[-C--:B------:R-:W-:Y:S01]  /*35c0*/  LEA.HI.X.SX32 R6, R6, R21.reuse, 0x1, P0 ;  /* 0x0000001506067211 */ /* 0x080fe200000f0eff */
[----:B------:R-:W-:Y:S01]  /*35d0*/  IMAD R141, R9, 0x23, RZ ;  /* 0x00000023098d7824 */ /* 0x000fe200078e02ff */
[----:B------:R-:W-:Y:S01]  /*35e0*/  LEA.HI.X.SX32 R7, R7, R21, 0x1, P1 ;  /* 0x0000001507077211 */ /* 0x000fe200008f0eff */
[----:B------:R-:W3:Y:S01]  /*35f0*/  LDC R26, c[0x0][0x268] ;  /* 0x00009a00ff1a7b82 */ /* 0x000ee20000000800 */
[----:B--2---:R-:W-:Y:S01]  /*3600*/  IMAD R159, R159, R28, RZ ;  /* 0x0000001c9f9f7224 */ /* 0x004fe200078e02ff */
[----:B------:R-:W-:Y:S01]  /*3610*/  IADD3 R184, P0, R155, R12, RZ ;  /* 0x0000000c9bb87210 */ /* 0x000fe20007f1e0ff */
[C---:B------:R-:W-:Y:S01]  /*3620*/  IMAD R147, R9.reuse, 0x27, RZ ;  /* 0x0000002709937824 */ /* 0x040fe200078e02ff */
[----:B------:R-:W-:Y:S01]  /*3630*/  R2UR UR7, R24 ;  /* 0x00000000180772ca */ /* 0x000fe200000e0000 */
[----:B------:R-:W-:Y:S01]  /*3640*/  IMAD R149, R9, 0x28, RZ ;  /* 0x0000002809957824 */ /* 0x000fe200078e02ff */
[----:B------:R-:W-:Y:S01]  /*3650*/  SHF.R.S32.HI R187, RZ, 0x1f, R125 ;  /* 0x0000001fffbb7819 */ /* 0x000fe2000001147d */
[----:B------:R2:W-:Y:S01]  /*3660*/  STL [R1+0x5b8], R184 ;  /* 0x0005b8b801007387 */ /* 0x0005e20000100800 */
[----:B------:R-:W4:Y:S01]  /*3670*/  LDC R34, c[0x0][0x268] ;  /* 0x00009a00ff227b82 */ /* 0x000f220000000800 */
[----:B0-----:R-:W-:Y:S01]  /*3680*/  IMAD R163, R163, R30, RZ ;  /* 0x0000001ea3a37224 */ /* 0x001fe200078e02ff */
[----:B------:R-:W-:Y:S01]  /*3690*/  SHF.R.S32.HI R190, RZ, 0x1f, R127 ;  /* 0x0000001fffbe7819 */ /* 0x000fe2000001147f */
[C---:B------:R-:W-:Y:S01]  /*36a0*/  IMAD R151, R9.reuse, 0x29, RZ ;  /* 0x0000002909977824 */ /* 0x040fe200078e02ff */
[----:B------:R-:W-:Y:S01]  /*36b0*/  SHF.R.S32.HI R192, RZ, 0x1f, R129 ;  /* 0x0000001fffc07819 */ /* 0x000fe20000011481 */
[----:B------:R-:W-:Y:S01]  /*36c0*/  IMAD R174, R9, 0x37, RZ ;  /* 0x0000003709ae7824 */ /* 0x000fe200078e02ff */
[----:B------:R-:W-:Y:S01]  /*36d0*/  IADD3 R185, P2, R163, R12, RZ ;  /* 0x0000000ca3b97210 */ /* 0x000fe20007f5e0ff */
[----:B------:R-:W-:Y:S01]  /*36e0*/  IMAD R175, R9, 0x38, RZ ;  /* 0x0000003809af7824 */ /* 0x000fe200078e02ff */
[----:B------:R-:W0:Y:S01]  /*36f0*/  LDC R8, c[0x0][0x268] ;  /* 0x00009a00ff087b82 */ /* 0x000e220000000800 */
[----:B-1----:R-:W-:Y:S01]  /*3700*/  IMAD R167, R167, R32, RZ ;  /* 0x00000020a7a77224 */ /* 0x002fe200078e02ff */
[----:B------:R-:W-:Y:S01]  /*3710*/  SHF.R.S32.HI R194, RZ, 0x1f, R131 ;  /* 0x0000001fffc27819 */ /* 0x000fe20000011483 */
[C---:B------:R-:W-:Y:S01]  /*3720*/  IMAD R177, R9.reuse, 0x39, RZ ;  /* 0x0000003909b17824 */ /* 0x040fe200078e02ff */
[----:B------:R-:W-:Y:S01]  /*3730*/  SHF.R.S32.HI R196, RZ, 0x1f, R133 ;  /* 0x0000001fffc47819 */ /* 0x000fe20000011485 */
[----:B------:R-:W-:Y:S01]  /*3740*/  IMAD R179, R9, 0x3a, RZ ;  /* 0x0000003a09b37824 */ /* 0x000fe200078e02ff */
[----:B--2---:R-:W-:Y:S01]  /*3750*/  IADD3 R184, P3, R167, R12, RZ ;  /* 0x0000000ca7b87210 */ /* 0x004fe20007f7e0ff */
[----:B------:R-:W-:Y:S01]  /*3760*/  IMAD R180, R9, 0x3b, RZ ;  /* 0x0000003b09b47824 */ /* 0x000fe200078e02ff */
[----:B------:R-:W1:Y:S01]  /*3770*/  LDC R20, c[0x0][0x268] ;  /* 0x00009a00ff147b82 */ /* 0x000e620000000800 */
[----:B---3--:R-:W-:Y:S01]  /*3780*/  IMAD R57, R17, R26, RZ ;  /* 0x0000001a11397224 */ /* 0x008fe200078e02ff */
[----:B------:R-:W-:Y:S01]  /*3790*/  IADD3 R17, P1, R159, R12, RZ ;  /* 0x0000000c9f117210 */ /* 0x000fe20007f3e0ff */
[-C--:B------:R-:W-:Y:S01]  /*37a0*/  IMAD R29, R10, R26.reuse, RZ ;  /* 0x0000001a0a1d7224 */ /* 0x080fe200078e02ff */
[----:B------:R-:W-:Y:S01]  /*37b0*/  SHF.R.S32.HI R198, RZ, 0x1f, R135 ;  /* 0x0000001fffc67819 */ /* 0x000fe20000011487 */
[----:B------:R-:W-:Y:S01]  /*37c0*/  IMAD R73, R23, R26, RZ ;  /* 0x0000001a17497224 */ /* 0x000fe200078e02ff */
[----:B------:R-:W-:Y:S01]  /*37d0*/  SHF.R.S32.HI R200, RZ, 0x1f, R137 ;  /* 0x0000001fffc87819 */ /* 0x000fe20000011489 */
[----:B------:R2:W-:Y:S01]  /*37e0*/  STL [R1+0x5d8], R17 ;  /* 0x0005d81101007387 */ /* 0x0005e20000100800 */
[----:B------:R-:W3:Y:S01]  /*37f0*/  LDC R37, c[0x0][0x268] ;  /* 0x00009a00ff257b82 */ /* 0x000ee20000000800 */
[----:B----4-:R-:W-:Y:S01]  /*3800*/  IMAD R171, R171, R34, RZ ;  /* 0x00000022abab7224 */ /* 0x010fe200078e02ff */
[----:B------:R-:W-:Y:S01]  /*3810*/  SHF.R.S32.HI R202, RZ, 0x1f, R139 ;  /* 0x0000001fffca7819 */ /* 0x000fe2000001148b */
[----:B------:R4:W-:Y:S01]  /*3820*/  STL [R1+0x5f8], R185 ;  /* 0x0005f8b901007387 */ /* 0x0009e20000100800 */
[----:B------:R-:W-:Y:S01]  /*3830*/  IMAD R55, R26, 0x4, R29 ;  /* 0x000000041a377824 */ /* 0x000fe200078e021d */
[----:B------:R-:W-:Y:S01]  /*3840*/  SHF.R.S32.HI R204, RZ, 0x1f, R141 ;  /* 0x0000001fffcc7819 */ /* 0x000fe2000001148d */
[----:B------:R-:W-:Y:S01]  /*3850*/  IMAD R99, R152, R26, RZ ;  /* 0x0000001a98637224 */ /* 0x000fe200078e02ff */
[----:B------:R5:W-:Y:S01]  /*3860*/  STL [R1+0x618], R184 ;  /* 0x000618b801007387 */ /* 0x000be20000100800 */
[----:B------:R-:W3:Y:S01]  /*3870*/  LDC R39, c[0x0][0x268] ;  /* 0x00009a00ff277b82 */ /* 0x000ee20000000800 */
[----:B0-----:R-:W-:Y:S01]  /*3880*/  IMAD R33, R11, R8, RZ ;  /* 0x000000080b217224 */ /* 0x001fe200078e02ff */
[-C--:B--2---:R-:W-:Y:S01]  /*3890*/  IADD3 R17, P4, R171, R12.reuse, RZ ;  /* 0x0000000cab117210 */ /* 0x084fe20007f9e0ff */
[C---:B------:R-:W-:Y:S01]  /*38a0*/  IMAD R71, R26.reuse, 0x4, R55 ;  /* 0x000000041a477824 */ /* 0x040fe200078e0237 */
[----:B------:R-:W-:Y:S01]  /*38b0*/  SHF.R.S32.HI R208, RZ, 0x1f, R147 ;  /* 0x0000001fffd07819 */ /* 0x000fe20000011493 */
[----:B------:R-:W-:Y:S01]  /*38c0*/  IMAD R152, R9, 0x2a, RZ ;  /* 0x0000002a09987824 */ /* 0x000fe200078e02ff */
[----:B----4-:R-:W-:Y:S01]  /*38d0*/  IADD3 R185, P5, R33, R12, RZ ;  /* 0x0000000c21b97210 */ /* 0x010fe20007fbe0ff */
[----:B------:R0:W-:Y:S01]  /*38e0*/  STL [R1+0x638], R17 ;  /* 0x0006381101007387 */ /* 0x0001e20000100800 */
[----:B------:R-:W2:Y:S01]  /*38f0*/  LDC R41, c[0x0][0x268] ;  /* 0x00009a00ff297b82 */ /* 0x000ea20000000800 */
[----:B-1----:R-:W-:Y:S01]  /*3900*/  IMAD R35, R15, R20, RZ ;  /* 0x000000140f237224 */ /* 0x002fe200078e02ff */
[----:B------:R-:W-:Y:S01]  /*3910*/  SHF.R.S32.HI R209, RZ, 0x1f, R149 ;  /* 0x0000001fffd17819 */ /* 0x000fe20000011495 */
[----:B------:R1:W-:Y:S01]  /*3920*/  STL [R1+0x658], R185 ;  /* 0x000658b901007387 */ /* 0x0003e20000100800 */
[----:B------:R-:W-:Y:S01]  /*3930*/  IMAD R95, R26, 0x8, R71 ;  /* 0x000000081a5f7824 */ /* 0x000fe200078e0247 */
[----:B------:R-:W-:Y:S01]  /*3940*/  SHF.R.S32.HI R210, RZ, 0x1f, R151 ;  /* 0x0000001fffd27819 */ /* 0x000fe20000011497 */
[----:B------:R-:W-:Y:S01]  /*3950*/  IMAD R182, R9, 0x3c, RZ ;  /* 0x0000003c09b67824 */ /* 0x000fe200078e02ff */
[----:B-----5:R-:W-:Y:S01]  /*3960*/  IADD3 R184, P6, R35, R12, RZ ;  /* 0x0000000c23b87210 */ /* 0x020fe20007fde0ff */
[----:B------:R-:W4:Y:S01]  /*3970*/  LDC R59, c[0x0][0x268] ;  /* 0x00009a00ff3b7b82 */ /* 0x000f220000000800 */
[----:B---3--:R-:W-:Y:S01]  /*3980*/  IMAD R37, R22, R37, RZ ;  /* 0x0000002516257224 */ /* 0x008fe200078e02ff */
[----:B0-----:R-:W-:Y:S01]  /*3990*/  LEA.HI.X.SX32 R17, R155, R0, 0x1, P0 ;  /* 0x000000009b117211 */ /* 0x001fe200000f0eff */
[C---:B------:R-:W-:Y:S01]  /*39a0*/  IMAD R97, R26.reuse, 0x4, R95 ;  /* 0x000000041a617824 */ /* 0x040fe200078e025f */
[----:B------:R0:W-:Y:S01]  /*39b0*/  STL [R1+0x678], R184 ;  /* 0x000678b801007387 */ /* 0x0001e20000100800 */
[----:B------:R-:W-:Y:S01]  /*39c0*/  IMAD R188, R9, 0x3f, RZ ;  /* 0x0000003f09bc7824 */ /* 0x000fe200078e02ff */
[----:B-1----:R-:W-:Y:S01]  /*39d0*/  IADD3 R185, P0, R37, R12, RZ ;  /* 0x0000000c25b97210 */ /* 0x002fe20007f1e0ff */
[----:B------:R-:W-:Y:S01]  /*39e0*/  IMAD R93, R26, 0x4, R97 ;  /* 0x000000041a5d7824 */ /* 0x000fe200078e0261 */
[----:B------:R-:W1:Y:S01]  /*39f0*/  LDC R61, c[0x0][0x268] ;  /* 0x00009a00ff3d7b82 */ /* 0x000e620000000800 */
[----:B------:R-:W-:Y:S01]  /*3a00*/  IMAD R39, R156, R39, RZ ;  /* 0x000000279c277224 */ /* 0x000fe200078e02ff */
[----:B------:R3:W-:Y:S01]  /*3a10*/  STL [R1+0x5b4], R17 ;  /* 0x0005b41101007387 */ /* 0x0007e20000100800 */
[----:B------:R-:W-:Y:S01]  /*3a20*/  IMAD R53, R26, 0x8, R93 ;  /* 0x000000081a357824 */ /* 0x000fe200078e025d */
[----:B------:R-:W-:Y:S01]  /*3a30*/  SHF.R.S32.HI R211, RZ, 0x1f, R152 ;  /* 0x0000001fffd37819 */ /* 0x000fe20000011498 */
[----:B------:R-:W-:Y:S01]  /*3a40*/  UIADD3.64 UR10, UR4, 0x4, URZ ;  /* 0x00000004040a7897 */ /* 0x000fe2000fffe03f */
[----:B0-----:R-:W-:Y:S01]  /*3a50*/  LEA.HI.X.SX32 R184, R159, R0, 0x1, P1 ;  /* 0x000000009fb87211 */ /* 0x001fe200008f0eff */
[----:B------:R0:W-:Y:S01]  /*3a60*/  STL [R1+0x698], R185 ;  /* 0x000698b901007387 */ /* 0x0001e20000100800 */
[----:B------:R-:W5:Y:S01]  /*3a70*/  LDC R24, c[0x0][0x268] ;  /* 0x00009a00ff187b82 */ /* 0x000f620000000800 */
[----:B--2---:R-:W-:Y:S01]  /*3a80*/  IMAD R41, R160, R41, RZ ;  /* 0x00000029a0297224 */ /* 0x004fe200078e02ff */
[----:B------:R-:W-:Y:S01]  /*3a90*/  SHF.R.S32.HI R224, RZ, 0x1f, R174 ;  /* 0x0000001fffe07819 */ /* 0x000fe200000114ae */
[----:B------:R2:W-:Y:S01]  /*3aa0*/  STL [R1+0x5d4], R184 ;  /* 0x0005d4b801007387 */ /* 0x0005e20000100800 */
[----:B---3--:R-:W-:Y:S01]  /*3ab0*/  IADD3 R17, P1, R39, R12, RZ ;  /* 0x0000000c27117210 */ /* 0x008fe20007f3e0ff */
[----:B------:R-:W-:Y:S01]  /*3ac0*/  IMAD R51, R26, 0x4, R53 ;  /* 0x000000041a337824 */ /* 0x000fe200078e0235 */
[----:B------:R-:W-:Y:S01]  /*3ad0*/  SHF.R.S32.HI R225, RZ, 0x1f, R175 ;  /* 0x0000001fffe17819 */ /* 0x000fe200000114af */
[----:B------:R-:W-:Y:S01]  /*3ae0*/  IMAD R159, R9, 0x2e, RZ ;  /* 0x0000002e099f7824 */ /* 0x000fe200078e02ff */
[----:B------:R-:W3:Y:S01]  /*3af0*/  LDC R77, c[0x0][0x268] ;  /* 0x00009a00ff4d7b82 */ /* 0x000ee20000000800 */
[-C--:B0-----:R-:W-:Y:S01]  /*3b00*/  LEA.HI.X.SX32 R185, R163, R0.reuse, 0x1, P2 ;  /* 0x00000000a3b97211 */ /* 0x081fe200010f0eff */
[----:B----4-:R-:W-:Y:S01]  /*3b10*/  IMAD R59, R164, R59, RZ ;  /* 0x0000003ba43b7224 */ /* 0x010fe200078e02ff */
[----:B------:R0:W-:Y:S01]  /*3b20*/  STL [R1+0x6b8], R17 ;  /* 0x0006b81101007387 */ /* 0x0001e20000100800 */
[----:B------:R-:W-:Y:S01]  /*3b30*/  LEA.HI.X.SX32 R186, R39, R0, 0x1, P1 ;  /* 0x0000000027ba7211 */ /* 0x000fe200008f0eff */
[----:B------:R-:W-:Y:S01]  /*3b40*/  IMAD R91, R26, 0x4, R51 ;  /* 0x000000041a5b7824 */ /* 0x000fe200078e0233 */
[----:B--2---:R-:W-:Y:S01]  /*3b50*/  IADD3 R184, P2, R41, R12, RZ ;  /* 0x0000000c29b87210 */ /* 0x004fe20007f5e0ff */
[----:B------:R2:W-:Y:S01]  /*3b60*/  STL [R1+0x5f4], R185 ;  /* 0x0005f4b901007387 */ /* 0x0005e20000100800 */
[----:B------:R-:W4:Y:S01]  /*3b70*/  LDC R28, c[0x0][0x268] ;  /* 0x00009a00ff1c7b82 */ /* 0x000f220000000800 */
[----:B-1----:R-:W-:Y:S01]  /*3b80*/  IMAD R61, R168, R61, RZ ;  /* 0x0000003da83d7224 */ /* 0x002fe200078e02ff */
[----:B------:R-:W-:Y:S01]  /*3b90*/  SHF.R.S32.HI R215, RZ, 0x1f, R159 ;  /* 0x0000001fffd77819 */ /* 0x000fe2000001149f */
[----:B------:R1:W-:Y:S01]  /*3ba0*/  STL [R1+0x6d8], R184 ;  /* 0x0006d8b801007387 */ /* 0x0003e20000100800 */
[C---:B------:R-:W-:Y:S01]  /*3bb0*/  IMAD R69, R26.reuse, 0x8, R91 ;  /* 0x000000081a457824 */ /* 0x040fe200078e025b */
[----:B0-----:R-:W-:Y:S01]  /*3bc0*/  LEA.HI.X.SX32 R17, R167, R0, 0x1, P3 ;  /* 0x00000000a7117211 */ /* 0x001fe200018f0eff */
[----:B------:R-:W-:Y:S01]  /*3bd0*/  IMAD R164, R9, 0x31, RZ ;  /* 0x0000003109a47824 */ /* 0x000fe200078e02ff */
[----:B------:R-:W-:Y:S01]  /*3be0*/  SHF.R.S32.HI R226, RZ, 0x1f, R177 ;  /* 0x0000001fffe27819 */ /* 0x000fe200000114b1 */
[----:B------:R-:W0:Y:S01]  /*3bf0*/  LDC R30, c[0x0][0x268] ;  /* 0x00009a00ff1e7b82 */ /* 0x000e220000000800 */
[----:B--2---:R-:W-:Y:S01]  /*3c00*/  IADD3 R185, P3, R59, R12, RZ ;  /* 0x0000000c3bb97210 */ /* 0x004fe20007f7e0ff */
[----:B------:R2:W-:Y:S01]  /*3c10*/  STL [R1+0x614], R17 ;  /* 0x0006141101007387 */ /* 0x0005e20000100800 */
[----:B-----5:R-:W-:Y:S01]  /*3c20*/  IMAD R173, R173, R24, RZ ;  /* 0x00000018adad7224 */ /* 0x020fe200078e02ff */
[----:B------:R-:W-:Y:S01]  /*3c30*/  SHF.R.S32.HI R218, RZ, 0x1f, R164 ;  /* 0x0000001fffda7819 */ /* 0x000fe200000114a4 */
[----:B------:R-:W-:Y:S01]  /*3c40*/  IMAD R49, R26, 0x4, R69 ;  /* 0x000000041a317824 */ /* 0x000fe200078e0245 */
[----:B-1----:R-:W-:Y:S01]  /*3c50*/  LEA.HI.X.SX32 R184, R171, R0, 0x1, P4 ;  /* 0x00000000abb87211 */ /* 0x002fe200020f0eff */
[----:B------:R1:W-:Y:S01]  /*3c60*/  STL [R1+0x6f8], R185 ;  /* 0x0006f8b901007387 */ /* 0x0003e20000100800 */
[----:B------:R-:W5:Y:S01]  /*3c70*/  LDC R32, c[0x0][0x268] ;  /* 0x00009a00ff207b82 */ /* 0x000f620000000800 */
[----:B---3--:R-:W-:Y:S01]  /*3c80*/  IMAD R77, R16, R77, RZ ;  /* 0x0000004d104d7224 */ /* 0x008fe200078e02ff */
[----:B------:R-:W-:Y:S01]  /*3c90*/  SHF.R.S32.HI R227, RZ, 0x1f, R179 ;  /* 0x0000001fffe37819 */ /* 0x000fe200000114b3 */
[----:B------:R3:W-:Y:S01]  /*3ca0*/  STL [R1+0x634], R184 ;  /* 0x000634b801007387 */ /* 0x0007e20000100800 */
[----:B--2---:R-:W-:Y:S01]  /*3cb0*/  IADD3 R17, P4, R61, R12, RZ ;  /* 0x0000000c3d117210 */ /* 0x004fe20007f9e0ff */
[----:B------:R-:W-:Y:S01]  /*3cc0*/  IMAD R23, R26, 0x4, R49 ;  /* 0x000000041a177824 */ /* 0x000fe200078e0231 */
[----:B------:R-:W-:Y:S01]  /*3cd0*/  SHF.R.S32.HI R228, RZ, 0x1f, R180 ;  /* 0x0000001fffe47819 */ /* 0x000fe200000114b4 */
[----:B------:R-:W-:Y:S01]  /*3ce0*/  IMAD R167, R9, 0x33, RZ ;  /* 0x0000003309a77824 */ /* 0x000fe200078e02ff */
[----:B------:R-:W2:Y:S01]  /*3cf0*/  LDC R34, c[0x0][0x268] ;  /* 0x00009a00ff227b82 */ /* 0x000ea20000000800 */
[----:B-1----:R-:W-:Y:S01]  /*3d00*/  LEA.HI.X.SX32 R185, R33, R0, 0x1, P5 ;  /* 0x0000000021b97211 */ /* 0x002fe200028f0eff */
[----:B------:R1:W-:Y:S01]  /*3d10*/  STL [R1+0x718], R17 ;  /* 0x0007181101007387 */ /* 0x0003e20000100800 */
[----:B----4-:R-:W-:Y:S01]  /*3d20*/  IMAD R153, R153, R28, RZ ;  /* 0x0000001c99997224 */ /* 0x010fe200078e02ff */
[----:B------:R-:W-:Y:S01]  /*3d30*/  SHF.R.S32.HI R220, RZ, 0x1f, R167 ;  /* 0x0000001fffdc7819 */ /* 0x000fe200000114a7 */
[----:B------:R-:W-:Y:S01]  /*3d40*/  UIADD3.64 UR10, UR6, 0x2, URZ ;  /* 0x00000002060a7897 */ /* 0x000fe2000fffe03f */
[----:B---3--:R-:W-:Y:S01]  /*3d50*/  LEA.HI.X.SX32 R184, R35, R0, 0x1, P6 ;  /* 0x0000000023b87211 */ /* 0x008fe200030f0eff */
[----:B------:R3:W-:Y:S01]  /*3d60*/  STL [R1+0x654], R185 ;  /* 0x000654b901007387 */ /* 0x0007e20000100800 */
[----:B------:R-:W4:Y:S01]  /*3d70*/  LDC R36, c[0x0][0x268] ;  /* 0x00009a00ff247b82 */ /* 0x000f220000000800 */
[----:B0-----:R-:W-:Y:S01]  /*3d80*/  IMAD R157, R157, R30, RZ ;  /* 0x0000001e9d9d7224 */ /* 0x001fe200078e02ff */
[----:B------:R-:W-:Y:S01]  /*3d90*/  SHF.R.S32.HI R229, RZ, 0x1f, R182 ;  /* 0x0000001fffe57819 */ /* 0x000fe200000114b6 */
[----:B------:R-:W-:Y:S01]  /*3da0*/  UIADD3.64 UR14, UR6, 0x4, URZ ;  /* 0x00000004060e7897 */ /* 0x000fe2000fffe03f */
[----:B-1----:R-:W-:Y:S01]  /*3db0*/  IADD3 R17, P5, R173, R12, RZ ;  /* 0x0000000cad117210 */ /* 0x002fe20007fbe0ff */
[----:B------:R-:W-:Y:S01]  /*3dc0*/  UIADD3.64 UR58, UR6, 0xfe, URZ ;  /* 0x000000fe063a7897 */ /* 0x000fe2000fffe03f */
[----:B------:R-:W-:Y:S01]  /*3dd0*/  SHF.R.S32.HI R232, RZ, 0x1f, R188 ;  /* 0x0000001fffe87819 */ /* 0x000fe200000114bc */
[----:B------:R-:W-:Y:S01]  /*3de0*/  UIADD3.64 UR8, UR4, 0x2, URZ ;  /* 0x0000000204087897 */ /* 0x000fe2000fffe03f */
[----:B------:R-:W0:Y:S01]  /*3df0*/  LDC R101, c[0x0][0x268] ;  /* 0x00009a00ff657b82 */ /* 0x000e220000000800 */
[----:B------:R1:W-:Y:S01]  /*3e00*/  STL [R1+0x738], R17 ;  /* 0x0007381101007387 */ /* 0x0003e20000100800 */
[----:B---3--:R-:W-:Y:S01]  /*3e10*/  LEA.HI.X.SX32 R185, R37, R0, 0x1, P0 ;  /* 0x0000000025b97211 */ /* 0x008fe200000f0eff */
[----:B-----5:R-:W-:Y:S01]  /*3e20*/  IMAD R161, R161, R32, RZ ;  /* 0x00000020a1a17224 */ /* 0x020fe200078e02ff */
[----:B------:R-:W-:Y:S01]  /*3e30*/  UIADD3.64 UR8, UR4, 0x1fe, URZ ;  /* 0x000001fe04087897 */ /* 0x000fe2000fffe03f */
[----:B------:R3:W-:Y:S01]  /*3e40*/  STL [R1+0x674], R184 ;  /* 0x000674b801007387 */ /* 0x0007e20000100800 */
[----:B------:R-:W-:-:S02]  /*3e50*/  UIADD3.64 UR12, UR4, 0x200, URZ ;  /* 0x00000200040c7897 */ /* 0x000fc4000fffe03f */
[----:B------:R-:W5:Y:S01]  /*3e60*/  LDC R103, c[0x0][0x268] ;  /* 0x00009a00ff677b82 */ /* 0x000f620000000800 */
[----:B--2---:R-:W-:Y:S01]  /*3e70*/  IMAD R165, R165, R34, RZ ;  /* 0x00000022a5a57224 */ /* 0x004fe200078e02ff */
[----:B------:R-:W-:Y:S01]  /*3e80*/  UIADD3.64 UR16, UR4, 0x202, URZ ;  /* 0x0000020204107897 */ /* 0x000fe2000fffe03f */
[-C--:B-1----:R-:W-:Y:S01]  /*3e90*/  IADD3 R17, P6, R75, R12.reuse, RZ ;  /* 0x0000000c4b117210 */ /* 0x082fe20007fde0ff */
[----:B------:R-:W-:Y:S02]  /*3ea0*/  UIADD3.64 UR20, UR4, 0x204, URZ ;  /* 0x0000020404147897 */ /* 0x000fe4000fffe03f */
[----:B------:R-:W-:Y:S01]  /*3eb0*/  UIADD3.64 UR24, UR4, 0x3fe, URZ ;  /* 0x000003fe04187897 */ /* 0x000fe2000fffe03f */
[----:B---3--:R-:W-:Y:S01]  /*3ec0*/  IADD3 R184, P0, R77, R12, RZ ;  /* 0x0000000c4db87210 */ /* 0x008fe20007f1e0ff */
[----:B------:R-:W-:Y:S01]  /*3ed0*/  STL [R1+0x758], R17 ;  /* 0x0007581101007387 */ /* 0x000fe20000100800 */
[----:B------:R-:W1:Y:S01]  /*3ee0*/  LDC R38, c[0x0][0x268] ;  /* 0x00009a00ff267b82 */ /* 0x000e620000000800 */
[----:B----4-:R-:W-:Y:S01]  /*3ef0*/  IMAD R169, R169, R36, RZ ;  /* 0x00000024a9a97224 */ /* 0x010fe200078e02ff */
[----:B------:R-:W-:Y:S01]  /*3f00*/  UIADD3.64 UR28, UR4, 0x400, URZ ;  /* 0x00000400041c7897 */ /* 0x000fe2000fffe03f */
[----:B------:R2:W-:Y:S01]  /*3f10*/  STL [R1+0x694], R185 ;  /* 0x000694b901007387 */ /* 0x0005e20000100800 */
[----:B------:R-:W-:-:S02]  /*3f20*/  UIADD3.64 UR32, UR4, 0x402, URZ ;  /* 0x0000040204207897 */ /* 0x000fc4000fffe03f */
[----:B------:R-:W-:Y:S01]  /*3f30*/  UIADD3.64 UR36, UR4, 0x404, URZ ;  /* 0x0000040404247897 */ /* 0x000fe2000fffe03f */
[----:B------:R3:W-:Y:S01]  /*3f40*/  STL [R1+0x778], R184 ;  /* 0x000778b801007387 */ /* 0x0007e20000100800 */
[----:B------:R-:W4:Y:S01]  /*3f50*/  LDC R107, c[0x0][0x268] ;  /* 0x00009a00ff6b7b82 */ /* 0x000f220000000800 */
[----:B0-----:R-:W-:Y:S01]  /*3f60*/  IMAD R101, R172, R101, RZ ;  /* 0x00000065ac657224 */ /* 0x001fe200078e02ff */
[----:B------:R-:W-:Y:S01]  /*3f70*/  UIADD3.64 UR40, UR4, 0x5fe, URZ ;  /* 0x000005fe04287897 */ /* 0x000fe2000fffe03f */
[----:B------:R0:W-:Y:S01]  /*3f80*/  STL [R1+0x6b4], R186 ;  /* 0x0006b4ba01007387 */ /* 0x0001e20000100800 */
[----:B------:R-:W-:Y:S01]  /*3f90*/  IMAD R172, R9, 0x36, RZ ;  /* 0x0000003609ac7824 */ /* 0x000fe200078e02ff */
[----:B--2---:R-:W-:Y:S01]  /*3fa0*/  IADD3 R185, P1, R153, R12, RZ ;  /* 0x0000000c99b97210 */ /* 0x004fe20007f3e0ff */
[----:B------:R-:W-:Y:S01]  /*3fb0*/  UIADD3.64 UR44, UR4, 0x600, URZ ;  /* 0x00000600042c7897 */ /* 0x000fe2000fffe03f */
[----:B-----5:R-:W-:Y:S01]  /*3fc0*/  IMAD R103, R14, R103, RZ ;  /* 0x000000670e677224 */ /* 0x020fe200078e02ff */
[----:B------:R-:W2:Y:S01]  /*3fd0*/  LDC R109, c[0x0][0x268] ;  /* 0x00009a00ff6d7b82 */ /* 0x000ea20000000800 */
[----:B---3--:R-:W-:Y:S01]  /*3fe0*/  LEA.HI.X.SX32 R184, R41, R0, 0x1, P2 ;  /* 0x0000000029b87211 */ /* 0x008fe200010f0eff */
[----:B------:R3:W-:Y:S01]  /*3ff0*/  STL [R1+0x798], R185 ;  /* 0x000798b901007387 */ /* 0x0007e20000100800 */
[----:B------:R-:W-:Y:S01]  /*4000*/  SHF.R.S32.HI R223, RZ, 0x1f, R172 ;  /* 0x0000001fffdf7819 */ /* 0x000fe200000114ac */
[----:B------:R-:W-:Y:S01]  /*4010*/  UIADD3.64 UR48, UR4, 0x602, URZ ;  /* 0x0000060204307897 */ /* 0x000fe2000fffe03f */
[----:B0-----:R-:W-:Y:S01]  /*4020*/  IADD3 R186, P2, R157, R12, RZ ;  /* 0x0000000c9dba7210 */ /* 0x001fe20007f5e0ff */
[----:B------:R0:W-:Y:S01]  /*4030*/  STL [R1+0x6d4], R184 ;  /* 0x0006d4b801007387 */ /* 0x0001e20000100800 */
[----:B------:R-:W-:Y:S01]  /*4040*/  UIADD3.64 UR52, UR4, 0x604, URZ ;  /* 0x0000060404347897 */ /* 0x000fe2000fffe03f */
[----:B------:R-:W5:Y:S01]  /*4050*/  LDC R111, c[0x0][0x268] ;  /* 0x00009a00ff6f7b82 */ /* 0x000f620000000800 */
[----:B-1----:R-:W-:Y:S01]  /*4060*/  IMAD R105, R19, R38, RZ ;  /* 0x0000002613697224 */ /* 0x002fe200078e02ff */
[----:B------:R1:W-:Y:S01]  /*4070*/  STL [R1+0x7b8], R186 ;  /* 0x0007b8ba01007387 */ /* 0x0003e20000100800 */
[----:B------:R-:W-:Y:S01]  /*4080*/  UIADD3.64 UR18, UR6, 0x202, URZ ;  /* 0x0000020206127897 */ /* 0x000fe2000fffe03f */
[----:B---3--:R-:W-:Y:S01]  /*4090*/  LEA.HI.X.SX32 R185, R59, R0, 0x1, P3 ;  /* 0x000000003bb97211 */ /* 0x008fe200018f0eff */
[----:B------:R-:W-:-:S02]  /*40a0*/  UIADD3.64 UR22, UR6, 0x204, URZ ;  /* 0x0000020406167897 */ /* 0x000fc4000fffe03f */
[----:B------:R-:W-:Y:S01]  /*40b0*/  UIADD3.64 UR26, UR6, 0x3fe, URZ ;  /* 0x000003fe061a7897 */ /* 0x000fe2000fffe03f */
[----:B0-----:R-:W-:Y:S01]  /*40c0*/  IADD3 R184, P3, R161, R12, RZ ;  /* 0x0000000ca1b87210 */ /* 0x001fe20007f7e0ff */
[----:B------:R0:W-:Y:S01]  /*40d0*/  STL [R1+0x6f4], R185 ;  /* 0x0006f4b901007387 */ /* 0x0001e20000100800 */
[----:B------:R-:W3:Y:S01]  /*40e0*/  LDC R113, c[0x0][0x268] ;  /* 0x00009a00ff717b82 */ /* 0x000ee20000000800 */
[----:B----4-:R-:W-:Y:S01]  /*40f0*/  IMAD R107, R154, R107, RZ ;  /* 0x0000006b9a6b7224 */ /* 0x010fe200078e02ff */
[----:B-1----:R-:W-:Y:S01]  /*4100*/  LEA.HI.X.SX32 R186, R61, R0, 0x1, P4 ;  /* 0x000000003dba7211 */ /* 0x002fe200020f0eff */
[----:B------:R1:W-:Y:S01]  /*4110*/  STL [R1+0x7d8], R184 ;  /* 0x0007d8b801007387 */ /* 0x0003e20000100800 */
[----:B------:R-:W-:Y:S01]  /*4120*/  UIADD3.64 UR30, UR6, 0x400, URZ ;  /* 0x00000400061e7897 */ /* 0x000fe2000fffe03f */
[----:B--2---:R-:W-:Y:S02]  /*4130*/  IMAD R109, R158, R109, RZ ;  /* 0x0000006d9e6d7224 */ /* 0x004fe400078e02ff */
[----:B------:R2:W-:Y:S01]  /*4140*/  STL [R1+0x714], R186 ;  /* 0x000714ba01007387 */ /* 0x0005e20000100800 */
[----:B------:R-:W4:Y:S01]  /*4150*/  LDC R115, c[0x0][0x268] ;  /* 0x00009a00ff737b82 */ /* 0x000f220000000800 */
[----:B0-----:R-:W-:Y:S01]  /*4160*/  IADD3 R185, P4, R165, R12, RZ ;  /* 0x0000000ca5b97210 */ /* 0x001fe20007f9e0ff */
[----:B------:R-:W-:-:S02]  /*4170*/  UIADD3.64 UR34, UR6, 0x402, URZ ;  /* 0x0000040206227897 */ /* 0x000fc4000fffe03f */
[----:B------:R-:W-:Y:S01]  /*4180*/  UIADD3.64 UR38, UR6, 0x404, URZ ;  /* 0x0000040406267897 */ /* 0x000fe2000fffe03f */
[----:B-1----:R-:W-:Y:S01]  /*4190*/  LEA.HI.X.SX32 R184, R173, R0, 0x1, P5 ;  /* 0x00000000adb87211 */ /* 0x002fe200028f0eff */
[----:B------:R0:W-:Y:S01]  /*41a0*/  STL [R1+0x7f8], R185 ;  /* 0x0007f8b901007387 */ /* 0x0001e20000100800 */
[----:B-----5:R-:W-:Y:S01]  /*41b0*/  IMAD R111, R162, R111, RZ ;  /* 0x0000006fa26f7224 */ /* 0x020fe200078e02ff */
[----:B------:R-:W1:Y:S01]  /*41c0*/  LDC R117, c[0x0][0x268] ;  /* 0x00009a00ff757b82 */ /* 0x000e620000000800 */
[----:B--2---:R-:W-:Y:S01]  /*41d0*/  IADD3 R186, P5, R169, R12, RZ ;  /* 0x0000000ca9ba7210 */ /* 0x004fe20007fbe0ff */
[----:B------:R2:W-:Y:S01]  /*41e0*/  STL [R1+0x734], R184 ;  /* 0x000734b801007387 */ /* 0x0005e20000100800 */
[----:B------:R-:W-:Y:S02]  /*41f0*/  UIADD3.64 UR42, UR6, 0x5fe, URZ ;  /* 0x000005fe062a7897 */ /* 0x000fe4000fffe03f */
[----:B------:R-:W-:Y:S01]  /*4200*/  UIADD3.64 UR46, UR6, 0x600, URZ ;  /* 0x00000600062e7897 */ /* 0x000fe2000fffe03f */
[----:B------:R5:W-:Y:S01]  /*4210*/  STL [R1+0x818], R186 ;  /* 0x000818ba01007387 */ /* 0x000be20000100800 */
[----:B------:R-:W-:Y:S01]  /*4220*/  UIADD3.64 UR50, UR6, 0x602, URZ ;  /* 0x0000060206327897 */ /* 0x000fe2000fffe03f */
[----:B0-----:R-:W-:Y:S01]  /*4230*/  LEA.HI.X.SX32 R185, R75, R0, 0x1, P6 ;  /* 0x000000004bb97211 */ /* 0x001fe200030f0eff */
[----:B---3--:R-:W-:Y:S01]  /*4240*/  IMAD R113, R166, R113, RZ ;  /* 0x00000071a6717224 */ /* 0x008fe200078e02ff */
[----:B------:R-:W0:Y:S01]  /*4250*/  LDC R110, c[0x0][0x268] ;  /* 0x00009a00ff6e7b82 */ /* 0x000e220000000800 */
[----:B------:R-:W-:Y:S01]  /*4260*/  UIADD3.64 UR54, UR6, 0x604, URZ ;  /* 0x0000060406367897 */ /* 0x000fe2000fffe03f */
[----:B--2---:R-:W-:Y:S01]  /*4270*/  IADD3 R184, P6, R101, R12, RZ ;  /* 0x0000000c65b87210 */ /* 0x004fe20007fde0ff */
[----:B------:R2:W-:Y:S01]  /*4280*/  STL [R1+0x754], R185 ;  /* 0x000754b901007387 */ /* 0x0005e20000100800 */
[----:B-----5:R-:W-:-:S03]  /*4290*/  LEA.HI.X.SX32 R186, R77, R0, 0x1, P0 ;  /* 0x000000004dba7211 */ /* 0x020fc600000f0eff */
[----:B------:R3:W-:Y:S01]  /*42a0*/  STL [R1+0x838], R184 ;  /* 0x000838b801007387 */ /* 0x0007e20000100800 */
[----:B----4-:R-:W-:Y:S01]  /*42b0*/  IMAD R115, R170, R115, RZ ;  /* 0x00000073aa737224 */ /* 0x010fe200078e02ff */
[----:B------:R-:W4:Y:S01]  /*42c0*/  LDC R112, c[0x0][0x268] ;  /* 0x00009a00ff707b82 */ /* 0x000f220000000800 */
[----:B------:R-:W-:Y:S01]  /*42d0*/  IMAD R170, R9, 0x35, RZ ;  /* 0x0000003509aa7824 */ /* 0x000fe200078e02ff */
[----:B------:R5:W-:Y:S01]  /*42e0*/  STL [R1+0x774], R186 ;  /* 0x000774ba01007387 */ /* 0x000be20000100800 */
[----:B--2---:R-:W-:Y:S01]  /*42f0*/  IADD3 R185, P0, R103, R12, RZ ;  /* 0x0000000c67b97210 */ /* 0x004fe20007f1e0ff */
[----:B-1----:R-:W-:Y:S02]  /*4300*/  IMAD R117, R2, R117, RZ ;  /* 0x0000007502757224 */ /* 0x002fe400078e02ff */
[----:B------:R-:W-:Y:S02]  /*4310*/  SHF.R.S32.HI R222, RZ, 0x1f, R170 ;  /* 0x0000001fffde7819 */ /* 0x000fe400000114aa */
[----:B---3--:R-:W-:Y:S01]  /*4320*/  LEA.HI.X.SX32 R184, R153, R0, 0x1, P1 ;  /* 0x0000000099b87211 */ /* 0x008fe200008f0eff */
[----:B------:R1:W-:Y:S01]  /*4330*/  STL [R1+0x858], R185 ;  /* 0x000858b901007387 */ /* 0x0003e20000100800 */
[----:B------:R-:W2:Y:S01]  /*4340*/  LDC R114, c[0x0][0x268] ;  /* 0x00009a00ff727b82 */ /* 0x000ea20000000800 */
[----:B-----5:R-:W-:-:S02]  /*4350*/  IADD3 R186, P1, R105, R12, RZ ;  /* 0x0000000c69ba7210 */ /* 0x020fc40007f3e0ff */
[----:B------:R3:W-:Y:S01]  /*4360*/  STL [R1+0x794], R184 ;  /* 0x000794b801007387 */ /* 0x0007e20000100800 */
[----:B0-----:R-:W-:-:S03]  /*4370*/  IMAD R67, R110, 0x8, R23 ;  /* 0x000000086e437824 */ /* 0x001fc600078e0217 */
[----:B------:R0:W-:Y:S01]  /*4380*/  STL [R1+0x878], R186 ;  /* 0x000878ba01007387 */ /* 0x0001e20000100800 */
[----:B------:R-:W5:Y:S01]  /*4390*/  LDC R116, c[0x0][0x268] ;  /* 0x00009a00ff747b82 */ /* 0x000f620000000800 */
[----:B-1----:R-:W-:Y:S01]  /*43a0*/  LEA.HI.X.SX32 R185, R157, R0, 0x1, P2 ;  /* 0x000000009db97211 */ /* 0x002fe200010f0eff */
[----:B------:R-:W-:Y:S01]  /*43b0*/  IMAD R157, R9, 0x2d, RZ ;  /* 0x0000002d099d7824 */ /* 0x000fe200078e02ff */
[----:B---3--:R-:W-:-:S03]  /*43c0*/  IADD3 R184, P2, R107, R12, RZ ;  /* 0x0000000c6bb87210 */ /* 0x008fc60007f5e0ff */
[----:B------:R1:W-:Y:S01]  /*43d0*/  STL [R1+0x7b4], R185 ;  /* 0x0007b4b901007387 */ /* 0x0003e20000100800 */
[----:B----4-:R-:W-:Y:S01]  /*43e0*/  IMAD R89, R112, 0x4, R67 ;  /* 0x0000000470597824 */ /* 0x010fe200078e0243 */
[----:B------:R-:W3:Y:S01]  /*43f0*/  LDC R118, c[0x0][0x268] ;  /* 0x00009a00ff767b82 */ /* 0x000ee20000000800 */
[----:B0-----:R-:W-:Y:S01]  /*4400*/  LEA.HI.X.SX32 R186, R161, R0, 0x1, P3 ;  /* 0x00000000a1ba7211 */ /* 0x001fe200018f0eff */
[----:B------:R0:W-:Y:S01]  /*4410*/  STL [R1+0x898], R184 ;  /* 0x000898b801007387 */ /* 0x0001e20000100800 */
[----:B------:R-:W-:Y:S01]  /*4420*/  IMAD R161, R9, 0x2f, RZ ;  /* 0x0000002f09a17824 */ /* 0x000fe200078e02ff */
[----:B------:R-:W-:Y:S02]  /*4430*/  SHF.R.S32.HI R214, RZ, 0x1f, R157 ;  /* 0x0000001fffd67819 */ /* 0x000fe4000001149d */
[----:B------:R4:W-:Y:S01]  /*4440*/  STL [R1+0x7d4], R186 ;  /* 0x0007d4ba01007387 */ /* 0x0009e20000100800 */
[----:B-1----:R-:W-:Y:S01]  /*4450*/  IADD3 R185, P3, R109, R12, RZ ;  /* 0x0000000c6db97210 */ /* 0x002fe20007f7e0ff */
[----:B------:R-:W1:Y:S01]  /*4460*/  LDC R120, c[0x0][0x268] ;  /* 0x00009a00ff787b82 */ /* 0x000e620000000800 */
[----:B--2---:R-:W-:Y:S01]  /*4470*/  IMAD R45, R114, 0x4, R89 ;  /* 0x00000004722d7824 */ /* 0x004fe200078e0259 */
[----:B------:R-:W-:Y:S01]  /*4480*/  SHF.R.S32.HI R216, RZ, 0x1f, R161 ;  /* 0x0000001fffd87819 */ /* 0x000fe200000114a1 */
[----:B------:R-:W-:Y:S01]  /*4490*/  IMAD R114, R9, 0x7, RZ ;  /* 0x0000000709727824 */ /* 0x000fe200078e02ff */
[----:B0-----:R-:W-:Y:S01]  /*44a0*/  LEA.HI.X.SX32 R184, R165, R0, 0x1, P4 ;  /* 0x00000000a5b87211 */ /* 0x001fe200020f0eff */
[----:B------:R0:W-:Y:S01]  /*44b0*/  STL [R1+0x8b8], R185 ;  /* 0x0008b8b901007387 */ /* 0x0001e20000100800 */
[----:B------:R-:W-:Y:S01]  /*44c0*/  IMAD R165, R9, 0x32, RZ ;  /* 0x0000003209a57824 */ /* 0x000fe200078e02ff */
[----:B----4-:R-:W-:Y:S01]  /*44d0*/  IADD3 R186, P4, R111, R12, RZ ;  /* 0x0000000c6fba7210 */ /* 0x010fe20007f9e0ff */
[----:B------:R-:W2:Y:S01]  /*44e0*/  LDC R122, c[0x0][0x268] ;  /* 0x00009a00ff7a7b82 */ /* 0x000ea20000000800 */
[----:B------:R4:W-:Y:S01]  /*44f0*/  STL [R1+0x7f4], R184 ;  /* 0x0007f4b801007387 */ /* 0x0009e20000100800 */
[----:B-----5:R-:W-:Y:S01]  /*4500*/  IMAD R47, R116, 0x8, R45 ;  /* 0x00000008742f7824 */ /* 0x020fe200078e022d */
[----:B------:R-:W-:Y:S01]  /*4510*/  SHF.R.S32.HI R219, RZ, 0x1f, R165 ;  /* 0x0000001fffdb7819 */ /* 0x000fe200000114a5 */
[----:B------:R-:W-:Y:S01]  /*4520*/  IMAD R116, R9, 0x5, RZ ;  /* 0x0000000509747824 */ /* 0x000fe200078e02ff */
[----:B------:R5:W-:Y:S01]  /*4530*/  STL [R1+0x8d8], R186 ;  /* 0x0008d8ba01007387 */ /* 0x000be20000100800 */
[----:B0-----:R-:W-:-:S02]  /*4540*/  LEA.HI.X.SX32 R185, R169, R0, 0x1, P5 ;  /* 0x00000000a9b97211 */ /* 0x001fc400028f0eff */
[----:B------:R-:W0:Y:S01]  /*4550*/  LDC R124, c[0x0][0x268] ;  /* 0x00009a00ff7c7b82 */ /* 0x000e220000000800 */
[----:B---3--:R-:W-:Y:S01]  /*4560*/  IMAD R85, R118, 0x4, R47 ;  /* 0x0000000476557824 */ /* 0x008fe200078e022f */
[----:B------:R-:W-:Y:S01]  /*4570*/  SHF.R.S32.HI R153, RZ, 0x1f, R116 ;  /* 0x0000001fff997819 */ /* 0x000fe20000011474 */
[----:B------:R-:W-:Y:S01]  /*4580*/  IMAD R118, R9, 0x3, RZ ;  /* 0x0000000309767824 */ /* 0x000fe200078e02ff */
[----:B----4-:R-:W-:Y:S01]  /*4590*/  IADD3 R184, P5, R113, R12, RZ ;  /* 0x0000000c71b87210 */ /* 0x010fe20007fbe0ff */
[----:B------:R3:W-:Y:S01]  /*45a0*/  STL [R1+0x814], R185 ;  /* 0x000814b901007387 */ /* 0x0007e20000100800 */
[----:B------:R-:W-:Y:S01]  /*45b0*/  IMAD R169, R9, 0x34, RZ ;  /* 0x0000003409a97824 */ /* 0x000fe200078e02ff */
[----:B-----5:R-:W-:Y:S01]  /*45c0*/  LEA.HI.X.SX32 R186, R101, R0, 0x1, P6 ;  /* 0x0000000065ba7211 */ /* 0x020fe200030f0eff */
[----:B------:R-:W4:Y:S01]  /*45d0*/  LDC R126, c[0x0][0x268] ;  /* 0x00009a00ff7e7b82 */ /* 0x000f220000000800 */
[----:B------:R5:W-:Y:S01]  /*45e0*/  STL [R1+0x920], R184 ;  /* 0x000920b801007387 */ /* 0x000be20000100800 */
[----:B-1----:R-:W-:Y:S01]  /*45f0*/  IMAD R43, R120, 0x4, R85 ;  /* 0x00000004782b7824 */ /* 0x002fe200078e0255 */
[----:B------:R-:W-:Y:S01]  /*4600*/  SHF.R.S32.HI R221, RZ, 0x1f, R169 ;  /* 0x0000001fffdd7819 */ /* 0x000fe200000114a9 */
[----:B------:R-:W-:Y:S01]  /*4610*/  IMAD R120, R9, 0xe, RZ ;  /* 0x0000000e09787824 */ /* 0x000fe200078e02ff */
[----:B------:R1:W-:Y:S01]  /*4620*/  STL [R1+0x834], R186 ;  /* 0x000834ba01007387 */ /* 0x0003e20000100800 */
[----:B---3--:R-:W-:-:S02]  /*4630*/  IADD3 R185, P6, R115, R12, RZ ;  /* 0x0000000c73b97210 */ /* 0x008fc40007fde0ff */
[----:B------:R-:W3:Y:S01]  /*4640*/  LDC R128, c[0x0][0x268] ;  /* 0x00009a00ff807b82 */ /* 0x000ee20000000800 */
[----:B--2---:R-:W-:Y:S01]  /*4650*/  IMAD R65, R122, 0x8, R43 ;  /* 0x000000087a417824 */ /* 0x004fe200078e022b */
[----:B------:R-:W-:Y:S01]  /*4660*/  SHF.R.S32.HI R176, RZ, 0x1f, R120 ;  /* 0x0000001fffb07819 */ /* 0x000fe20000011478 */
[----:B------:R-:W-:Y:S01]  /*4670*/  IMAD.SHL.U32 R122, R9, 0x10, RZ ;  /* 0x00000010097a7824 */ /* 0x000fe200078e00ff */
[----:B-----5:R-:W-:Y:S01]  /*4680*/  LEA.HI.X.SX32 R184, R103, R0, 0x1, P0 ;  /* 0x0000000067b87211 */ /* 0x020fe200000f0eff */
[----:B------:R2:W-:Y:S01]  /*4690*/  STL [R1+0x930], R185 ;  /* 0x000930b901007387 */ /* 0x0005e20000100800 */
[----:B-1----:R-:W-:Y:S02]  /*46a0*/  IADD3 R186, P0, R117, R12, RZ ;  /* 0x0000000c75ba7210 */ /* 0x002fe40007f1e0ff */
[----:B------:R-:W1:Y:S01]  /*46b0*/  LDC R130, c[0x0][0x268] ;  /* 0x00009a00ff827b82 */ /* 0x000e620000000800 */
[----:B------:R5:W-:Y:S01]  /*46c0*/  STL [R1+0x854], R184 ;  /* 0x000854b801007387 */ /* 0x000be20000100800 */
[----:B0-----:R-:W-:Y:S01]  /*46d0*/  IMAD R87, R124, 0x4, R65 ;  /* 0x000000047c577824 */ /* 0x001fe200078e0241 */
[----:B------:R-:W-:Y:S01]  /*46e0*/  SHF.R.S32.HI R181, RZ, 0x1f, R122 ;  /* 0x0000001fffb57819 */ /* 0x000fe2000001147a */
[----:B------:R-:W-:Y:S01]  /*46f0*/  IMAD R124, R9, 0x12, RZ ;  /* 0x00000012097c7824 */ /* 0x000fe200078e02ff */
[----:B------:R0:W-:Y:S01]  /*4700*/  STL [R1+0x938], R186 ;  /* 0x000938ba01007387 */ /* 0x0001e20000100800 */
[----:B--2---:R-:W-:-:S02]  /*4710*/  LEA.HI.X.SX32 R185, R105, R0, 0x1, P1 ;  /* 0x0000000069b97211 */ /* 0x004fc400008f0eff */
[----:B------:R-:W2:Y:S01]  /*4720*/  LDC R132, c[0x0][0x268] ;  /* 0x00009a00ff847b82 */ /* 0x000ea20000000800 */
[----:B----4-:R-:W-:Y:S01]  /*4730*/  IMAD R17, R126, 0x4, R87 ;  /* 0x000000047e117824 */ /* 0x010fe200078e0257 */
[----:B-----5:R-:W-:Y:S01]  /*4740*/  IADD3 R184, P1, R29, R12, RZ ;  /* 0x0000000c1db87210 */ /* 0x020fe20007f3e0ff */
[----:B------:R4:W-:Y:S01]  /*4750*/  STL [R1+0x874], R185 ;  /* 0x000874b901007387 */ /* 0x0009e20000100800 */
[----:B------:R-:W-:Y:S01]  /*4760*/  IMAD R126, R9, 0x14, RZ ;  /* 0x00000014097e7824 */ /* 0x000fe200078e02ff */
[----:B0-----:R-:W-:Y:S02]  /*4770*/  LEA.HI.X.SX32 R186, R107, R0, 0x1, P2 ;  /* 0x000000006bba7211 */ /* 0x001fe400010f0eff */
[----:B------:R0:W-:Y:S01]  /*4780*/  STL [R1+0x540], R184 ;  /* 0x000540b801007387 */ /* 0x0001e20000100800 */
[----:B------:R-:W5:Y:S01]  /*4790*/  LDC R134, c[0x0][0x268] ;  /* 0x00009a00ff867b82 */ /* 0x000f620000000800 */
[----:B---3--:R-:W-:Y:S01]  /*47a0*/  IMAD R63, R128, 0x8, R17 ;  /* 0x00000008803f7824 */ /* 0x008fe200078e0211 */
[----:B------:R-:W-:Y:S01]  /*47b0*/  SHF.R.S32.HI R189, RZ, 0x1f, R126 ;  /* 0x0000001fffbd7819 */ /* 0x000fe2000001147e */
[----:B------:R3:W-:Y:S01]  /*47c0*/  STL [R1+0x894], R186 ;  /* 0x000894ba01007387 */ /* 0x0007e20000100800 */
[----:B------:R-:W-:Y:S01]  /*47d0*/  IMAD R128, R9, 0x16, RZ ;  /* 0x0000001609807824 */ /* 0x000fe200078e02ff */
[----:B----4-:R-:W-:Y:S01]  /*47e0*/  IADD3 R185, P2, R55, R12, RZ ;  /* 0x0000000c37b97210 */ /* 0x010fe20007f5e0ff */
[----:B-1----:R-:W-:-:S02]  /*47f0*/  IMAD R83, R130, 0x4, R63 ;  /* 0x0000000482537824 */ /* 0x002fc400078e023f */
[----:B------:R-:W1:Y:S01]  /*4800*/  LDC R136, c[0x0][0x268] ;  /* 0x00009a00ff887b82 */ /* 0x000e620000000800 */
[----:B0-----:R-:W-:Y:S01]  /*4810*/  LEA.HI.X.SX32 R184, R109, R0, 0x1, P3 ;  /* 0x000000006db87211 */ /* 0x001fe200018f0eff */
[----:B------:R0:W-:Y:S01]  /*4820*/  STL [R1+0x548], R185 ;  /* 0x000548b901007387 */ /* 0x0001e20000100800 */
[----:B------:R-:W-:Y:S01]  /*4830*/  IMAD R130, R9, 0x18, RZ ;  /* 0x0000001809827824 */ /* 0x000fe200078e02ff */
[----:B------:R-:W-:Y:S02]  /*4840*/  SHF.R.S32.HI R191, RZ, 0x1f, R128 ;  /* 0x0000001fffbf7819 */ /* 0x000fe40000011480 */
[----:B---3--:R-:W-:Y:S01]  /*4850*/  IADD3 R186, P3, R57, R12, RZ ;  /* 0x0000000c39ba7210 */ /* 0x008fe20007f7e0ff */
[----:B------:R3:W-:Y:S01]  /*4860*/  STL [R1+0x8b4], R184 ;  /* 0x0008b4b801007387 */ /* 0x0007e20000100800 */
[----:B------:R-:W4:Y:S01]  /*4870*/  LDC R138, c[0x0][0x268] ;  /* 0x00009a00ff8a7b82 */ /* 0x000f220000000800 */
[----:B--2---:R-:W-:Y:S01]  /*4880*/  IMAD R39, R132, 0x4, R83 ;  /* 0x0000000484277824 */ /* 0x004fe200078e0253 */
[----:B------:R-:W-:Y:S01]  /*4890*/  SHF.R.S32.HI R193, RZ, 0x1f, R130 ;  /* 0x0000001fffc17819 */ /* 0x000fe20000011482 */
[----:B------:R2:W-:Y:S01]  /*48a0*/  STL [R1+0x558], R186 ;  /* 0x000558ba01007387 */ /* 0x0005e20000100800 */
[----:B0-----:R-:W-:Y:S01]  /*48b0*/  LEA.HI.X.SX32 R185, R111, R0, 0x1, P4 ;  /* 0x000000006fb97211 */ /* 0x001fe200020f0eff */
[----:B------:R-:W-:Y:S01]  /*48c0*/  IMAD R132, R9, 0x1a, RZ ;  /* 0x0000001a09847824 */ /* 0x000fe200078e02ff */
[----:B------:R-:W-:-:S02]  /*48d0*/  CS2R R110, SRZ ;  /* 0x00000000006e7805 */ /* 0x000fc4000001ff00 */
[----:B------:R-:W0:Y:S01]  /*48e0*/  LDC R140, c[0x0][0x268] ;  /* 0x00009a00ff8c7b82 */ /* 0x000e220000000800 */
[----:B---3--:R-:W-:Y:S01]  /*48f0*/  IADD3 R184, P4, R73, R12, RZ ;  /* 0x0000000c49b87210 */ /* 0x008fe20007f9e0ff */
[----:B------:R3:W-:Y:S01]  /*4900*/  STL [R1+0x8d4], R185 ;  /* 0x0008d4b901007387 */ /* 0x0007e20000100800 */
[----:B-----5:R-:W-:Y:S01]  /*4910*/  IMAD R41, R134, 0x8, R39 ;  /* 0x0000000886297824 */ /* 0x020fe200078e0227 */
[----:B------:R-:W-:Y:S01]  /*4920*/  SHF.R.S32.HI R195, RZ, 0x1f, R132 ;  /* 0x0000001fffc37819 */ /* 0x000fe20000011484 */
[----:B------:R-:W-:Y:S01]  /*4930*/  IMAD R134, R9, 0x1c, RZ ;  /* 0x0000001c09867824 */ /* 0x000fe200078e02ff */
[----:B--2---:R-:W-:Y:S01]  /*4940*/  LEA.HI.X.SX32 R186, R113, R0, 0x1, P5 ;  /* 0x0000000071ba7211 */ /* 0x004fe200028f0eff */
[----:B------:R2:W-:Y:S01]  /*4950*/  STL [R1+0x578], R184 ;  /* 0x000578b801007387 */ /* 0x0005e20000100800 */
[----:B------:R-:W5:Y:S01]  /*4960*/  LDC R142, c[0x0][0x268] ;  /* 0x00009a00ff8e7b82 */ /* 0x000f620000000800 */
[----:B-1----:R-:W-:Y:S01]  /*4970*/  IMAD R81, R136, 0x4, R41 ;  /* 0x0000000488517824 */ /* 0x002fe200078e0229 */
[----:B------:R-:W-:Y:S01]  /*4980*/  SHF.R.S32.HI R197, RZ, 0x1f, R134 ;  /* 0x0000001fffc57819 */ /* 0x000fe20000011486 */
[----:B------:R1:W-:Y:S01]  /*4990*/  STL [R1+0x91c], R186 ;  /* 0x00091cba01007387 */ /* 0x0003e20000100800 */
[----:B---3--:R-:W-:Y:S01]  /*49a0*/  IADD3 R185, P5, R99, R12, RZ ;  /* 0x0000000c63b97210 */ /* 0x008fe20007fbe0ff */
[----:B------:R-:W-:-:S02]  /*49b0*/  IMAD.SHL.U32 R113, R9, 0x8, RZ ;  /* 0x0000000809717824 */ /* 0x000fc400078e00ff */
[----:B------:R-:W-:Y:S01]  /*49c0*/  IMAD R136, R9, 0x1e, RZ ;  /* 0x0000001e09887824 */ /* 0x000fe200078e02ff */
[----:B------:R-:W3:Y:S01]  /*49d0*/  LDC R144, c[0x0][0x268] ;  /* 0x00009a00ff907b82 */ /* 0x000ee20000000800 */
[-C--:B--2---:R-:W-:Y:S01]  /*49e0*/  LEA.HI.X.SX32 R184, R115, R0.reuse, 0x1, P6 ;  /* 0x0000000073b87211 */ /* 0x084fe200030f0eff */
[----:B------:R2:W-:Y:S01]  /*49f0*/  STL [R1+0x598], R185 ;  /* 0x000598b901007387 */ /* 0x0005e20000100800 */
[----:B----4-:R-:W-:Y:S01]  /*4a00*/  IMAD R37, R138, 0x4, R81 ;  /* 0x000000048a257824 */ /* 0x010fe200078e0251 */
[----:B------:R-:W-:Y:S01]  /*4a10*/  IADD3 R237, P6, R119, R5, RZ ;  /* 0x0000000577ed7210 */ /* 0x000fe20007fde0ff */
[----:B------:R-:W-:Y:S01]  /*4a20*/  IMAD R115, R9, 0x6, RZ ;  /* 0x0000000609737824 */ /* 0x000fe200078e02ff */
[-C--:B-1----:R-:W-:Y:S01]  /*4a30*/  LEA.HI.X.SX32 R186, R117, R0.reuse, 0x1, P0 ;  /* 0x0000000075ba7211 */ /* 0x082fe200000f0eff */
[----:B------:R1:W-:Y:S01]  /*4a40*/  STL [R1+0x92c], R184 ;  /* 0x00092cb801007387 */ /* 0x0003e20000100800 */
[----:B------:R-:W4:Y:S01]  /*4a50*/  LDC R146, c[0x0][0x268] ;  /* 0x00009a00ff927b82 */ /* 0x000f220000000800 */
[----:B0-----:R-:W-:Y:S01]  /*4a60*/  IMAD R61, R140, 0x8, R37 ;  /* 0x000000088c3d7824 */ /* 0x001fe200078e0225 */
[----:B------:R-:W-:Y:S01]  /*4a70*/  SHF.R.S32.HI R155, RZ, 0x1f, R115 ;  /* 0x0000001fff9b7819 */ /* 0x000fe20000011473 */
[----:B------:R0:W-:Y:S01]  /*4a80*/  STL [R1+0x934], R186 ;  /* 0x000934ba01007387 */ /* 0x0001e20000100800 */
[-C--:B--2---:R-:W-:Y:S01]  /*4a90*/  LEA.HI.X.SX32 R185, R29, R0.reuse, 0x1, P1 ;  /* 0x000000001db97211 */ /* 0x084fe200008f0eff */
[C---:B------:R-:W-:Y:S01]  /*4aa0*/  IMAD.SHL.U32 R117, R9.reuse, 0x4, RZ ;  /* 0x0000000409757824 */ /* 0x040fe200078e00ff */
[----:B------:R-:W-:Y:S01]  /*4ab0*/  SHF.R.S32.HI R199, RZ, 0x1f, R136 ;  /* 0x0000001fffc77819 */ /* 0x000fe20000011488 */
[----:B------:R-:W-:Y:S01]  /*4ac0*/  IMAD.SHL.U32 R138, R9, 0x20, RZ ;  /* 0x00000020098a7824 */ /* 0x000fe200078e00ff */
[----:B------:R-:W2:Y:S01]  /*4ad0*/  LDC R148, c[0x0][0x268] ;  /* 0x00009a00ff947b82 */ /* 0x000ea20000000800 */
[-C--:B-1----:R-:W-:Y:S01]  /*4ae0*/  LEA.HI.X.SX32 R184, R55, R0.reuse, 0x1, P2 ;  /* 0x0000000037b87211 */ /* 0x082fe200010f0eff */
[----:B------:R1:W-:Y:S01]  /*4af0*/  STL [R1+0x53c], R185 ;  /* 0x00053cb901007387 */ /* 0x0003e20000100800 */
[----:B-----5:R-:W-:Y:S01]  /*4b00*/  IMAD R79, R142, 0x4, R61 ;  /* 0x000000048e4f7824 */ /* 0x020fe200078e023d */
[----:B------:R-:W-:Y:S01]  /*4b10*/  SHF.R.S32.HI R201, RZ, 0x1f, R138 ;  /* 0x0000001fffc97819 */ /* 0x000fe2000001148a */
[----:B------:R-:W-:Y:S01]  /*4b20*/  IMAD R140, R9, 0x22, RZ ;  /* 0x00000022098c7824 */ /* 0x000fe200078e02ff */
[-C--:B0-----:R-:W-:Y:S01]  /*4b30*/  LEA.HI.X.SX32 R186, R57, R0.reuse, 0x1, P3 ;  /* 0x0000000039ba7211 */ /* 0x081fe200018f0eff */
[----:B------:R0:W-:Y:S01]  /*4b40*/  STL [R1+0x544], R184 ;  /* 0x000544b801007387 */ /* 0x0001e20000100800 */
[----:B------:R-:W5:Y:S01]  /*4b50*/  LDC R150, c[0x0][0x268] ;  /* 0x00009a00ff967b82 */ /* 0x000f620000000800 */
[----:B---3--:R-:W-:Y:S01]  /*4b60*/  IMAD R77, R144, 0x4, R79 ;  /* 0x00000004904d7824 */ /* 0x008fe200078e024f */
[----:B------:R-:W-:Y:S01]  /*4b70*/  SHF.R.S32.HI R203, RZ, 0x1f, R140 ;  /* 0x0000001fffcb7819 */ /* 0x000fe2000001148c */
[----:B------:R3:W-:Y:S01]  /*4b80*/  STL [R1+0x554], R186 ;  /* 0x000554ba01007387 */ /* 0x0007e20000100800 */
[----:B-1----:R-:W-:Y:S01]  /*4b90*/  LEA.HI.X.SX32 R185, R73, R0, 0x1, P4 ;  /* 0x0000000049b97211 */ /* 0x002fe200020f0eff */
[C---:B------:R-:W-:Y:S01]  /*4ba0*/  IMAD R142, R9.reuse, 0x24, RZ ;  /* 0x00000024098e7824 */ /* 0x040fe200078e02ff */
[----:B------:R-:W-:Y:S01]  /*4bb0*/  IADD3 R236, P4, R118, R4, RZ ;  /* 0x0000000476ec7210 */ /* 0x000fe20007f9e0ff */
[----:B------:R-:W-:Y:S01]  /*4bc0*/  IMAD R144, R9, 0x25, RZ ;  /* 0x0000002509907824 */ /* 0x000fe200078e02ff */
[----:B------:R-:W1:Y:S01]  /*4bd0*/  LDC R154, c[0x0][0x268] ;  /* 0x00009a00ff9a7b82 */ /* 0x000e620000000800 */
[----:B0-----:R-:W-:Y:S01]  /*4be0*/  LEA.HI.X.SX32 R184, R99, R0, 0x1, P5 ;  /* 0x0000000063b87211 */ /* 0x001fe200028f0eff */
[----:B------:R0:W-:Y:S01]  /*4bf0*/  STL [R1+0x574], R185 ;  /* 0x000574b901007387 */ /* 0x0001e20000100800 */
[----:B----4-:R-:W-:Y:S01]  /*4c00*/  IMAD R59, R146, 0x8, R77 ;  /* 0x00000008923b7824 */ /* 0x010fe200078e024d */
[----:B------:R-:W-:Y:S01]  /*4c10*/  SHF.R.S32.HI R205, RZ, 0x1f, R142 ;  /* 0x0000001fffcd7819 */ /* 0x000fe2000001148e */
[----:B------:R-:W-:Y:S01]  /*4c20*/  IMAD R146, R9, 0x26, RZ ;  /* 0x0000002609927824 */ /* 0x000fe200078e02ff */
[-C--:B---3--:R-:W-:Y:S01]  /*4c30*/  IADD3 R186, P0, R71, R12.reuse, RZ ;  /* 0x0000000c47ba7210 */ /* 0x088fe20007f1e0ff */
[----:B------:R3:W-:Y:S01]  /*4c40*/  STL [R1+0x594], R184 ;  /* 0x000594b801007387 */ /* 0x0007e20000100800 */
[----:B------:R-:W4:Y:S01]  /*4c50*/  LDC R156, c[0x0][0x268] ;  /* 0x00009a00ff9c7b82 */ /* 0x000f220000000800 */
[----:B--2---:R-:W-:Y:S01]  /*4c60*/  IMAD R35, R148, 0x4, R59 ;  /* 0x0000000494237824 */ /* 0x004fe200078e023b */
[----:B------:R-:W-:Y:S01]  /*4c70*/  SHF.R.S32.HI R148, RZ, 0x1f, R118 ;  /* 0x0000001fff947819 */ /* 0x000fe20000011476 */
[----:B------:R2:W-:Y:S01]  /*4c80*/  STL [R1+0x550], R186 ;  /* 0x000550ba01007387 */ /* 0x0005e20000100800 */
[----:B0-----:R-:W-:-:S02]  /*4c90*/  IADD3 R185, P1, R95, R12, RZ ;  /* 0x0000000c5fb97210 */ /* 0x001fc40007f3e0ff */
[----:B------:R-:W-:Y:S02]  /*4ca0*/  SHF.R.S32.HI R206, RZ, 0x1f, R144 ;  /* 0x0000001fffce7819 */ /* 0x000fe40000011490 */
[----:B------:R-:W0:Y:S01]  /*4cb0*/  LDC R158, c[0x0][0x268] ;  /* 0x00009a00ff9e7b82 */ /* 0x000e220000000800 */
[----:B---3--:R-:W-:Y:S01]  /*4cc0*/  IADD3 R184, P2, R97, R12, RZ ;  /* 0x0000000c61b87210 */ /* 0x008fe20007f5e0ff */
[----:B------:R3:W-:Y:S01]  /*4cd0*/  STL [R1+0x560], R185 ;  /* 0x000560b901007387 */ /* 0x0007e20000100800 */
[----:B-----5:R-:W-:Y:S01]  /*4ce0*/  IMAD R75, R150, 0x4, R35 ;  /* 0x00000004964b7824 */ /* 0x020fe200078e0223 */
[----:B------:R-:W-:Y:S02]  /*4cf0*/  SHF.R.S32.HI R150, RZ, 0x1f, R117 ;  /* 0x0000001fff967819 */ /* 0x000fe40000011475 */
[-C--:B--2---:R-:W-:Y:S01]  /*4d00*/  LEA.HI.X.SX32 R186, R71, R0.reuse, 0x1, P0 ;  /* 0x0000000047ba7211 */ /* 0x084fe200000f0eff */
[----:B------:R2:W-:Y:S01]  /*4d10*/  STL [R1+0x568], R184 ;  /* 0x000568b801007387 */ /* 0x0005e20000100800 */
[----:B------:R-:W5:Y:S01]  /*4d20*/  LDC R160, c[0x0][0x268] ;  /* 0x00009a00ffa07b82 */ /* 0x000f620000000800 */
[----:B-1----:R-:W-:Y:S01]  /*4d30*/  IMAD R33, R154, 0x8, R75 ;  /* 0x000000089a217824 */ /* 0x002fe200078e024b */
[----:B------:R-:W-:Y:S01]  /*4d40*/  SHF.R.S32.HI R207, RZ, 0x1f, R146 ;  /* 0x0000001fffcf7819 */ /* 0x000fe20000011492 */
[----:B------:R1:W-:Y:S01]  /*4d50*/  STL [R1+0x54c], R186 ;  /* 0x00054cba01007387 */ /* 0x0003e20000100800 */
[----:B---3--:R-:W-:Y:S01]  /*4d60*/  LEA.HI.X.SX32 R185, R95, R0, 0x1, P1 ;  /* 0x000000005fb97211 */ /* 0x008fe200008f0eff */
[----:B------:R-:W-:-:S03]  /*4d70*/  IMAD R154, R9, 0x2b, RZ ;  /* 0x0000002b099a7824 */ /* 0x000fc600078e02ff */
[----:B------:R-:W3:Y:S01]  /*4d80*/  LDC R162, c[0x0][0x268] ;  /* 0x00009a00ffa27b82 */ /* 0x000ee20000000800 */
[----:B--2---:R-:W-:Y:S01]  /*4d90*/  LEA.HI.X.SX32 R184, R97, R0, 0x1, P2 ;  /* 0x0000000061b87211 */ /* 0x004fe200010f0eff */
[----:B------:R2:W-:Y:S01]  /*4da0*/  STL [R1+0x55c], R185 ;  /* 0x00055cb901007387 */ /* 0x0005e20000100800 */
[----:B----4-:R-:W-:Y:S01]  /*4db0*/  IMAD R29, R156, 0x4, R33 ;  /* 0x000000049c1d7824 */ /* 0x010fe200078e0221 */
[----:B------:R-:W-:Y:S01]  /*4dc0*/  SHF.R.S32.HI R212, RZ, 0x1f, R154 ;  /* 0x0000001fffd47819 */ /* 0x000fe2000001149a */
[----:B------:R-:W-:Y:S01]  /*4dd0*/  IMAD R156, R9, 0x2c, RZ ;  /* 0x0000002c099c7824 */ /* 0x000fe200078e02ff */
[-C--:B-1----:R-:W-:Y:S01]  /*4de0*/  IADD3 R186, P0, R93, R12.reuse, RZ ;  /* 0x0000000c5dba7210 */ /* 0x082fe20007f1e0ff */
[----:B------:R1:W-:Y:S01]  /*4df0*/  STL [R1+0x564], R184 ;  /* 0x000564b801007387 */ /* 0x0003e20000100800 */
[----:B------:R-:W4:Y:S01]  /*4e00*/  LDC R108, c[0x0][0x268] ;  /* 0x00009a00ff6c7b82 */ /* 0x000f220000000800 */
[----:B0-----:R-:W-:Y:S01]  /*4e10*/  IMAD R73, R158, 0x4, R29 ;  /* 0x000000049e497824 */ /* 0x001fe200078e021d */
[----:B------:R-:W-:Y:S01]  /*4e20*/  SHF.R.S32.HI R158, RZ, 0x1f, R114 ;  /* 0x0000001fff9e7819 */ /* 0x000fe20000011472 */
[----:B------:R0:W-:Y:S01]  /*4e30*/  STL [R1+0x570], R186 ;  /* 0x000570ba01007387 */ /* 0x0001e20000100800 */
[----:B--2---:R-:W-:-:S02]  /*4e40*/  IADD3 R185, P1, R53, R12, RZ ;  /* 0x0000000c35b97210 */ /* 0x004fc40007f3e0ff */
[----:B------:R-:W-:Y:S02]  /*4e50*/  SHF.R.S32.HI R213, RZ, 0x1f, R156 ;  /* 0x0000001fffd57819 */ /* 0x000fe4000001149c */
[----:B------:R-:W2:Y:S01]  /*4e60*/  LDC R106, c[0x0][0x268] ;  /* 0x00009a00ff6a7b82 */ /* 0x000ea20000000800 */
[----:B-1----:R-:W-:Y:S01]  /*4e70*/  IADD3 R184, P2, R51, R12, RZ ;  /* 0x0000000c33b87210 */ /* 0x002fe20007f5e0ff */
[----:B------:R1:W-:Y:S01]  /*4e80*/  STL [R1+0x580], R185 ;  /* 0x000580b901007387 */ /* 0x0003e20000100800 */
[----:B-----5:R-:W-:Y:S01]  /*4e90*/  IMAD R57, R160, 0x8, R73 ;  /* 0x00000008a0397824 */ /* 0x020fe200078e0249 */
[----:B------:R-:W-:Y:S02]  /*4ea0*/  SHF.R.S32.HI R160, RZ, 0x1f, R113 ;  /* 0x0000001fffa07819 */ /* 0x000fe40000011471 */
[----:B0-----:R-:W-:Y:S01]  /*4eb0*/  LEA.HI.X.SX32 R186, R93, R0, 0x1, P0 ;  /* 0x000000005dba7211 */ /* 0x001fe200000f0eff */
[----:B------:R0:W-:Y:S01]  /*4ec0*/  STL [R1+0x588], R184 ;  /* 0x000588b801007387 */ /* 0x0001e20000100800 */
[----:B------:R-:W5:Y:S01]  /*4ed0*/  LDC R104, c[0x0][0x268] ;  /* 0x00009a00ff687b82 */ /* 0x000f620000000800 */
[----:B---3--:R-:W-:-:S02]  /*4ee0*/  IMAD R55, R162, 0x4, R57 ;  /* 0x00000004a2377824 */ /* 0x008fc400078e0239 */
[----:B------:R3:W-:Y:S01]  /*4ef0*/  STL [R1+0x56c], R186 ;  /* 0x00056cba01007387 */ /* 0x0007e20000100800 */
[----:B-1----:R-:W-:Y:S01]  /*4f00*/  LEA.HI.X.SX32 R185, R53, R0, 0x1, P1 ;  /* 0x0000000035b97211 */ /* 0x002fe200008f0eff */
[----:B------:R-:W-:-:S03]  /*4f10*/  IMAD R162, R9, 0x30, RZ ;  /* 0x0000003009a27824 */ /* 0x000fc600078e02ff */
[----:B------:R-:W1:Y:S01]  /*4f20*/  LDC R102, c[0x0][0x268] ;  /* 0x00009a00ff667b82 */ /* 0x000e620000000800 */
[----:B0-----:R-:W-:Y:S01]  /*4f30*/  LEA.HI.X.SX32 R184, R51, R0, 0x1, P2 ;  /* 0x0000000033b87211 */ /* 0x001fe200010f0eff */
[----:B------:R0:W-:Y:S01]  /*4f40*/  STL [R1+0x57c], R185 ;  /* 0x00057cb901007387 */ /* 0x0001e20000100800 */
[----:B----4-:R-:W-:Y:S01]  /*4f50*/  IMAD R71, R108, 0x4, R55 ;  /* 0x000000046c477824 */ /* 0x010fe200078e0237 */
[----:B------:R-:W-:Y:S02]  /*4f60*/  SHF.R.S32.HI R217, RZ, 0x1f, R162 ;  /* 0x0000001fffd97819 */ /* 0x000fe400000114a2 */
[----:B------:R-:W-:Y:S02]  /*4f70*/  CS2R R108, SRZ ;  /* 0x00000000006c7805 */ /* 0x000fe4000001ff00 */
[-C--:B---3--:R-:W-:Y:S01]  /*4f80*/  IADD3 R186, P0, R91, R12.reuse, RZ ;  /* 0x0000000c5bba7210 */ /* 0x088fe20007f1e0ff */
[----:B------:R3:W-:Y:S01]  /*4f90*/  STL [R1+0x584], R184 ;  /* 0x000584b801007387 */ /* 0x0007e20000100800 */
[----:B------:R-:W4:Y:S01]  /*4fa0*/  LDC R100, c[0x0][0x268] ;  /* 0x00009a00ff647b82 */ /* 0x000f220000000800 */
[----:B--2---:R-:W-:Y:S01]  /*4fb0*/  IMAD R53, R106, 0x8, R71 ;  /* 0x000000086a357824 */ /* 0x004fe200078e0247 */
[----:B------:R-:W-:Y:S01]  /*4fc0*/  CS2R R106, SRZ ;  /* 0x00000000006a7805 */ /* 0x000fe2000001ff00 */
[----:B------:R2:W-:Y:S01]  /*4fd0*/  STL [R1+0x590], R186 ;  /* 0x000590ba01007387 */ /* 0x0005e20000100800 */
[----:B0-----:R-:W-:-:S04]  /*4fe0*/  IADD3 R185, P1, R69, R12, RZ ;  /* 0x0000000c45b97210 */ /* 0x001fc80007f3e0ff */
[----:B------:R-:W0:Y:S01]  /*4ff0*/  LDC R98, c[0x0][0x268] ;  /* 0x00009a00ff627b82 */ /* 0x000e220000000800 */
[----:B---3--:R-:W-:Y:S01]  /*5000*/  IADD3 R184, P2, R49, R12, RZ ;  /* 0x0000000c31b87210 */ /* 0x008fe20007f5e0ff */
[----:B------:R3:W-:Y:S01]  /*5010*/  STL [R1+0x5a0], R185 ;  /* 0x0005a0b901007387 */ /* 0x0007e20000100800 */
[----:B-----5:R-:W-:Y:S01]  /*5020*/  IMAD R51, R104, 0x4, R53 ;  /* 0x0000000468337824 */ /* 0x020fe200078e0235 */
[----:B------:R-:W-:Y:S02]  /*5030*/  CS2R R104, SRZ ;  /* 0x0000000000687805 */ /* 0x000fe4000001ff00 */
[-C--:B--2---:R-:W-:Y:S01]  /*5040*/  LEA.HI.X.SX32 R186, R91, R0.reuse, 0x1, P0 ;  /* 0x000000005bba7211 */ /* 0x084fe200000f0eff */
[----:B------:R2:W-:Y:S01]  /*5050*/  STL [R1+0x5a8], R184 ;  /* 0x0005a8b801007387 */ /* 0x0005e20000100800 */
[----:B------:R-:W5:Y:S03]  /*5060*/  LDC R96, c[0x0][0x268] ;  /* 0x00009a00ff607b82 */ /* 0x000f660000000800 */
[----:B------:R4:W-:Y:S01]  /*5070*/  STL [R1+0x58c], R186 ;  /* 0x00058cba01007387 */ /* 0x0009e20000100800 */
[----:B---3--:R-:W-:Y:S01]  /*5080*/  LEA.HI.X.SX32 R185, R69, R0, 0x1, P1 ;  /* 0x0000000045b97211 */ /* 0x008fe200008f0eff */
[----:B-1----:R-:W-:Y:S01]  /*5090*/  IMAD R69, R102, 0x4, R51 ;  /* 0x0000000466457824 */ /* 0x002fe200078e0233 */
[----:B------:R-:W-:-:S02]  /*50a0*/  CS2R R102, SRZ ;  /* 0x0000000000667805 */ /* 0x000fc4000001ff00 */
[----:B--2---:R-:W-:Y:S01]  /*50b0*/  LEA.HI.X.SX32 R184, R49, R0, 0x1, P2 ;  /* 0x0000000031b87211 */ /* 0x004fe200010f0eff */
[----:B------:R1:W-:Y:S01]  /*50c0*/  STL [R1+0x59c], R185 ;  /* 0x00059cb901007387 */ /* 0x0003e20000100800 */
[----:B------:R-:W2:Y:S01]  /*50d0*/  LDC R94, c[0x0][0x268] ;  /* 0x00009a00ff5e7b82 */ /* 0x000ea20000000800 */
[----:B----4-:R-:W-:Y:S01]  /*50e0*/  IMAD R49, R100, 0x8, R69 ;  /* 0x0000000864317824 */ /* 0x010fe200078e0245 */
[C---:B------:R-:W-:Y:S01]  /*50f0*/  IADD3 R186, P0, R23.reuse, R12, RZ ;  /* 0x0000000c17ba7210 */ /* 0x040fe20007f1e0ff */
[----:B------:R3:W-:Y:S01]  /*5100*/  STL [R1+0x5a4], R184 ;  /* 0x0005a4b801007387 */ /* 0x0007e20000100800 */
[----:B------:R-:W-:Y:S02]  /*5110*/  CS2R R100, SRZ ;  /* 0x0000000000647805 */ /* 0x000fe4000001ff00 */
[----:B------:R-:W-:Y:S01]  /*5120*/  LEA.HI.X.SX32 R23, R23, R0, 0x1, P0 ;  /* 0x0000000017177211 */ /* 0x000fe200000f0eff */
[----:B------:R4:W-:Y:S01]  /*5130*/  STL [R1+0x5b0], R186 ;  /* 0x0005b0ba01007387 */ /* 0x0009e20000100800 */
[----:B------:R-:W2:Y:S01]  /*5140*/  LDC R92, c[0x0][0x268] ;  /* 0x00009a00ff5c7b82 */ /* 0x000ea20000000800 */
[----:B-1----:R-:W-:-:S02]  /*5150*/  IADD3 R185, P1, R67, R12, RZ ;  /* 0x0000000c43b97210 */ /* 0x002fc40007f3e0ff */
[----:B---3--:R-:W-:-:S03]  /*5160*/  IADD3 R184, P2, R89, R12, RZ ;  /* 0x0000000c59b87210 */ /* 0x008fc60007f5e0ff */
[----:B------:R1:W-:Y:S02]  /*5170*/  STL [R1+0x5c0], R185 ;  /* 0x0005c0b901007387 */ /* 0x0003e40000100800 */
[----:B------:R-:W3:Y:S01]  /*5180*/  LDC R90, c[0x0][0x268] ;  /* 0x00009a00ff5a7b82 */ /* 0x000ee20000000800 */
[----:B----4-:R-:W-:Y:S01]  /*5190*/  IADD3 R186, P0, R45, R12, RZ ;  /* 0x0000000c2dba7210 */ /* 0x010fe20007f1e0ff */
[----:B------:R4:W-:Y:S04]  /*51a0*/  STL [R1+0x5c8], R184 ;  /* 0x0005c8b801007387 */ /* 0x0009e80000100800 */
[----:B------:R0:W-:Y:S01]  /*51b0*/  STL [R1+0x5ac], R23 ;  /* 0x0005ac1701007387 */ /* 0x0001e20000100800 */
[-C--:B-1----:R-:W-:Y:S01]  /*51c0*/  LEA.HI.X.SX32 R185, R67, R0.reuse, 0x1, P1 ;  /* 0x0000000043b97211 */ /* 0x082fe200008f0eff */
[----:B------:R-:W1:Y:S01]  /*51d0*/  LDC R88, c[0x0][0x268] ;  /* 0x00009a00ff587b82 */ /* 0x000e620000000800 */
[----:B----4-:R-:W-:-:S03]  /*51e0*/  LEA.HI.X.SX32 R184, R89, R0, 0x1, P2 ;  /* 0x0000000059b87211 */ /* 0x010fc600010f0eff */
[----:B------:R4:W-:Y:S01]  /*51f0*/  STL [R1+0x5bc], R185 ;  /* 0x0005bcb901007387 */ /* 0x0009e20000100800 */
[----:B0-----:R-:W-:-:S03]  /*5200*/  IMAD R23, R98, 0x4, R49 ;  /* 0x0000000462177824 */ /* 0x001fc600078e0231 */
[----:B------:R0:W-:Y:S01]  /*5210*/  STL [R1+0x5c4], R184 ;  /* 0x0005c4b801007387 */ /* 0x0001e20000100800 */
[----:B------:R-:W1:Y:S01]  /*5220*/  LDC R86, c[0x0][0x268] ;  /* 0x00009a00ff567b82 */ /* 0x000e620000000800 */
[----:B------:R-:W-:Y:S01]  /*5230*/  CS2R R98, SRZ ;  /* 0x0000000000627805 */ /* 0x000fe2000001ff00 */
[----:B-----5:R-:W-:Y:S01]  /*5240*/  IMAD R67, R96, 0x4, R23 ;  /* 0x0000000460437824 */ /* 0x020fe200078e0217 */
[----:B------:R5:W-:Y:S01]  /*5250*/  STL [R1+0x5d0], R186 ;  /* 0x0005d0ba01007387 */ /* 0x000be20000100800 */
[----:B------:R-:W-:Y:S02]  /*5260*/  CS2R R96, SRZ ;  /* 0x0000000000607805 */ /* 0x000fe4000001ff00 */
[-C--:B----4-:R-:W-:Y:S02]  /*5270*/  IADD3 R185, P1, R47, R12.reuse, RZ ;  /* 0x0000000c2fb97210 */ /* 0x090fe40007f3e0ff */
[----:B------:R-:W4:Y:S01]  /*5280*/  LDC R84, c[0x0][0x268] ;  /* 0x00009a00ff547b82 */ /* 0x000f220000000800 */
[----:B0-----:R-:W-:-:S02]  /*5290*/  IADD3 R184, P2, R85, R12, RZ ;  /* 0x0000000c55b87210 */ /* 0x001fc40007f5e0ff */
[----:B------:R0:W-:Y:S01]  /*52a0*/  STL [R1+0x5e0], R185 ;  /* 0x0005e0b901007387 */ /* 0x0001e20000100800 */
[----:B-----5:R-:W-:-:S03]  /*52b0*/  LEA.HI.X.SX32 R186, R45, R0, 0x1, P0 ;  /* 0x000000002dba7211 */ /* 0x020fc600000f0eff */
[----:B------:R5:W-:Y:S01]  /*52c0*/  STL [R1+0x5e8], R184 ;  /* 0x0005e8b801007387 */ /* 0x000be20000100800 */
[----:B------:R-:W4:Y:S03]  /*52d0*/  LDC R82, c[0x0][0x268] ;  /* 0x00009a00ff527b82 */ /* 0x000f260000000800 */
[----:B------:R3:W-:Y:S01]  /*52e0*/  STL [R1+0x5cc], R186 ;  /* 0x0005ccba01007387 */ /* 0x0007e20000100800 */
[-C--:B0-----:R-:W-:Y:S01]  /*52f0*/  LEA.HI.X.SX32 R185, R47, R0.reuse, 0x1, P1 ;  /* 0x000000002fb97211 */ /* 0x081fe200008f0eff */
[----:B--2---:R-:W-:Y:S01]  /*5300*/  IMAD R47, R94, 0x8, R67 ;  /* 0x000000085e2f7824 */ /* 0x004fe200078e0243 */
[----:B------:R-:W-:Y:S02]  /*5310*/  CS2R R94, SRZ ;  /* 0x00000000005e7805 */ /* 0x000fe4000001ff00 */
[----:B-----5:R-:W-:Y:S01]  /*5320*/  LEA.HI.X.SX32 R184, R85, R0, 0x1, P2 ;  /* 0x0000000055b87211 */ /* 0x020fe200010f0eff */
[----:B------:R0:W-:Y:S01]  /*5330*/  STL [R1+0x5dc], R185 ;  /* 0x0005dcb901007387 */ /* 0x0001e20000100800 */
[----:B------:R-:W2:Y:S01]  /*5340*/  LDC R80, c[0x0][0x268] ;  /* 0x00009a00ff507b82 */ /* 0x000ea20000000800 */
[----:B------:R-:W-:Y:S01]  /*5350*/  IMAD R45, R92, 0x4, R47 ;  /* 0x000000045c2d7824 */ /* 0x000fe200078e022f */
[----:B---3--:R-:W-:Y:S01]  /*5360*/  IADD3 R186, P0, R43, R12, RZ ;  /* 0x0000000c2bba7210 */ /* 0x008fe20007f1e0ff */
[----:B------:R3:W-:Y:S01]  /*5370*/  STL [R1+0x5e4], R184 ;  /* 0x0005e4b801007387 */ /* 0x0007e20000100800 */
[----:B------:R-:W-:-:S03]  /*5380*/  CS2R R92, SRZ ;  /* 0x00000000005c7805 */ /* 0x000fc6000001ff00 */
[----:B------:R5:W-:Y:S01]  /*5390*/  STL [R1+0x5f0], R186 ;  /* 0x0005f0ba01007387 */ /* 0x000be20000100800 */
[----:B------:R-:W2:Y:S01]  /*53a0*/  LDC R78, c[0x0][0x268] ;  /* 0x00009a00ff4e7b82 */ /* 0x000ea20000000800 */
[-C--:B0-----:R-:W-:Y:S02]  /*53b0*/  IADD3 R185, P1, R65, R12.reuse, RZ ;  /* 0x0000000c41b97210 */ /* 0x081fe40007f3e0ff */
[----:B---3--:R-:W-:-:S03]  /*53c0*/  IADD3 R184, P2, R87, R12, RZ ;  /* 0x0000000c57b87210 */ /* 0x008fc60007f5e0ff */
[----:B------:R0:W-:Y:S02]  /*53d0*/  STL [R1+0x600], R185 ;  /* 0x000600b901007387 */ /* 0x0001e40000100800 */
[----:B------:R-:W3:Y:S01]  /*53e0*/  LDC R76, c[0x0][0x268] ;  /* 0x00009a00ff4c7b82 */ /* 0x000ee20000000800 */
[-C--:B-----5:R-:W-:Y:S01]  /*53f0*/  LEA.HI.X.SX32 R186, R43, R0.reuse, 0x1, P0 ;  /* 0x000000002bba7211 */ /* 0x0a0fe200000f0eff */
[----:B------:R5:W-:Y:S04]  /*5400*/  STL [R1+0x608], R184 ;  /* 0x000608b801007387 */ /* 0x000be80000100800 */
[----:B------:R1:W-:Y:S01]  /*5410*/  STL [R1+0x5ec], R186 ;  /* 0x0005ecba01007387 */ /* 0x0003e20000100800 */
[----:B0-----:R-:W-:Y:S01]  /*5420*/  LEA.HI.X.SX32 R185, R65, R0, 0x1, P1 ;  /* 0x0000000041b97211 */ /* 0x001fe200008f0eff */
[----:B------:R-:W-:Y:S01]  /*5430*/  IMAD R65, R90, 0x4, R45 ;  /* 0x000000045a417824 */ /* 0x000fe200078e022d */
[----:B------:R-:W0:Y:S01]  /*5440*/  LDC R74, c[0x0][0x268] ;  /* 0x00009a00ff4a7b82 */ /* 0x000e220000000800 */
[----:B------:R-:W-:-:S02]  /*5450*/  CS2R R90, SRZ ;  /* 0x00000000005a7805 */ /* 0x000fc4000001ff00 */
[----:B-----5:R-:W-:Y:S01]  /*5460*/  LEA.HI.X.SX32 R184, R87, R0, 0x1, P2 ;  /* 0x0000000057b87211 */ /* 0x020fe200010f0eff */
[----:B------:R5:W-:Y:S01]  /*5470*/  STL [R1+0x5fc], R185 ;  /* 0x0005fcb901007387 */ /* 0x000be20000100800 */
[----:B-1----:R-:W-:Y:S01]  /*5480*/  IMAD R43, R88, 0x8, R65 ;  /* 0x00000008582b7824 */ /* 0x002fe200078e0241 */
[----:B------:R-:W-:Y:S02]  /*5490*/  CS2R R88, SRZ ;  /* 0x0000000000587805 */ /* 0x000fe4000001ff00 */
[C---:B------:R-:W-:Y:S01]  /*54a0*/  IADD3 R186, P0, R17.reuse, R12, RZ ;  /* 0x0000000c11ba7210 */ /* 0x040fe20007f1e0ff */
[----:B------:R1:W-:Y:S01]  /*54b0*/  STL [R1+0x604], R184 ;  /* 0x000604b801007387 */ /* 0x0003e20000100800 */
[----:B------:R-:W0:Y:S02]  /*54c0*/  LDC R72, c[0x0][0x268] ;  /* 0x00009a00ff487b82 */ /* 0x000e240000000800 */
[----:B------:R-:W-:Y:S01]  /*54d0*/  LEA.HI.X.SX32 R17, R17, R0, 0x1, P0 ;  /* 0x0000000011117211 */ /* 0x000fe200000f0eff */
[----:B------:R4:W-:Y:S01]  /*54e0*/  STL [R1+0x610], R186 ;  /* 0x000610ba01007387 */ /* 0x0009e20000100800 */
[----:B-----5:R-:W-:-:S04]  /*54f0*/  IADD3 R185, P1, R63, R12, RZ ;  /* 0x0000000c3fb97210 */ /* 0x020fc80007f3e0ff */
[----:B------:R-:W5:Y:S01]  /*5500*/  LDC R70, c[0x0][0x268] ;  /* 0x00009a00ff467b82 */ /* 0x000f620000000800 */
[-C--:B-1----:R-:W-:Y:S01]  /*5510*/  IADD3 R184, P2, R83, R12.reuse, RZ ;  /* 0x0000000c53b87210 */ /* 0x082fe20007f5e0ff */
[----:B------:R1:W-:Y:S01]  /*5520*/  STL [R1+0x620], R185 ;  /* 0x000620b901007387 */ /* 0x0003e20000100800 */
[----:B----4-:R-:W-:-:S03]  /*5530*/  IADD3 R186, P0, R39, R12, RZ ;  /* 0x0000000c27ba7210 */ /* 0x010fc60007f1e0ff */
[----:B------:R4:W-:Y:S02]  /*5540*/  STL [R1+0x628], R184 ;  /* 0x000628b801007387 */ /* 0x0009e40000100800 */
[----:B------:R-:W5:Y:S02]  /*5550*/  LDC R68, c[0x0][0x268] ;  /* 0x00009a00ff447b82 */ /* 0x000f640000000800 */
[----:B------:R2:W-:Y:S01]  /*5560*/  STL [R1+0x60c], R17 ;  /* 0x00060c1101007387 */ /* 0x0005e20000100800 */
[-C--:B-1----:R-:W-:Y:S02]  /*5570*/  LEA.HI.X.SX32 R185, R63, R0.reuse, 0x1, P1 ;  /* 0x000000003fb97211 */ /* 0x082fe400008f0eff */
[----:B----4-:R-:W-:-:S03]  /*5580*/  LEA.HI.X.SX32 R184, R83, R0, 0x1, P2 ;  /* 0x0000000053b87211 */ /* 0x010fc600010f0eff */
[----:B------:R1:W-:Y:S01]  /*5590*/  STL [R1+0x61c], R185 ;  /* 0x00061cb901007387 */ /* 0x0003e20000100800 */
[----:B------:R-:W4:Y:S01]  /*55a0*/  LDC R66, c[0x0][0x268] ;  /* 0x00009a00ff427b82 */ /* 0x000f220000000800 */
[----:B--2---:R-:W-:Y:S02]  /*55b0*/  IMAD R17, R86, 0x4, R43 ;  /* 0x0000000456117824 */ /* 0x004fe400078e022b */
[----:B------:R2:W-:Y:S01]  /*55c0*/  STL [R1+0x624], R184 ;  /* 0x000624b801007387 */ /* 0x0005e20000100800 */
[----:B------:R-:W-:Y:S01]  /*55d0*/  CS2R R86, SRZ ;  /* 0x0000000000567805 */ /* 0x000fe2000001ff00 */
[----:B------:R-:W-:Y:S02]  /*55e0*/  IMAD R63, R84, 0x4, R17 ;  /* 0x00000004543f7824 */ /* 0x000fe400078e0211 */
[----:B------:R3:W-:Y:S01]  /*55f0*/  STL [R1+0x630], R186 ;  /* 0x000630ba01007387 */ /* 0x0007e20000100800 */
[----:B------:R-:W4:Y:S01]  /*5600*/  LDC R64, c[0x0][0x268] ;  /* 0x00009a00ff407b82 */ /* 0x000f220000000800 */
[----:B-1----:R-:W-:-:S02]  /*5610*/  IADD3 R185, P1, R41, R12, RZ ;  /* 0x0000000c29b97210 */ /* 0x002fc40007f3e0ff */
[----:B------:R-:W-:Y:S02]  /*5620*/  CS2R R84, SRZ ;  /* 0x0000000000547805 */ /* 0x000fe4000001ff00 */
[----:B--2---:R-:W-:Y:S01]  /*5630*/  IADD3 R184, P2, R81, R12, RZ ;  /* 0x0000000c51b87210 */ /* 0x004fe20007f5e0ff */
[----:B------:R1:W-:Y:S02]  /*5640*/  STL [R1+0x640], R185 ;  /* 0x000640b901007387 */ /* 0x0003e40000100800 */
[----:B------:R-:W2:Y:S01]  /*5650*/  LDC R62, c[0x0][0x268] ;  /* 0x00009a00ff3e7b82 */ /* 0x000ea20000000800 */
[-C--:B---3--:R-:W-:Y:S01]  /*5660*/  LEA.HI.X.SX32 R186, R39, R0.reuse, 0x1, P0 ;  /* 0x0000000027ba7211 */ /* 0x088fe200000f0eff */
[----:B------:R3:W-:Y:S04]  /*5670*/  STL [R1+0x648], R184 ;  /* 0x000648b801007387 */ /* 0x0007e80000100800 */
[----:B------:R0:W-:Y:S01]  /*5680*/  STL [R1+0x62c], R186 ;  /* 0x00062cba01007387 */ /* 0x0001e20000100800 */
[----:B-1----:R-:W-:Y:S01]  /*5690*/  LEA.HI.X.SX32 R185, R41, R0, 0x1, P1 ;  /* 0x0000000029b97211 */ /* 0x002fe200008f0eff */
[----:B------:R-:W-:Y:S01]  /*56a0*/  IMAD R41, R82, 0x8, R63 ;  /* 0x0000000852297824 */ /* 0x000fe200078e023f */
[----:B------:R-:W1:Y:S01]  /*56b0*/  LDC R60, c[0x0][0x268] ;  /* 0x00009a00ff3c7b82 */ /* 0x000e620000000800 */
[----:B------:R-:W-:-:S02]  /*56c0*/  CS2R R82, SRZ ;  /* 0x0000000000527805 */ /* 0x000fc4000001ff00 */
[----:B---3--:R-:W-:Y:S01]  /*56d0*/  LEA.HI.X.SX32 R184, R81, R0, 0x1, P2 ;  /* 0x0000000051b87211 */ /* 0x008fe200010f0eff */
[----:B------:R3:W-:Y:S01]  /*56e0*/  STL [R1+0x63c], R185 ;  /* 0x00063cb901007387 */ /* 0x0007e20000100800 */
[----:B------:R-:W-:Y:S01]  /*56f0*/  IMAD R39, R80, 0x4, R41 ;  /* 0x0000000450277824 */ /* 0x000fe200078e0229 */
[----:B------:R-:W-:Y:S02]  /*5700*/  CS2R R80, SRZ ;  /* 0x0000000000507805 */ /* 0x000fe4000001ff00 */
[-C--:B0-----:R-:W-:Y:S01]  /*5710*/  IADD3 R186, P0, R37, R12.reuse, RZ ;  /* 0x0000000c25ba7210 */ /* 0x081fe20007f1e0ff */
[----:B------:R0:W-:Y:S01]  /*5720*/  STL [R1+0x644], R184 ;  /* 0x000644b801007387 */ /* 0x0001e20000100800 */
[----:B------:R-:W1:Y:S03]  /*5730*/  LDC R58, c[0x0][0x268] ;  /* 0x00009a00ff3a7b82 */ /* 0x000e660000000800 */
[----:B------:R5:W-:Y:S01]  /*5740*/  STL [R1+0x650], R186 ;  /* 0x000650ba01007387 */ /* 0x000be20000100800 */
[----:B---3--:R-:W-:-:S04]  /*5750*/  IADD3 R185, P1, R61, R12, RZ ;  /* 0x0000000c3db97210 */ /* 0x008fc80007f3e0ff */
[----:B------:R-:W3:Y:S01]  /*5760*/  LDC R56, c[0x0][0x268] ;  /* 0x00009a00ff387b82 */ /* 0x000ee20000000800 */
[----:B0-----:R-:W-:Y:S01]  /*5770*/  IADD3 R184, P2, R79, R12, RZ ;  /* 0x0000000c4fb87210 */ /* 0x001fe20007f5e0ff */
[----:B------:R0:W-:Y:S01]  /*5780*/  STL [R1+0x660], R185 ;  /* 0x000660b901007387 */ /* 0x0001e20000100800 */
[----:B-----5:R-:W-:-:S03]  /*5790*/  LEA.HI.X.SX32 R186, R37, R0, 0x1, P0 ;  /* 0x0000000025ba7211 */ /* 0x020fc600000f0eff */
[----:B------:R5:W-:Y:S02]  /*57a0*/  STL [R1+0x668], R184 ;  /* 0x000668b801007387 */ /* 0x000be40000100800 */
[----:B------:R-:W3:Y:S02]  /*57b0*/  LDC R54, c[0x0][0x268] ;  /* 0x00009a00ff367b82 */ /* 0x000ee40000000800 */
[----:B------:R4:W-:Y:S01]  /*57c0*/  STL [R1+0x64c], R186 ;  /* 0x00064cba01007387 */ /* 0x0009e20000100800 */
[-C--:B0-----:R-:W-:Y:S01]  /*57d0*/  LEA.HI.X.SX32 R185, R61, R0.reuse, 0x1, P1 ;  /* 0x000000003db97211 */ /* 0x081fe200008f0eff */
[----:B------:R-:W-:Y:S01]  /*57e0*/  IMAD R61, R78, 0x4, R39 ;  /* 0x000000044e3d7824 */ /* 0x000fe200078e0227 */
[----:B-----5:R-:W-:-:S03]  /*57f0*/  LEA.HI.X.SX32 R184, R79, R0, 0x1, P2 ;  /* 0x000000004fb87211 */ /* 0x020fc600010f0eff */
[----:B------:R0:W-:Y:S01]  /*5800*/  STL [R1+0x65c], R185 ;  /* 0x00065cb901007387 */ /* 0x0001e20000100800 */
[----:B------:R-:W-:Y:S01]  /*5810*/  IMAD R37, R76, 0x8, R61 ;  /* 0x000000084c257824 */ /* 0x000fe200078e023d */
[----:B------:R-:W5:Y:S01]  /*5820*/  LDC R52, c[0x0][0x268] ;  /* 0x00009a00ff347b82 */ /* 0x000f620000000800 */
[----:B----4-:R-:W-:Y:S01]  /*5830*/  IADD3 R186, P0, R77, R12, RZ ;  /* 0x0000000c4dba7210 */ /* 0x010fe20007f1e0ff */
[----:B------:R4:W-:Y:S01]  /*5840*/  STL [R1+0x664], R184 ;  /* 0x000664b801007387 */ /* 0x0009e20000100800 */
[----:B------:R-:W-:-:S03]  /*5850*/  CS2R R78, SRZ ;  /* 0x00000000004e7805 */ /* 0x000fc6000001ff00 */
[----:B------:R2:W-:Y:S01]  /*5860*/  STL [R1+0x670], R186 ;  /* 0x000670ba01007387 */ /* 0x0005e20000100800 */
[-C--:B0-----:R-:W-:Y:S01]  /*5870*/  IADD3 R185, P1, R59, R12.reuse, RZ ;  /* 0x0000000c3bb97210 */ /* 0x081fe20007f3e0ff */
[----:B------:R-:W0:Y:S01]  /*5880*/  LDC R50, c[0x0][0x268] ;  /* 0x00009a00ff327b82 */ /* 0x000e220000000800 */
[----:B----4-:R-:W-:-:S03]  /*5890*/  IADD3 R184, P2, R35, R12, RZ ;  /* 0x0000000c23b87210 */ /* 0x010fc60007f5e0ff */
[----:B------:R4:W-:Y:S01]  /*58a0*/  STL [R1+0x680], R185 ;  /* 0x000680b901007387 */ /* 0x0009e20000100800 */
[----:B--2---:R-:W-:-:S03]  /*58b0*/  LEA.HI.X.SX32 R186, R77, R0, 0x1, P0 ;  /* 0x000000004dba7211 */ /* 0x004fc600000f0eff */
[----:B------:R2:W-:Y:S01]  /*58c0*/  STL [R1+0x688], R184 ;  /* 0x000688b801007387 */ /* 0x0005e20000100800 */
[----:B------:R-:W0:Y:S01]  /*58d0*/  LDC R48, c[0x0][0x268] ;  /* 0x00009a00ff307b82 */ /* 0x000e220000000800 */
[----:B------:R-:W-:Y:S02]  /*58e0*/  CS2R R76, SRZ ;  /* 0x00000000004c7805 */ /* 0x000fe4000001ff00 */
[----:B------:R1:W-:Y:S01]  /*58f0*/  STL [R1+0x66c], R186 ;  /* 0x00066cba01007387 */ /* 0x0003e20000100800 */
[----:B----4-:R-:W-:-:S04]  /*5900*/  LEA.HI.X.SX32 R185, R59, R0, 0x1, P1 ;  /* 0x000000003bb97211 */ /* 0x010fc800008f0eff */
[----:B------:R-:W4:Y:S01]  /*5910*/  LDC R46, c[0x0][0x268] ;  /* 0x00009a00ff2e7b82 */ /* 0x000f220000000800 */
[----:B--2---:R-:W-:Y:S01]  /*5920*/  LEA.HI.X.SX32 R184, R35, R0, 0x1, P2 ;  /* 0x0000000023b87211 */ /* 0x004fe200010f0eff */
[----:B------:R2:W-:Y:S01]  /*5930*/  STL [R1+0x67c], R185 ;  /* 0x00067cb901007387 */ /* 0x0005e20000100800 */
[----:B------:R-:W-:Y:S01]  /*5940*/  IMAD R35, R74, 0x4, R37 ;  /* 0x000000044a237824 */ /* 0x000fe200078e0225 */
[-C--:B-1----:R-:W-:Y:S02]  /*5950*/  IADD3 R186, P0, R75, R12.reuse, RZ ;  /* 0x0000000c4bba7210 */ /* 0x082fe40007f1e0ff */
[----:B------:R1:W-:Y:S01]  /*5960*/  STL [R1+0x684], R184 ;  /* 0x000684b801007387 */ /* 0x0003e20000100800 */
[----:B------:R-:W-:Y:S01]  /*5970*/  IMAD R59, R72, 0x4, R35 ;  /* 0x00000004483b7824 */ /* 0x000fe200078e0223 */
[----:B------:R-:W4:Y:S02]  /*5980*/  LDC R44, c[0x0][0x268] ;  /* 0x00009a00ff2c7b82 */ /* 0x000f240000000800 */
[----:B------:R3:W-:Y:S01]  /*5990*/  STL [R1+0x690], R186 ;  /* 0x000690ba01007387 */ /* 0x0007e20000100800 */
[----:B--2---:R-:W-:-:S02]  /*59a0*/  IADD3 R185, P1, R33, R12, RZ ;  /* 0x0000000c21b97210 */ /* 0x004fc40007f3e0ff */
[----:B-1----:R-:W-:-:S03]  /*59b0*/  IADD3 R184, P2, R29, R12, RZ ;  /* 0x0000000c1db87210 */ /* 0x002fc60007f5e0ff */
[----:B------:R1:W-:Y:S01]  /*59c0*/  STL [R1+0x6a0], R185 ;  /* 0x0006a0b901007387 */ /* 0x0003e20000100800 */
[----:B------:R-:W2:Y:S01]  /*59d0*/  LDC R42, c[0x0][0x268] ;  /* 0x00009a00ff2a7b82 */ /* 0x000ea20000000800 */
[----:B---3--:R-:W-:Y:S02]  /*59e0*/  LEA.HI.X.SX32 R186, R75, R0, 0x1, P0 ;  /* 0x000000004bba7211 */ /* 0x008fe400000f0eff */
[----:B------:R3:W-:Y:S01]  /*59f0*/  STL [R1+0x6a8], R184 ;  /* 0x0006a8b801007387 */ /* 0x0007e20000100800 */
[----:B------:R-:W-:-:S03]  /*5a00*/  CS2R R74, SRZ ;  /* 0x00000000004a7805 */ /* 0x000fc6000001ff00 */
[----:B------:R5:W-:Y:S01]  /*5a10*/  STL [R1+0x68c], R186 ;  /* 0x00068cba01007387 */ /* 0x000be20000100800 */
[----:B------:R-:W2:Y:S01]  /*5a20*/  LDC R40, c[0x0][0x268] ;  /* 0x00009a00ff287b82 */ /* 0x000ea20000000800 */
[-C--:B-1----:R-:W-:Y:S01]  /*5a30*/  LEA.HI.X.SX32 R185, R33, R0.reuse, 0x1, P1 ;  /* 0x0000000021b97211 */ /* 0x082fe200008f0eff */
[----:B------:R-:W-:Y:S01]  /*5a40*/  IMAD R33, R70, 0x8, R59 ;  /* 0x0000000846217824 */ /* 0x000fe200078e023b */
[----:B---3--:R-:W-:-:S03]  /*5a50*/  LEA.HI.X.SX32 R184, R29, R0, 0x1, P2 ;  /* 0x000000001db87211 */ /* 0x008fc600010f0eff */
[----:B------:R1:W-:Y:S01]  /*5a60*/  STL [R1+0x69c], R185 ;  /* 0x00069cb901007387 */ /* 0x0003e20000100800 */
[----:B------:R-:W-:Y:S01]  /*5a70*/  IMAD R29, R68, 0x4, R33 ;  /* 0x00000004441d7824 */ /* 0x000fe200078e0221 */
[----:B------:R-:W3:Y:S01]  /*5a80*/  LDC R38, c[0x0][0x268] ;  /* 0x00009a00ff267b82 */ /* 0x000ee20000000800 */
[-C--:B-----5:R-:W-:Y:S01]  /*5a90*/  IADD3 R186, P0, R73, R12.reuse, RZ ;  /* 0x0000000c49ba7210 */ /* 0x0a0fe20007f1e0ff */
[----:B------:R5:W-:Y:S04]  /*5aa0*/  STL [R1+0x6a4], R184 ;  /* 0x0006a4b801007387 */ /* 0x000be80000100800 */
[----:B------:R0:W-:Y:S01]  /*5ab0*/  STL [R1+0x6b0], R186 ;  /* 0x0006b0ba01007387 */ /* 0x0001e20000100800 */
[-C--:B-1----:R-:W-:Y:S01]  /*5ac0*/  IADD3 R185, P1, R57, R12.reuse, RZ ;  /* 0x0000000c39b97210 */ /* 0x082fe20007f3e0ff */
[----:B------:R-:W1:Y:S01]  /*5ad0*/  LDC R36, c[0x0][0x268] ;  /* 0x00009a00ff247b82 */ /* 0x000e620000000800 */
[----:B-----5:R-:W-:-:S03]  /*5ae0*/  IADD3 R184, P2, R55, R12, RZ ;  /* 0x0000000c37b87210 */ /* 0x020fc60007f5e0ff */
[----:B------:R5:W-:Y:S01]  /*5af0*/  STL [R1+0x6c0], R185 ;  /* 0x0006c0b901007387 */ /* 0x000be20000100800 */
[----:B0-----:R-:W-:-:S03]  /*5b00*/  LEA.HI.X.SX32 R186, R73, R0, 0x1, P0 ;  /* 0x0000000049ba7211 */ /* 0x001fc600000f0eff */
[----:B------:R0:W-:Y:S01]  /*5b10*/  STL [R1+0x6c8], R184 ;  /* 0x0006c8b801007387 */ /* 0x0001e20000100800 */
[----:B------:R-:W1:Y:S01]  /*5b20*/  LDC R28, c[0x0][0x268] ;  /* 0x00009a00ff1c7b82 */ /* 0x000e620000000800 */
[----:B------:R-:W-:Y:S02]  /*5b30*/  CS2R R72, SRZ ;  /* 0x0000000000487805 */ /* 0x000fe4000001ff00 */
[----:B------:R4:W-:Y:S01]  /*5b40*/  STL [R1+0x6ac], R186 ;  /* 0x0006acba01007387 */ /* 0x0009e20000100800 */
[----:B-----5:R-:W-:Y:S01]  /*5b50*/  LEA.HI.X.SX32 R185, R57, R0, 0x1, P1 ;  /* 0x0000000039b97211 */ /* 0x020fe200008f0eff */
[----:B------:R-:W-:-:S03]  /*5b60*/  IMAD R57, R66, 0x4, R29 ;  /* 0x0000000442397824 */ /* 0x000fc600078e021d */
[----:B------:R-:W5:Y:S01]  /*5b70*/  LDC R27, c[0x0][0x268] ;  /* 0x00009a00ff1b7b82 */ /* 0x000f620000000800 */
[----:B0-----:R-:W-:Y:S01]  /*5b80*/  LEA.HI.X.SX32 R184, R55, R0, 0x1, P2 ;  /* 0x0000000037b87211 */ /* 0x001fe200010f0eff */
[----:B------:R0:W-:Y:S01]  /*5b90*/  STL [R1+0x6bc], R185 ;  /* 0x0006bcb901007387 */ /* 0x0001e20000100800 */
[----:B------:R-:W-:Y:S01]  /*5ba0*/  IMAD R55, R64, 0x8, R57 ;  /* 0x0000000840377824 */ /* 0x000fe200078e0239 */
[-C--:B----4-:R-:W-:Y:S02]  /*5bb0*/  IADD3 R186, P0, R71, R12.reuse, RZ ;  /* 0x0000000c47ba7210 */ /* 0x090fe40007f1e0ff */
[----:B------:R4:W-:Y:S02]  /*5bc0*/  STL [R1+0x6c4], R184 ;  /* 0x0006c4b801007387 */ /* 0x0009e40000100800 */
[----:B------:R-:W5:Y:S02]  /*5bd0*/  LDC R34, c[0x0][0x268] ;  /* 0x00009a00ff227b82 */ /* 0x000f640000000800 */
[----:B------:R2:W-:Y:S01]  /*5be0*/  STL [R1+0x6d0], R186 ;  /* 0x0006d0ba01007387 */ /* 0x0005e20000100800 */
[----:B0-----:R-:W-:-:S02]  /*5bf0*/  IADD3 R185, P1, R53, R12, RZ ;  /* 0x0000000c35b97210 */ /* 0x001fc40007f3e0ff */
[----:B----4-:R-:W-:-:S03]  /*5c00*/  IADD3 R184, P2, R51, R12, RZ ;  /* 0x0000000c33b87210 */ /* 0x010fc60007f5e0ff */
[----:B------:R0:W-:Y:S01]  /*5c10*/  STL [R1+0x6e0], R185 ;  /* 0x0006e0b901007387 */ /* 0x0001e20000100800 */
[----:B------:R-:W4:Y:S01]  /*5c20*/  LDC R22, c[0x0][0x268] ;  /* 0x00009a00ff167b82 */ /* 0x000f220000000800 */
[----:B--2---:R-:W-:Y:S02]  /*5c30*/  LEA.HI.X.SX32 R186, R71, R0, 0x1, P0 ;  /* 0x0000000047ba7211 */ /* 0x004fe400000f0eff */
[----:B------:R2:W-:Y:S01]  /*5c40*/  STL [R1+0x6e8], R184 ;  /* 0x0006e8b801007387 */ /* 0x0005e20000100800 */
[----:B------:R-:W-:-:S03]  /*5c50*/  CS2R R70, SRZ ;  /* 0x0000000000467805 */ /* 0x000fc6000001ff00 */
[----:B------:R3:W-:Y:S01]  /*5c60*/  STL [R1+0x6cc], R186 ;  /* 0x0006ccba01007387 */ /* 0x0007e20000100800 */
[----:B------:R-:W4:Y:S01]  /*5c70*/  LDC R21, c[0x0][0x268] ;  /* 0x00009a00ff157b82 */ /* 0x000f220000000800 */
[-C--:B0-----:R-:W-:Y:S01]  /*5c80*/  LEA.HI.X.SX32 R185, R53, R0.reuse, 0x1, P1 ;  /* 0x0000000035b97211 */ /* 0x081fe200008f0eff */
[----:B------:R-:W-:Y:S01]  /*5c90*/  IMAD R53, R62, 0x4, R55 ;  /* 0x000000043e357824 */ /* 0x000fe200078e0237 */
[----:B--2---:R-:W-:-:S03]  /*5ca0*/  LEA.HI.X.SX32 R184, R51, R0, 0x1, P2 ;  /* 0x0000000033b87211 */ /* 0x004fc600010f0eff */
[----:B------:R0:W-:Y:S01]  /*5cb0*/  STL [R1+0x6dc], R185 ;  /* 0x0006dcb901007387 */ /* 0x0001e20000100800 */
[----:B------:R-:W-:Y:S01]  /*5cc0*/  IMAD R51, R60, 0x4, R53 ;  /* 0x000000043c337824 */ /* 0x000fe200078e0235 */
[----:B------:R-:W2:Y:S01]  /*5cd0*/  LDC R32, c[0x0][0x268] ;  /* 0x00009a00ff207b82 */ /* 0x000ea20000000800 */
[-C--:B---3--:R-:W-:Y:S01]  /*5ce0*/  IADD3 R186, P0, R69, R12.reuse, RZ ;  /* 0x0000000c45ba7210 */ /* 0x088fe20007f1e0ff */
[----:B------:R3:W-:Y:S04]  /*5cf0*/  STL [R1+0x6e4], R184 ;  /* 0x0006e4b801007387 */ /* 0x0007e80000100800 */
[----:B------:R1:W-:Y:S01]  /*5d00*/  STL [R1+0x6f0], R186 ;  /* 0x0006f0ba01007387 */ /* 0x0003e20000100800 */
[-C--:B0-----:R-:W-:Y:S01]  /*5d10*/  IADD3 R185, P1, R49, R12.reuse, RZ ;  /* 0x0000000c31b97210 */ /* 0x081fe20007f3e0ff */
[----:B------:R-:W0:Y:S01]  /*5d20*/  LDC R14, c[0x0][0x268] ;  /* 0x00009a00ff0e7b82 */ /* 0x000e220000000800 */
[----:B---3--:R-:W-:-:S03]  /*5d30*/  IADD3 R184, P2, R23, R12, RZ ;  /* 0x0000000c17b87210 */ /* 0x008fc60007f5e0ff */
[----:B------:R3:W-:Y:S01]  /*5d40*/  STL [R1+0x700], R185 ;  /* 0x000700b901007387 */ /* 0x0007e20000100800 */
[----:B-1----:R-:W-:-:S03]  /*5d50*/  LEA.HI.X.SX32 R186, R69, R0, 0x1, P0 ;  /* 0x0000000045ba7211 */ /* 0x002fc600000f0eff */
[----:B------:R1:W-:Y:S01]  /*5d60*/  STL [R1+0x708], R184 ;  /* 0x000708b801007387 */ /* 0x0003e20000100800 */
[----:B------:R-:W0:Y:S01]  /*5d70*/  LDC R13, c[0x0][0x268] ;  /* 0x00009a00ff0d7b82 */ /* 0x000e220000000800 */
[----:B------:R-:W-:Y:S02]  /*5d80*/  CS2R R68, SRZ ;  /* 0x0000000000447805 */ /* 0x000fe4000001ff00 */
[----:B------:R5:W-:Y:S01]  /*5d90*/  STL [R1+0x6ec], R186 ;  /* 0x0006ecba01007387 */ /* 0x000be20000100800 */
[----:B---3--:R-:W-:Y:S01]  /*5da0*/  LEA.HI.X.SX32 R185, R49, R0, 0x1, P1 ;  /* 0x0000000031b97211 */ /* 0x008fe200008f0eff */
[----:B------:R-:W-:-:S03]  /*5db0*/  IMAD R49, R58, 0x8, R51 ;  /* 0x000000083a317824 */ /* 0x000fc600078e0233 */
[----:B------:R-:W3:Y:S01]  /*5dc0*/  LDC R16, c[0x0][0x268] ;  /* 0x00009a00ff107b82 */ /* 0x000ee20000000800 */
[----:B-1----:R-:W-:Y:S01]  /*5dd0*/  LEA.HI.X.SX32 R184, R23, R0, 0x1, P2 ;  /* 0x0000000017b87211 */ /* 0x002fe200010f0eff */
[----:B------:R1:W-:Y:S01]  /*5de0*/  STL [R1+0x6fc], R185 ;  /* 0x0006fcb901007387 */ /* 0x0003e20000100800 */
[----:B------:R-:W-:-:S03]  /*5df0*/  IADD3 R23, P0, R67, R12, RZ ;  /* 0x0000000c43177210 */ /* 0x000fc60007f1e0ff */
[----:B------:R4:W-:Y:S01]  /*5e00*/  STL [R1+0x704], R184 ;  /* 0x000704b801007387 */ /* 0x0009e20000100800 */
[----:B-----5:R-:W-:Y:S01]  /*5e10*/  LEA.HI.X.SX32 R186, R67, R0, 0x1, P0 ;  /* 0x0000000043ba7211 */ /* 0x020fe200000f0eff */
[----:B------:R-:W5:Y:S01]  /*5e20*/  LDC R11, c[0x0][0x268] ;  /* 0x00009a00ff0b7b82 */ /* 0x000f620000000800 */
[----:B------:R-:W-:Y:S01]  /*5e30*/  CS2R R66, SRZ ;  /* 0x0000000000427805 */ /* 0x000fe2000001ff00 */
[----:B------:R2:W-:Y:S01]  /*5e40*/  STL [R1+0x710], R23 ;  /* 0x0007101701007387 */ /* 0x0005e20000100800 */
[-C--:B-1----:R-:W-:Y:S02]  /*5e50*/  IADD3 R185, P1, R47, R12.reuse, RZ ;  /* 0x0000000c2fb97210 */ /* 0x082fe40007f3e0ff */
[----:B----4-:R-:W-:-:S03]  /*5e60*/  IADD3 R184, P2, R45, R12, RZ ;  /* 0x0000000c2db87210 */ /* 0x010fc60007f5e0ff */
[----:B------:R1:W-:Y:S01]  /*5e70*/  STL [R1+0x720], R185 ;  /* 0x000720b901007387 */ /* 0x0003e20000100800 */
[----:B------:R-:W4:Y:S01]  /*5e80*/  LDC R2, c[0x0][0x268] ;  /* 0x00009a00ff027b82 */ /* 0x000f220000000800 */
[----:B--2---:R-:W-:Y:S02]  /*5e90*/  IMAD R23, R56, 0x4, R49 ;  /* 0x0000000438177824 */ /* 0x004fe400078e0231 */
[----:B------:R2:W-:Y:S04]  /*5ea0*/  STL [R1+0x728], R184 ;  /* 0x000728b801007387 */ /* 0x0005e80000100800 */
[----:B------:R0:W-:Y:S01]  /*5eb0*/  STL [R1+0x70c], R186 ;  /* 0x00070cba01007387 */ /* 0x0001e20000100800 */
[----:B------:R-:W4:Y:S01]  /*5ec0*/  LDC R15, c[0x0][0x268] ;  /* 0x00009a00ff0f7b82 */ /* 0x000f220000000800 */
[-C--:B-1----:R-:W-:Y:S01]  /*5ed0*/  LEA.HI.X.SX32 R185, R47, R0.reuse, 0x1, P1 ;  /* 0x000000002fb97211 */ /* 0x082fe200008f0eff */
[----:B------:R-:W-:Y:S01]  /*5ee0*/  IMAD R47, R54, 0x4, R23 ;  /* 0x00000004362f7824 */ /* 0x000fe200078e0217 */
[----:B--2---:R-:W-:-:S03]  /*5ef0*/  LEA.HI.X.SX32 R184, R45, R0, 0x1, P2 ;  /* 0x000000002db87211 */ /* 0x004fc600010f0eff */
[----:B------:R1:W-:Y:S01]  /*5f00*/  STL [R1+0x71c], R185 ;  /* 0x00071cb901007387 */ /* 0x0003e20000100800 */
[----:B------:R-:W-:Y:S01]  /*5f10*/  IMAD R45, R52, 0x8, R47 ;  /* 0x00000008342d7824 */ /* 0x000fe200078e022f */
[----:B------:R-:W2:Y:S01]  /*5f20*/  LDC R10, c[0x0][0x268] ;  /* 0x00009a00ff0a7b82 */ /* 0x000ea20000000800 */
[-C--:B0-----:R-:W-:Y:S01]  /*5f30*/  IADD3 R186, P0, R65, R12.reuse, RZ ;  /* 0x0000000c41ba7210 */ /* 0x081fe20007f1e0ff */
[----:B------:R0:W-:Y:S04]  /*5f40*/  STL [R1+0x724], R184 ;  /* 0x000724b801007387 */ /* 0x0001e80000100800 */
[----:B------:R3:W-:Y:S01]  /*5f50*/  STL [R1+0x730], R186 ;  /* 0x000730ba01007387 */ /* 0x0007e20000100800 */
[-C--:B-1----:R-:W-:Y:S01]  /*5f60*/  IADD3 R185, P1, R43, R12.reuse, RZ ;  /* 0x0000000c2bb97210 */ /* 0x082fe20007f3e0ff */
[----:B------:R-:W1:Y:S01]  /*5f70*/  LDC R8, c[0x0][0x268] ;  /* 0x00009a00ff087b82 */ /* 0x000e620000000800 */
[----:B0-----:R-:W-:-:S03]  /*5f80*/  IADD3 R184, P2, R17, R12, RZ ;  /* 0x0000000c11b87210 */ /* 0x001fc60007f5e0ff */
[----:B------:R0:W-:Y:S01]  /*5f90*/  STL [R1+0x740], R185 ;  /* 0x000740b901007387 */ /* 0x0001e20000100800 */
[----:B---3--:R-:W-:-:S03]  /*5fa0*/  LEA.HI.X.SX32 R186, R65, R0, 0x1, P0 ;  /* 0x0000000041ba7211 */ /* 0x008fc600000f0eff */
[----:B------:R3:W-:Y:S01]  /*5fb0*/  STL [R1+0x748], R184 ;  /* 0x000748b801007387 */ /* 0x0007e20000100800 */
[----:B------:R-:W1:Y:S01]  /*5fc0*/  LDC R19, c[0x0][0x268] ;  /* 0x00009a00ff137b82 */ /* 0x000e620000000800 */
[----:B------:R-:W-:Y:S02]  /*5fd0*/  CS2R R64, SRZ ;  /* 0x0000000000407805 */ /* 0x000fe4000001ff00 */
[----:B------:R5:W-:Y:S01]  /*5fe0*/  STL [R1+0x72c], R186 ;  /* 0x00072cba01007387 */ /* 0x000be20000100800 */
[----:B0-----:R-:W-:-:S04]  /*5ff0*/  LEA.HI.X.SX32 R185, R43, R0, 0x1, P1 ;  /* 0x000000002bb97211 */ /* 0x001fc800008f0eff */
[----:B------:R-:W0:Y:S01]  /*6000*/  LDC R20, c[0x0][0x268] ;  /* 0x00009a00ff147b82 */ /* 0x000e220000000800 */
[----:B---3--:R-:W-:Y:S01]  /*6010*/  LEA.HI.X.SX32 R184, R17, R0, 0x1, P2 ;  /* 0x0000000011b87211 */ /* 0x008fe200010f0eff */
[----:B------:R3:W-:Y:S01]  /*6020*/  STL [R1+0x73c], R185 ;  /* 0x00073cb901007387 */ /* 0x0007e20000100800 */
[----:B------:R-:W-:Y:S01]  /*6030*/  IMAD R17, R50, 0x4, R45 ;  /* 0x0000000432117824 */ /* 0x000fe200078e022d */
[-C--:B-----5:R-:W-:Y:S02]  /*6040*/  IADD3 R186, P0, R63, R12.reuse, RZ ;  /* 0x0000000c3fba7210 */ /* 0x0a0fe40007f1e0ff */
[----:B------:R5:W-:Y:S01]  /*6050*/  STL [R1+0x744], R184 ;  /* 0x000744b801007387 */ /* 0x000be20000100800 */
[----:B------:R-:W-:Y:S01]  /*6060*/  IMAD R43, R48, 0x4, R17 ;  /* 0x00000004302b7824 */ /* 0x000fe200078e0211 */
[----:B------:R-:W0:Y:S02]  /*6070*/  LDC R24, c[0x0][0x268] ;  /* 0x00009a00ff187b82 */ /* 0x000e240000000800 */
[----:B------:R4:W-:Y:S01]  /*6080*/  STL [R1+0x750], R186 ;  /* 0x000750ba01007387 */ /* 0x0009e20000100800 */
[----:B---3--:R-:W-:-:S02]  /*6090*/  IADD3 R185, P1, R41, R12, RZ ;  /* 0x0000000c29b97210 */ /* 0x008fc40007f3e0ff */
[----:B-----5:R-:W-:-:S03]  /*60a0*/  IADD3 R184, P2, R39, R12, RZ ;  /* 0x0000000c27b87210 */ /* 0x020fc60007f5e0ff */
[----:B------:R3:W-:Y:S01]  /*60b0*/  STL [R1+0x760], R185 ;  /* 0x000760b901007387 */ /* 0x0007e20000100800 */
[----:B------:R-:W5:Y:S01]  /*60c0*/  LDC R25, c[0x0][0x268] ;  /* 0x00009a00ff197b82 */ /* 0x000f620000000800 */
[----:B----4-:R-:W-:Y:S02]  /*60d0*/  LEA.HI.X.SX32 R186, R63, R0, 0x1, P0 ;  /* 0x000000003fba7211 */ /* 0x010fe400000f0eff */
[----:B------:R4:W-:Y:S01]  /*60e0*/  STL [R1+0x768], R184 ;  /* 0x000768b801007387 */ /* 0x0009e20000100800 */
[----:B------:R-:W-:-:S03]  /*60f0*/  CS2R R62, SRZ ;  /* 0x00000000003e7805 */ /* 0x000fc6000001ff00 */
[----:B------:R2:W-:Y:S01]  /*6100*/  STL [R1+0x74c], R186 ;  /* 0x00074cba01007387 */ /* 0x0005e20000100800 */
[----:B------:R-:W5:Y:S01]  /*6110*/  LDC R26, c[0x0][0x268] ;  /* 0x00009a00ff1a7b82 */ /* 0x000f620000000800 */
[-C--:B---3--:R-:W-:Y:S01]  /*6120*/  LEA.HI.X.SX32 R185, R41, R0.reuse, 0x1, P1 ;  /* 0x0000000029b97211 */ /* 0x088fe200008f0eff */
[----:B------:R-:W-:Y:S01]  /*6130*/  IMAD R41, R46, 0x8, R43 ;  /* 0x000000082e297824 */ /* 0x000fe200078e022b */
[----:B----4-:R-:W-:-:S03]  /*6140*/  LEA.HI.X.SX32 R184, R39, R0, 0x1, P2 ;  /* 0x0000000027b87211 */ /* 0x010fc600010f0eff */
[----:B------:R3:W-:Y:S01]  /*6150*/  STL [R1+0x75c], R185 ;  /* 0x00075cb901007387 */ /* 0x0007e20000100800 */
[----:B------:R-:W-:Y:S01]  /*6160*/  IMAD R39, R44, 0x4, R41 ;  /* 0x000000042c277824 */ /* 0x000fe200078e0229 */
[----:B------:R-:W4:Y:S01]  /*6170*/  LDC R30, c[0x0][0x268] ;  /* 0x00009a00ff1e7b82 */ /* 0x000f220000000800 */
[-C--:B--2---:R-:W-:Y:S01]  /*6180*/  IADD3 R186, P0, R61, R12.reuse, RZ ;  /* 0x0000000c3dba7210 */ /* 0x084fe20007f1e0ff */
[----:B------:R2:W-:Y:S04]  /*6190*/  STL [R1+0x764], R184 ;  /* 0x000764b801007387 */ /* 0x0005e80000100800 */
[----:B------:R1:W-:Y:S01]  /*61a0*/  STL [R1+0x770], R186 ;  /* 0x000770ba01007387 */ /* 0x0003e20000100800 */
[-C--:B---3--:R-:W-:Y:S01]  /*61b0*/  IADD3 R185, P1, R37, R12.reuse, RZ ;  /* 0x0000000c25b97210 */ /* 0x088fe20007f3e0ff */
[----:B------:R-:W3:Y:S01]  /*61c0*/  LDC R31, c[0x0][0x268] ;  /* 0x00009a00ff1f7b82 */ /* 0x000ee20000000800 */
[----:B--2---:R-:W-:-:S03]  /*61d0*/  IADD3 R184, P2, R35, R12, RZ ;  /* 0x0000000c23b87210 */ /* 0x004fc60007f5e0ff */
[----:B------:R2:W-:Y:S01]  /*61e0*/  STL [R1+0x780], R185 ;  /* 0x000780b901007387 */ /* 0x0005e20000100800 */
[----:B-1----:R-:W-:-:S03]  /*61f0*/  LEA.HI.X.SX32 R186, R61, R0, 0x1, P0 ;  /* 0x000000003dba7211 */ /* 0x002fc600000f0eff */
[----:B------:R1:W-:Y:S01]  /*6200*/  STL [R1+0x788], R184 ;  /* 0x000788b801007387 */ /* 0x0003e20000100800 */
[----:B------:R-:W-:-:S03]  /*6210*/  CS2R R60, SRZ ;  /* 0x00000000003c7805 */ /* 0x000fc6000001ff00 */
[----:B------:R0:W-:Y:S01]  /*6220*/  STL [R1+0x76c], R186 ;  /* 0x00076cba01007387 */ /* 0x0001e20000100800 */
[-C--:B--2---:R-:W-:Y:S01]  /*6230*/  LEA.HI.X.SX32 R185, R37, R0.reuse, 0x1, P1 ;  /* 0x0000000025b97211 */ /* 0x084fe200008f0eff */
[----:B------:R-:W-:Y:S01]  /*6240*/  IMAD R37, R42, 0x4, R39 ;  /* 0x000000042a257824 */ /* 0x000fe200078e0227 */
[----:B-1----:R-:W-:-:S03]  /*6250*/  LEA.HI.X.SX32 R184, R35, R0, 0x1, P2 ;  /* 0x0000000023b87211 */ /* 0x002fc600010f0eff */
[----:B------:R1:W-:Y:S01]  /*6260*/  STL [R1+0x77c], R185 ;  /* 0x00077cb901007387 */ /* 0x0003e20000100800 */
[----:B------:R-:W-:Y:S01]  /*6270*/  IMAD R35, R40, 0x8, R37 ;  /* 0x0000000828237824 */ /* 0x000fe200078e0225 */
[-C--:B0-----:R-:W-:Y:S02]  /*6280*/  IADD3 R186, P0, R59, R12.reuse, RZ ;  /* 0x0000000c3bba7210 */ /* 0x081fe40007f1e0ff */
[----:B------:R0:W-:Y:S04]  /*6290*/  STL [R1+0x784], R184 ;  /* 0x000784b801007387 */ /* 0x0001e80000100800 */
[----:B------:R2:W-:Y:S01]  /*62a0*/  STL [R1+0x790], R186 ;  /* 0x000790ba01007387 */ /* 0x0005e20000100800 */
[-C--:B-1----:R-:W-:Y:S02]  /*62b0*/  IADD3 R185, P1, R33, R12.reuse, RZ ;  /* 0x0000000c21b97210 */ /* 0x082fe40007f3e0ff */
[----:B0-----:R-:W-:-:S03]  /*62c0*/  IADD3 R184, P2, R29, R12, RZ ;  /* 0x0000000c1db87210 */ /* 0x001fc60007f5e0ff */
[----:B------:R0:W-:Y:S01]  /*62d0*/  STL [R1+0x7a0], R185 ;  /* 0x0007a0b901007387 */ /* 0x0001e20000100800 */
[----:B--2---:R-:W-:-:S03]  /*62e0*/  LEA.HI.X.SX32 R186, R59, R0, 0x1, P0 ;  /* 0x000000003bba7211 */ /* 0x004fc600000f0eff */
[----:B------:R1:W-:Y:S01]  /*62f0*/  STL [R1+0x7a8], R184 ;  /* 0x0007a8b801007387 */ /* 0x0003e20000100800 */
[----:B------:R-:W-:-:S03]  /*6300*/  CS2R R58, SRZ ;  /* 0x00000000003a7805 */ /* 0x000fc6000001ff00 */
[----:B------:R2:W-:Y:S01]  /*6310*/  STL [R1+0x78c], R186 ;  /* 0x00078cba01007387 */ /* 0x0005e20000100800 */
[-C--:B0-----:R-:W-:Y:S01]  /*6320*/  LEA.HI.X.SX32 R185, R33, R0.reuse, 0x1, P1 ;  /* 0x0000000021b97211 */ /* 0x081fe200008f0eff */
[----:B------:R-:W-:Y:S01]  /*6330*/  IMAD R33, R38, 0x4, R35 ;  /* 0x0000000426217824 */ /* 0x000fe200078e0223 */
[----:B-1----:R-:W-:-:S03]  /*6340*/  LEA.HI.X.SX32 R184, R29, R0, 0x1, P2 ;  /* 0x000000001db87211 */ /* 0x002fc600010f0eff */
[----:B------:R0:W-:Y:S01]  /*6350*/  STL [R1+0x79c], R185 ;  /* 0x00079cb901007387 */ /* 0x0001e20000100800 */
[----:B------:R-:W-:Y:S01]  /*6360*/  IMAD R29, R36, 0x4, R33 ;  /* 0x00000004241d7824 */ /* 0x000fe200078e0221 */
[----:B--2---:R-:W-:Y:S02]  /*6370*/  IADD3 R186, P0, R57, R12, RZ ;  /* 0x0000000c39ba7210 */ /* 0x004fe40007f1e0ff */
[----:B------:R1:W-:Y:S01]  /*6380*/  STL [R1+0x7a4], R184 ;  /* 0x0007a4b801007387 */ /* 0x0003e20000100800 */
[----:B------:R-:W-:-:S03]  /*6390*/  IMAD R28, R28, 0x8, R29 ;  /* 0x000000081c1c7824 */ /* 0x000fc600078e021d */
[----:B------:R2:W-:Y:S01]  /*63a0*/  STL [R1+0x7b0], R186 ;  /* 0x0007b0ba01007387 */ /* 0x0005e20000100800 */
[----:B------:R-:W-:Y:S01]  /*63b0*/  IMAD R27, R27, 0x4, R28 ;  /* 0x000000041b1b7824 */ /* 0x000fe200078e021c */
[-C--:B0-----:R-:W-:Y:S02]  /*63c0*/  IADD3 R185, P1, R55, R12.reuse, RZ ;  /* 0x0000000c37b97210 */ /* 0x081fe40007f3e0ff */
[----:B-1----:R-:W-:-:S03]  /*63d0*/  IADD3 R184, P2, R53, R12, RZ ;  /* 0x0000000c35b87210 */ /* 0x002fc60007f5e0ff */
[----:B------:R0:W-:Y:S01]  /*63e0*/  STL [R1+0x7c0], R185 ;  /* 0x0007c0b901007387 */ /* 0x0001e20000100800 */
[----:B--2---:R-:W-:-:S03]  /*63f0*/  LEA.HI.X.SX32 R186, R57, R0, 0x1, P0 ;  /* 0x0000000039ba7211 */ /* 0x004fc600000f0eff */
[----:B------:R1:W-:Y:S01]  /*6400*/  STL [R1+0x7c8], R184 ;  /* 0x0007c8b801007387 */ /* 0x0003e20000100800 */
[----:B------:R-:W-:-:S03]  /*6410*/  CS2R R56, SRZ ;  /* 0x0000000000387805 */ /* 0x000fc6000001ff00 */
[----:B------:R2:W-:Y:S01]  /*6420*/  STL [R1+0x7ac], R186 ;  /* 0x0007acba01007387 */ /* 0x0005e20000100800 */
[-C--:B0-----:R-:W-:Y:S02]  /*6430*/  LEA.HI.X.SX32 R185, R55, R0.reuse, 0x1, P1 ;  /* 0x0000000037b97211 */ /* 0x081fe400008f0eff */
[----:B------:R-:W-:Y:S02]  /*6440*/  CS2R R54, SRZ ;  /* 0x0000000000367805 */ /* 0x000fe4000001ff00 */
[----:B-1----:R-:W-:Y:S01]  /*6450*/  LEA.HI.X.SX32 R184, R53, R0, 0x1, P2 ;  /* 0x0000000035b87211 */ /* 0x002fe200010f0eff */
[----:B------:R0:W-:Y:S01]  /*6460*/  STL [R1+0x7bc], R185 ;  /* 0x0007bcb901007387 */ /* 0x0001e20000100800 */
[----:B------:R-:W-:Y:S02]  /*6470*/  CS2R R52, SRZ ;  /* 0x0000000000347805 */ /* 0x000fe4000001ff00 */
[-C--:B--2---:R-:W-:Y:S01]  /*6480*/  IADD3 R186, P0, R51, R12.reuse, RZ ;  /* 0x0000000c33ba7210 */ /* 0x084fe20007f1e0ff */
[----:B------:R1:W-:Y:S04]  /*6490*/  STL [R1+0x7c4], R184 ;  /* 0x0007c4b801007387 */ /* 0x0003e80000100800 */
[----:B------:R2:W-:Y:S01]  /*64a0*/  STL [R1+0x7d0], R186 ;  /* 0x0007d0ba01007387 */ /* 0x0005e20000100800 */
[----:B0-----:R-:W-:-:S02]  /*64b0*/  IADD3 R185, P1, R49, R12, RZ ;  /* 0x0000000c31b97210 */ /* 0x001fc40007f3e0ff */
        /* <DEDUP_REMOVED lines=27> */
[----:B------:R-:W-:-:S03]  /*6670*/  IADD3 R17, P0, R43, R12, RZ ;  /* 0x0000000c2b117210 */ /* 0x000fc60007f1e0ff */
[----:B------:R1:W-:Y:S01]  /*6680*/  STL [R1+0x804], R184 ;  /* 0x000804b801007387 */ /* 0x0003e20000100800 */
[----:B--2---:R-:W-:Y:S02]  /*6690*/  LEA.HI.X.SX32 R186, R43, R0, 0x1, P0 ;  /* 0x000000002bba7211 */ /* 0x004fe400000f0eff */
[----:B------:R-:W-:Y:S01]  /*66a0*/  CS2R R42, SRZ ;  /* 0x00000000002a7805 */ /* 0x000fe2000001ff00 */
[----:B------:R2:W-:Y:S01]  /*66b0*/  STL [R1+0x810], R17 ;  /* 0x0008101101007387 */ /* 0x0005e20000100800 */
[-C--:B0-----:R-:W-:Y:S02]  /*66c0*/  IADD3 R185, P1, R41, R12.reuse, RZ ;  /* 0x0000000c29b97210 */ /* 0x081fe40007f3e0ff */
[----:B-1----:R-:W-:-:S03]  /*66d0*/  IADD3 R184, P2, R39, R12, RZ ;  /* 0x0000000c27b87210 */ /* 0x002fc60007f5e0ff */
[----:B------:R0:W-:Y:S01]  /*66e0*/  STL [R1+0x820], R185 ;  /* 0x000820b901007387 */ /* 0x0001e20000100800 */
[----:B--2---:R-:W-:-:S03]  /*66f0*/  IMAD R17, R32, 0x4, R21 ;  /* 0x0000000420117824 */ /* 0x004fc600078e0215 */
[----:B------:R1:W-:Y:S01]  /*6700*/  STL [R1+0x828], R184 ;  /* 0x000828b801007387 */ /* 0x0003e20000100800 */
[----:B------:R-:W-:-:S03]  /*6710*/  IMAD R14, R14, 0x8, R17 ;  /* 0x000000080e0e7824 */ /* 0x000fc600078e0211 */
[----:B------:R2:W-:Y:S01]  /*6720*/  STL [R1+0x80c], R186 ;  /* 0x00080cba01007387 */ /* 0x0005e20000100800 */
[-C--:B0-----:R-:W-:Y:S01]  /*6730*/  LEA.HI.X.SX32 R185, R41, R0.reuse, 0x1, P1 ;  /* 0x0000000029b97211 */ /* 0x081fe200008f0eff */
[----:B------:R-:W-:Y:S01]  /*6740*/  IMAD R13, R13, 0x4, R14 ;  /* 0x000000040d0d7824 */ /* 0x000fe200078e020e */
[----:B------:R-:W-:Y:S02]  /*6750*/  CS2R R40, SRZ ;  /* 0x0000000000287805 */ /* 0x000fe4000001ff00 */
[----:B-1----:R-:W-:Y:S01]  /*6760*/  LEA.HI.X.SX32 R184, R39, R0, 0x1, P2 ;  /* 0x0000000027b87211 */ /* 0x002fe200010f0eff */
[----:B------:R0:W-:Y:S01]  /*6770*/  STL [R1+0x81c], R185 ;  /* 0x00081cb901007387 */ /* 0x0001e20000100800 */
[----:B------:R-:W-:Y:S01]  /*6780*/  IMAD R16, R16, 0x4, R13 ;  /* 0x0000000410107824 */ /* 0x000fe200078e020d */
[----:B------:R-:W-:Y:S02]  /*6790*/  CS2R R38, SRZ ;  /* 0x0000000000267805 */ /* 0x000fe4000001ff00 */
[----:B--2---:R-:W-:Y:S01]  /*67a0*/  IADD3 R186, P0, R37, R12, RZ ;  /* 0x0000000c25ba7210 */ /* 0x004fe20007f1e0ff */
[----:B------:R1:W-:Y:S01]  /*67b0*/  STL [R1+0x824], R184 ;  /* 0x000824b801007387 */ /* 0x0003e20000100800 */
[----:B------:R-:W-:-:S03]  /*67c0*/  IMAD R11, R11, 0x8, R16 ;  /* 0x000000080b0b7824 */ /* 0x000fc600078e0210 */
[----:B------:R2:W-:Y:S01]  /*67d0*/  STL [R1+0x830], R186 ;  /* 0x000830ba01007387 */ /* 0x0005e20000100800 */
[----:B------:R-:W-:Y:S01]  /*67e0*/  IMAD R2, R2, 0x4, R11 ;  /* 0x0000000402027824 */ /* 0x000fe200078e020b */
[----:B0-----:R-:W-:-:S03]  /*67f0*/  IADD3 R185, P1, R35, R12, RZ ;  /* 0x0000000c23b97210 */ /* 0x001fc60007f3e0ff */
[----:B------:R-:W-:Y:S01]  /*6800*/  IMAD R15, R15, 0x4, R2 ;  /* 0x000000040f0f7824 */ /* 0x000fe200078e0202 */
[----:B-1----:R-:W-:Y:S01]  /*6810*/  IADD3 R184, P2, R33, R12, RZ ;  /* 0x0000000c21b87210 */ /* 0x002fe20007f5e0ff */
[----:B------:R0:W-:Y:S02]  /*6820*/  STL [R1+0x840], R185 ;  /* 0x000840b901007387 */ /* 0x0001e40000100800 */
[----:B------:R-:W-:Y:S01]  /*6830*/  IMAD R10, R10, 0x8, R15 ;  /* 0x000000080a0a7824 */ /* 0x000fe200078e020f */
[-C--:B--2---:R-:W-:Y:S01]  /*6840*/  LEA.HI.X.SX32 R186, R37, R0.reuse, 0x1, P0 ;  /* 0x0000000025ba7211 */ /* 0x084fe200000f0eff */
[----:B------:R1:W-:Y:S01]  /*6850*/  STL [R1+0x848], R184 ;  /* 0x000848b801007387 */ /* 0x0003e20000100800 */
[----:B------:R-:W-:Y:S01]  /*6860*/  CS2R R36, SRZ ;  /* 0x0000000000247805 */ /* 0x000fe2000001ff00 */
[----:B------:R-:W-:Y:S02]  /*6870*/  IMAD R8, R8, 0x4, R10 ;  /* 0x0000000408087824 */ /* 0x000fe400078e020a */
[----:B------:R2:W-:Y:S01]  /*6880*/  STL [R1+0x82c], R186 ;  /* 0x00082cba01007387 */ /* 0x0005e20000100800 */
[----:B0-----:R-:W-:-:S02]  /*6890*/  LEA.HI.X.SX32 R185, R35, R0, 0x1, P1 ;  /* 0x0000000023b97211 */ /* 0x001fc400008f0eff */
        /* <DEDUP_REMOVED lines=11> */
[----:B------:R1:W-:Y:S04]  /*6950*/  STL [R1+0x868], R184 ;  /* 0x000868b801007387 */ /* 0x0003e80000100800 */
[----:B------:R2:W-:Y:S01]  /*6960*/  STL [R1+0x84c], R186 ;  /* 0x00084cba01007387 */ /* 0x0005e20000100800 */
[-C--:B0-----:R-:W-:Y:S02]  /*6970*/  LEA.HI.X.SX32 R185, R28, R0.reuse, 0x1, P1 ;  /* 0x000000001cb97211 */ /* 0x081fe400008f0eff */
[----:B------:R-:W-:Y:S02]  /*6980*/  CS2R R28, SRZ ;  /* 0x00000000001c7805 */ /* 0x000fe4000001ff00 */
[----:B-1----:R-:W-:Y:S01]  /*6990*/  LEA.HI.X.SX32 R184, R27, R0, 0x1, P2 ;  /* 0x000000001bb87211 */ /* 0x002fe200010f0eff */
[----:B------:R0:W-:Y:S01]  /*69a0*/  STL [R1+0x85c], R185 ;  /* 0x00085cb901007387 */ /* 0x0001e20000100800 */
[----:B--2---:R-:W-:-:S03]  /*69b0*/  IADD3 R186, P0, R23, R12, RZ ;  /* 0x0000000c17ba7210 */ /* 0x004fc60007f1e0ff */
[----:B------:R1:W-:Y:S01]  /*69c0*/  STL [R1+0x864], R184 ;  /* 0x000864b801007387 */ /* 0x0003e20000100800 */
[----:B------:R-:W-:-:S03]  /*69d0*/  LEA.HI.X.SX32 R23, R23, R0, 0x1, P0 ;  /* 0x0000000017177211 */ /* 0x000fc600000f0eff */
[----:B------:R2:W-:Y:S01]  /*69e0*/  STL [R1+0x870], R186 ;  /* 0x000870ba01007387 */ /* 0x0005e20000100800 */
[-C--:B0-----:R-:W-:Y:S02]  /*69f0*/  IADD3 R185, P1, R22, R12.reuse, RZ ;  /* 0x0000000c16b97210 */ /* 0x081fe40007f3e0ff */
[----:B-1----:R-:W-:-:S03]  /*6a00*/  IADD3 R184, P2, R21, R12, RZ ;  /* 0x0000000c15b87210 */ /* 0x002fc60007f5e0ff */
[----:B------:R0:W-:Y:S01]  /*6a10*/  STL [R1+0x880], R185 ;  /* 0x000880b901007387 */ /* 0x0001e20000100800 */
[-C--:B------:R-:W-:Y:S02]  /*6a20*/  LEA.HI.X.SX32 R22, R22, R0.reuse, 0x1, P1 ;  /* 0x0000000016167211 */ /* 0x080fe400008f0eff */
[----:B------:R-:W-:Y:S01]  /*6a30*/  LEA.HI.X.SX32 R21, R21, R0, 0x1, P2 ;  /* 0x0000000015157211 */ /* 0x000fe200010f0eff */
[----:B------:R1:W-:Y:S01]  /*6a40*/  STL [R1+0x888], R184 ;  /* 0x000888b801007387 */ /* 0x0003e20000100800 */
[----:B--2---:R-:W-:-:S03]  /*6a50*/  SHF.R.S32.HI R186, RZ, 0x1f, R124 ;  /* 0x0000001fffba7819 */ /* 0x004fc6000001147c */
[----:B------:R2:W-:Y:S01]  /*6a60*/  STL [R1+0x86c], R23 ;  /* 0x00086c1701007387 */ /* 0x0005e20000100800 */
[----:B0-----:R-:W-:-:S03]  /*6a70*/  IMAD R185, R9, 0x3e, RZ ;  /* 0x0000003e09b97824 */ /* 0x001fc600078e02ff */
[----:B------:R0:W-:Y:S01]  /*6a80*/  STL [R1+0x87c], R22 ;  /* 0x00087c1601007387 */ /* 0x0001e20000100800 */
[----:B-1----:R-:W-:Y:S01]  /*6a90*/  IMAD R184, R9, 0x3d, RZ ;  /* 0x0000003d09b87824 */ /* 0x002fe200078e02ff */
[----:B------:R-:W-:Y:S02]  /*6aa0*/  SHF.R.S32.HI R231, RZ, 0x1f, R185 ;  /* 0x0000001fffe77819 */ /* 0x000fe400000114b9 */
[----:B------:R1:W-:Y:S01]  /*6ab0*/  STL [R1+0x884], R21 ;  /* 0x0008841501007387 */ /* 0x0003e20000100800 */
[-C--:B--2---:R-:W-:Y:S02]  /*6ac0*/  IADD3 R23, P0, R17, R12.reuse, RZ ;  /* 0x0000000c11177210 */ /* 0x084fe40007f1e0ff */
[----:B------:R-:W-:Y:S02]  /*6ad0*/  SHF.R.S32.HI R230, RZ, 0x1f, R184 ;  /* 0x0000001fffe67819 */ /* 0x000fe400000114b8 */
[-C--:B0-----:R-:W-:Y:S01]  /*6ae0*/  IADD3 R22, P1, R14, R12.reuse, RZ ;  /* 0x0000000c0e167210 */ /* 0x081fe20007f3e0ff */
[----:B------:R0:W-:Y:S01]  /*6af0*/  STL [R1+0x890], R23 ;  /* 0x0008901701007387 */ /* 0x0001e20000100800 */
[----:B-1----:R-:W-:-:S03]  /*6b00*/  IADD3 R21, P2, R13, R12, RZ ;  /* 0x0000000c0d157210 */ /* 0x002fc60007f5e0ff */
[----:B------:R1:W-:Y:S04]  /*6b10*/  STL [R1+0x8a0], R22 ;  /* 0x0008a01601007387 */ /* 0x0003e80000100800 */
[----:B------:R2:W-:Y:S01]  /*6b20*/  STL [R1+0x8a8], R21 ;  /* 0x0008a81501007387 */ /* 0x0005e20000100800 */
[----:B0-----:R-:W-:Y:S01]  /*6b30*/  IMAD R23, R9, 0x9, RZ ;  /* 0x0000000909177824 */ /* 0x001fe200078e02ff */
[-C--:B-1----:R-:W-:Y:S02]  /*6b40*/  LEA.HI.X.SX32 R22, R17, R0.reuse, 0x1, P0 ;  /* 0x0000000011167211 */ /* 0x082fe400000f0eff */
[-C--:B------:R-:W-:Y:S02]  /*6b50*/  LEA.HI.X.SX32 R17, R13, R0.reuse, 0x1, P2 ;  /* 0x000000000d117211 */ /* 0x080fe400010f0eff */
[----:B--2---:R-:W-:Y:S01]  /*6b60*/  LEA.HI.X.SX32 R21, R14, R0, 0x1, P1 ;  /* 0x000000000e157211 */ /* 0x004fe200008f0eff */
[----:B------:R0:W-:Y:S01]  /*6b70*/  STL [R1+0x88c], R22 ;  /* 0x00088c1601007387 */ /* 0x0001e20000100800 */
[-C--:B------:R-:W-:Y:S01]  /*6b80*/  IADD3 R13, P0, R16, R12.reuse, RZ ;  /* 0x0000000c100d7210 */ /* 0x080fe20007f1e0ff */
[----:B------:R-:W-:Y:S01]  /*6b90*/  IMAD R14, R19, 0x4, R8 ;  /* 0x00000004130e7824 */ /* 0x000fe200078e0208 */
[----:B------:R-:W-:Y:S01]  /*6ba0*/  IADD3 R19, P2, R2, R12, RZ ;  /* 0x0000000c02137210 */ /* 0x000fe20007f5e0ff */
[----:B------:R1:W-:Y:S01]  /*6bb0*/  STL [R1+0x89c], R21 ;  /* 0x00089c1501007387 */ /* 0x0003e20000100800 */
[----:B------:R-:W-:-:S03]  /*6bc0*/  SHF.R.S32.HI R163, RZ, 0x1f, R23 ;  /* 0x0000001fffa37819 */ /* 0x000fc60000011417 */
[----:B------:R2:W-:Y:S01]  /*6bd0*/  STL [R1+0x8a4], R17 ;  /* 0x0008a41101007387 */ /* 0x0005e20000100800 */
[----:B0-----:R-:W-:-:S03]  /*6be0*/  IMAD R22, R9, 0xa, RZ ;  /* 0x0000000a09167824 */ /* 0x001fc600078e02ff */
[----:B------:R0:W-:Y:S01]  /*6bf0*/  STL [R1+0x8b0], R13 ;  /* 0x0008b00d01007387 */ /* 0x0001e20000100800 */
[----:B-1----:R-:W-:Y:S01]  /*6c00*/  IMAD R21, R9, 0xb, RZ ;  /* 0x0000000b09157824 */ /* 0x002fe200078e02ff */
[----:B------:R-:W-:Y:S02]  /*6c10*/  SHF.R.S32.HI R166, RZ, 0x1f, R22 ;  /* 0x0000001fffa67819 */ /* 0x000fe40000011416 */
[C---:B--2---:R-:W-:Y:S02]  /*6c20*/  IADD3 R17, P1, R11.reuse, R12, RZ ;  /* 0x0000000c0b117210 */ /* 0x044fe40007f3e0ff */
[----:B------:R-:W-:Y:S02]  /*6c30*/  SHF.R.S32.HI R168, RZ, 0x1f, R21 ;  /* 0x0000001fffa87819 */ /* 0x000fe40000011415 */
[----:B------:R-:W-:Y:S01]  /*6c40*/  LEA.HI.X.SX32 R11, R11, R0, 0x1, P1 ;  /* 0x000000000b0b7211 */ /* 0x000fe200008f0eff */
[----:B------:R1:W-:Y:S01]  /*6c50*/  STL [R1+0x8c0], R17 ;  /* 0x0008c01101007387 */ /* 0x0003e20000100800 */
[----:B0-----:R-:W-:-:S02]  /*6c60*/  IMAD R13, R20, 0x8, R14 ;  /* 0x00000008140d7824 */ /* 0x001fc400078e020e */
[----:B------:R-:W-:Y:S01]  /*6c70*/  IMAD R20, R9, 0xc, RZ ;  /* 0x0000000c09147824 */ /* 0x000fe200078e02ff */
[----:B------:R0:W-:Y:S04]  /*6c80*/  STL [R1+0x8c8], R19 ;  /* 0x0008c81301007387 */ /* 0x0001e80000100800 */
[----:B------:R-:W-:Y:S02]  /*6c90*/  SHF.R.S32.HI R171, RZ, 0x1f, R20 ;  /* 0x0000001fffab7819 */ /* 0x000fe40000011414 */
[-C--:B-1----:R-:W-:Y:S02]  /*6ca0*/  LEA.HI.X.SX32 R17, R16, R0.reuse, 0x1, P0 ;  /* 0x0000000010117211 */ /* 0x082fe400000f0eff */
[----:B------:R-:W-:Y:S01]  /*6cb0*/  LEA.HI.X.SX32 R16, R2, R0, 0x1, P2 ;  /* 0x0000000002107211 */ /* 0x000fe200010f0eff */
[----:B------:R-:W-:-:S02]  /*6cc0*/  IMAD R2, R24, 0x4, R13 ;  /* 0x0000000418027824 */ /* 0x000fc400078e020d */
[----:B------:R1:W-:Y:S01]  /*6cd0*/  STL [R1+0x8ac], R17 ;  /* 0x0008ac1101007387 */ /* 0x0003e20000100800 */
[----:B0-----:R-:W-:Y:S01]  /*6ce0*/  IMAD.IADD R19, R234, 0x1, R143 ;  /* 0x00000001ea137824 */ /* 0x001fe200078e028f */
[----:B------:R-:W-:Y:S02]  /*6cf0*/  LOP3.LUT R143, R143, 0x20, RZ, 0x3c, !PT ;  /* 0x000000208f8f7812 */ /* 0x000fe400078e3cff */
[----:B------:R0:W-:Y:S04]  /*6d00*/  STL [R1+0x8bc], R11 ;  /* 0x0008bc0b01007387 */ /* 0x0001e80000100800 */
[----:B------:R2:W-:Y:S01]  /*6d10*/  STL [R1+0x8c4], R16 ;  /* 0x0008c41001007387 */ /* 0x0005e20000100800 */
[-C--:B-1----:R-:W-:Y:S02]  /*6d20*/  IADD3 R17, P1, R10, R12.reuse, RZ ;  /* 0x0000000c0a117210 */ /* 0x082fe40007f3e0ff */
[----:B0-----:R-:W-:-:S02]  /*6d30*/  IADD3 R11, P0, R15, R12, RZ ;  /* 0x0000000c0f0b7210 */ /* 0x001fc40007f1e0ff */
[----:B--2---:R-:W-:-:S03]  /*6d40*/  IADD3 R16, P2, R8, R12, RZ ;  /* 0x0000000c08107210 */ /* 0x004fc60007f5e0ff */
[----:B------:R5:W-:Y:S04]  /*6d50*/  STL [R1+0x8d0], R11 ;  /* 0x0008d00b01007387 */ /* 0x000be80000100800 */
[----:B------:R0:W-:Y:S04]  /*6d60*/  STL [R1+0x8e0], R17 ;  /* 0x0008e01101007387 */ /* 0x0001e80000100800 */
[----:B------:R1:W-:Y:S01]  /*6d70*/  STL [R1+0x8e8], R16 ;  /* 0x0008e81001007387 */ /* 0x0003e20000100800 */
[----:B-----5:R-:W-:Y:S01]  /*6d80*/  IMAD R11, R25, 0x4, R2 ;  /* 0x00000004190b7824 */ /* 0x020fe200078e0202 */
[----:B------:R-:W-:-:S02]  /*6d90*/  CS2R R24, SRZ ;  /* 0x0000000000187805 */ /* 0x000fc4000001ff00 */
[-C--:B0-----:R-:W-:Y:S02]  /*6da0*/  LEA.HI.X.SX32 R17, R15, R0.reuse, 0x1, P0 ;  /* 0x000000000f117211 */ /* 0x081fe400000f0eff */
[-C--:B------:R-:W-:Y:S02]  /*6db0*/  LEA.HI.X.SX32 R15, R8, R0.reuse, 0x1, P2 ;  /* 0x00000000080f7211 */ /* 0x080fe400010f0eff */
[----:B-1----:R-:W-:Y:S01]  /*6dc0*/  LEA.HI.X.SX32 R16, R10, R0, 0x1, P1 ;  /* 0x000000000a107211 */ /* 0x002fe200008f0eff */
[----:B------:R0:W-:Y:S01]  /*6dd0*/  STL [R1+0x8cc], R17 ;  /* 0x0008cc1101007387 */ /* 0x0001e20000100800 */
[----:B------:R-:W-:Y:S01]  /*6de0*/  IADD3 R8, P0, R14, R12, RZ ;  /* 0x0000000c0e087210 */ /* 0x000fe20007f1e0ff */
[----:B------:R-:W-:Y:S01]  /*6df0*/  IMAD R10, R26, 0x8, R11 ;  /* 0x000000081a0a7824 */ /* 0x000fe200078e020b */
[----:B------:R-:W-:Y:S01]  /*6e00*/  CS2R R26, SRZ ;  /* 0x00000000001a7805 */ /* 0x000fe2000001ff00 */
[----:B------:R1:W-:Y:S04]  /*6e10*/  STL [R1+0x8dc], R16 ;  /* 0x0008dc1001007387 */ /* 0x0003e80000100800 */
[----:B------:R2:W-:Y:S01]  /*6e20*/  STL [R1+0x8e4], R15 ;  /* 0x0008e40f01007387 */ /* 0x0005e20000100800 */
[----:B0-----:R-:W-:-:S03]  /*6e30*/  LOP3.LUT R17, R18, 0x60, RZ, 0x3c, !PT ;  /* 0x0000006012117812 */ /* 0x001fc600078e3cff */
[----:B------:R4:W-:Y:S01]  /*6e40*/  STL [R1+0x918], R8 ;  /* 0x0009180801007387 */ /* 0x0009e20000100800 */
[-C--:B-1----:R-:W-:Y:S01]  /*6e50*/  IADD3 R16, P2, R2, R12.reuse, RZ ;  /* 0x0000000c02107210 */ /* 0x082fe20007f5e0ff */
[----:B------:R-:W-:Y:S01]  /*6e60*/  IMAD.IADD R17, R234, 0x1, R17 ;  /* 0x00000001ea117824 */ /* 0x000fe200078e0211 */
[----:B--2---:R-:W-:Y:S01]  /*6e70*/  IADD3 R15, P1, R13, R12, RZ ;  /* 0x0000000c0d0f7210 */ /* 0x004fe20007f3e0ff */
[----:B----4-:R-:W-:-:S04]  /*6e80*/  IMAD R8, R30, 0x4, R10 ;  /* 0x000000041e087824 */ /* 0x010fc800078e020a */
[----:B------:R0:W-:Y:S04]  /*6e90*/  STL [R1+0x924], R15 ;  /* 0x0009240f01007387 */ /* 0x0001e80000100800 */
[----:B------:R1:W-:Y:S01]  /*6ea0*/  STL [R1+0x928], R16 ;  /* 0x0009281001007387 */ /* 0x0003e20000100800 */
[-C--:B0-----:R-:W-:Y:S02]  /*6eb0*/  LEA.HI.X.SX32 R15, R14, R0.reuse, 0x1, P0 ;  /* 0x000000000e0f7211 */ /* 0x081fe400000f0eff */
[-C--:B------:R-:W-:Y:S02]  /*6ec0*/  LEA.HI.X.SX32 R14, R13, R0.reuse, 0x1, P1 ;  /* 0x000000000d0e7211 */ /* 0x080fe400008f0eff */
[----:B------:R-:W-:Y:S01]  /*6ed0*/  LEA.HI.X.SX32 R13, R2, R0, 0x1, P2 ;  /* 0x00000000020d7211 */ /* 0x000fe200010f0eff */
[----:B---3--:R-:W-:Y:S01]  /*6ee0*/  IMAD R2, R31, 0x4, R8 ;  /* 0x000000041f027824 */ /* 0x008fe200078e0208 */
[----:B------:R0:W-:Y:S01]  /*6ef0*/  STL [R1+0x8ec], R15 ;  /* 0x0008ec0f01007387 */ /* 0x0001e20000100800 */
[----:B-1----:R-:W-:-:S02]  /*6f00*/  LOP3.LUT R16, R18, 0x50, RZ, 0x3c, !PT ;  /* 0x0000005012107812 */ /* 0x002fc400078e3cff */
[----:B------:R-:W-:Y:S01]  /*6f10*/  CS2R R30, SRZ ;  /* 0x00000000001e7805 */ /* 0x000fe2000001ff00 */
[----:B------:R1:W-:Y:S02]  /*6f20*/  STL [R1+0x8f0], R14 ;  /* 0x0008f00e01007387 */ /* 0x0003e40000100800 */
[----:B------:R-:W-:Y:S02]  /*6f30*/  IMAD.IADD R16, R234, 0x1, R16 ;  /* 0x00000001ea107824 */ /* 0x000fe400078e0210 */
[----:B------:R2:W-:Y:S01]  /*6f40*/  STL [R1+0x908], R13 ;  /* 0x0009080d01007387 */ /* 0x0005e20000100800 */
[-C--:B0-----:R-:W-:Y:S02]  /*6f50*/  IADD3 R15, P0, R11, R12.reuse, RZ ;  /* 0x0000000c0b0f7210 */ /* 0x081fe40007f1e0ff */
[----:B-1----:R-:W-:-:S03]  /*6f60*/  IADD3 R14, P1, R10, R12, RZ ;  /* 0x0000000c0a0e7210 */ /* 0x002fc60007f3e0ff */
[----:B------:R-:W-:Y:S01]  /*6f70*/  STL [R1+0x90c], R15 ;  /* 0x00090c0f01007387 */ /* 0x000fe20000100800 */
[----:B------:R-:W-:Y:S02]  /*6f80*/  LEA.HI.X.SX32 R11, R11, R0, 0x1, P0 ;  /* 0x000000000b0b7211 */ /* 0x000fe400000f0eff */
[-C--:B--2---:R-:W-:Y:S01]  /*6f90*/  IADD3 R13, P2, R8, R12.reuse, RZ ;  /* 0x0000000c080d7210 */ /* 0x084fe20007f5e0ff */
[----:B------:R-:W-:Y:S01]  /*6fa0*/  STL [R1+0x910], R14 ;  /* 0x0009100e01007387 */ /* 0x000fe20000100800 */
[----:B------:R-:W-:Y:S02]  /*6fb0*/  IADD3 R12, P3, R2, R12, RZ ;  /* 0x0000000c020c7210 */ /* 0x000fe40007f7e0ff */
[-C--:B------:R-:W-:Y:S01]  /*6fc0*/  LEA.HI.X.SX32 R10, R10, R0.reuse, 0x1, P1 ;  /* 0x000000000a0a7211 */ /* 0x080fe200008f0eff */
[----:B------:R0:W-:Y:S01]  /*6fd0*/  STL [R1+0x914], R13 ;  /* 0x0009140d01007387 */ /* 0x0001e20000100800 */
[-C--:B------:R-:W-:Y:S02]  /*6fe0*/  LEA.HI.X.SX32 R8, R8, R0.reuse, 0x1, P2 ;  /* 0x0000000008087211 */ /* 0x080fe400010f0eff */
[----:B------:R-:W-:Y:S01]  /*6ff0*/  LEA.HI.X.SX32 R0, R2, R0, 0x1, P3 ;  /* 0x0000000002007211 */ /* 0x000fe200018f0eff */
[----:B------:R1:W-:Y:S01]  /*7000*/  STL [R1+0x904], R12 ;  /* 0x0009040c01007387 */ /* 0x0003e20000100800 */
[----:B------:R-:W-:Y:S01]  /*7010*/  IMAD R2, R9, 0xd, RZ ;  /* 0x0000000d09027824 */ /* 0x000fe200078e02ff */
[----:B------:R-:W-:-:S02]  /*7020*/  LOP3.LUT P3, RZ, R235, 0x2, RZ, 0xc0, !PT ;  /* 0x00000002ebff7812 */ /* 0x000fc4000786c0ff */
[----:B------:R2:W-:Y:S01]  /*7030*/  STL [R1+0x8f4], R11 ;  /* 0x0008f40b01007387 */ /* 0x0005e20000100800 */
[----:B------:R-:W-:Y:S02]  /*7040*/  LOP3.LUT P0, RZ, R235, 0x1, RZ, 0xc0, !PT ;  /* 0x00000001ebff7812 */ /* 0x000fe4000780c0ff */
[----:B------:R-:W-:Y:S01]  /*7050*/  SHF.R.S32.HI R173, RZ, 0x1f, R2 ;  /* 0x0000001fffad7819 */ /* 0x000fe20000011402 */
[----:B------:R3:W-:Y:S01]  /*7060*/  STL [R1+0x8f8], R10 ;  /* 0x0008f80a01007387 */ /* 0x0007e20000100800 */
[C---:B0-----:R-:W-:Y:S01]  /*7070*/  LOP3.LUT R13, R18.reuse, 0x20, RZ, 0x3c, !PT ;  /* 0x00000020120d7812 */ /* 0x041fe200078e3cff */
[----:B-1----:R-:W-:Y:S01]  /*7080*/  IMAD.MOV.U32 R12, RZ, RZ, -0x800000 ;  /* 0xff800000ff0c7424 */ /* 0x002fe200078e00ff */
[C---:B------:R-:W-:Y:S01]  /*7090*/  LOP3.LUT R14, R18.reuse, 0x30, RZ, 0x3c, !PT ;  /* 0x00000030120e7812 */ /* 0x040fe200078e3cff */
[----:B------:R0:W-:Y:S01]  /*70a0*/  STL [R1+0x8fc], R8 ;  /* 0x0008fc0801007387 */ /* 0x0001e20000100800 */
[----:B------:R-:W-:Y:S01]  /*70b0*/  LOP3.LUT R15, R18, 0x40, RZ, 0x3c, !PT ;  /* 0x00000040120f7812 */ /* 0x000fe200078e3cff */
[----:B--2---:R-:W-:-:S02]  /*70c0*/  IMAD.MOV.U32 R11, RZ, RZ, -0x800000 ;  /* 0xff800000ff0b7424 */ /* 0x004fc400078e00ff */
[----:B------:R1:W-:Y:S01]  /*70d0*/  STL [R1+0x900], R0 ;  /* 0x0009000001007387 */ /* 0x0003e20000100800 */
[C---:B------:R-:W-:Y:S02]  /*70e0*/  IMAD.IADD R13, R234.reuse, 0x1, R13 ;  /* 0x00000001ea0d7824 */ /* 0x040fe400078e020d */
[----:B---3--:R-:W-:Y:S02]  /*70f0*/  IMAD.MOV.U32 R10, RZ, RZ, 0x7632 ;  /* 0x00007632ff0a7424 */ /* 0x008fe400078e00ff */
[----:B------:R-:W-:Y:S01]  /*7100*/  IMAD.IADD R14, R234, 0x1, R14 ;  /* 0x00000001ea0e7824 */ /* 0x000fe200078e020e */
[-C--:B0-----:R-:W-:Y:S01]  /*7110*/  IADD3 R8, P2, R4, R9.reuse, RZ ;  /* 0x0000000904087210 */ /* 0x081fe20007f5e0ff */
[----:B------:R-:W-:Y:S01]  /*7120*/  IMAD.IADD R15, R234, 0x1, R15 ;  /* 0x00000001ea0f7824 */ /* 0x000fe200078e020f */
[----:B------:R-:W-:Y:S02]  /*7130*/  SEL R10, R10, 0x3276, !P3 ;  /* 0x000032760a0a7807 */ /* 0x000fe40005800000 */
[----:B-1----:R-:W-:Y:S01]  /*7140*/  IADD3 R0, P1, R5, R9, RZ ;  /* 0x0000000905007210 */ /* 0x002fe20007f3e0ff */
[----:B------:R0:W-:Y:S01]  /*7150*/  STL [R1+0x150], R8 ;  /* 0x0001500801007387 */ /* 0x0001e20000100800 */
[----:B------:R-:W-:-:S03]  /*7160*/  IMAD.MOV.U32 R9, RZ, RZ, 0x5410 ;  /* 0x00005410ff097424 */ /* 0x000fc600078e00ff */
[----:B------:R1:W-:Y:S02]  /*7170*/  STL [R1+0x158], R0 ;  /* 0x0001580001007387 */ /* 0x0003e40000100800 */
[----:B------:R-:W-:Y:S02]  /*7180*/  SEL R9, R9, 0x1054, !P3 ;  /* 0x0000105409097807 */ /* 0x000fe40005800000 */
[----:B------:R-:W-:Y:S01]  /*7190*/  IADD3 R235, P3, R119, R4, RZ ;  /* 0x0000000477eb7210 */ /* 0x000fe20007f7e0ff */
[----:B0-----:R-:W-:Y:S02]  /*71a0*/  IMAD.MOV.U32 R8, RZ, RZ, 0x3f800000 ;  /* 0x3f800000ff087424 */ /* 0x001fe400078e00ff */
[----:B-1----:R-:W-:-:S03]  /*71b0*/  IMAD.MOV.U32 R0, RZ, RZ, RZ ;  /* 0x000000ffff007224 */ /* 0x002fc600078e00ff */
[----:B------:R0:W-:Y:S04]  /*71c0*/  STL [R1+0xb0], R8 ;  /* 0x0000b00801007387 */ /* 0x0001e80000100800 */
[----:B------:R1:W-:Y:S04]  /*71d0*/  STL [R1+0x94], R11 ;  /* 0x0000940b01007387 */ /* 0x0003e80000100800 */
[----:B------:R2:W-:Y:S01]  /*71e0*/  STL [R1+0x90], R12 ;  /* 0x0000900c01007387 */ /* 0x0005e20000100800 */
[----:B0-----:R-:W-:-:S03]  /*71f0*/  IMAD.MOV.U32 R8, RZ, RZ, RZ ;  /* 0x000000ffff087224 */ /* 0x001fc600078e00ff */
[----:B------:R-:W-:Y:S01]  /*7200*/  STL [R1+0x70], RZ ;  /* 0x000070ff01007387 */ /* 0x000fe20000100800 */
[----:B-1----:R-:W-:Y:S01]  /*7210*/  IMAD.MOV.U32 R11, RZ, RZ, 0x3f800000 ;  /* 0x3f800000ff0b7424 */ /* 0x002fe200078e00ff */
[----:B--2---:R-:W-:-:S04]  /*7220*/  LOP3.LUT R12, R18, 0x10, RZ, 0x3c, !PT ;  /* 0x00000010120c7812 */ /* 0x004fc800078e3cff */
[----:B------:R0:W-:Y:S04]  /*7230*/  STL [R1+0xac], R11 ;  /* 0x0000ac0b01007387 */ /* 0x0001e80000100800 */
[----:B------:R1:W-:Y:S01]  /*7240*/  STL [R1+0x160], R235 ;  /* 0x000160eb01007387 */ /* 0x0003e20000100800 */
[----:B------:R-:W-:-:S03]  /*7250*/  IMAD.IADD R12, R234, 0x1, R12 ;  /* 0x00000001ea0c7824 */ /* 0x000fc600078e020c */
[----:B------:R2:W-:Y:S01]  /*7260*/  STL [R1+0x168], R237 ;  /* 0x000168ed01007387 */ /* 0x0005e20000100800 */
[----:B0-----:R-:W-:Y:S01]  /*7270*/  IMAD.IADD R11, R234, 0x1, R18 ;  /* 0x00000001ea0b7824 */ /* 0x001fe200078e0212 */
[----:B------:R-:W-:Y:S02]  /*7280*/  LOP3.LUT R18, R18, 0x70, RZ, 0x3c, !PT ;  /* 0x0000007012127812 */ /* 0x000fe400078e3cff */
[----:B------:R0:W-:Y:S01]  /*7290*/  STL [R1+0x170], R236 ;  /* 0x000170ec01007387 */ /* 0x0001e20000100800 */
[C---:B-1----:R-:W-:Y:S02]  /*72a0*/  IMAD.X R235, R145.reuse, 0x1, R6, P3 ;  /* 0x0000000191eb7824 */ /* 0x042fe400018e0606 */
[----:B------:R-:W-:Y:S01]  /*72b0*/  IMAD.IADD R18, R234, 0x1, R18 ;  /* 0x00000001ea127824 */ /* 0x000fe200078e0212 */
[----:B--2---:R-:W-:Y:S02]  /*72c0*/  IADD3 R237, P5, R118, R5, RZ ;  /* 0x0000000576ed7210 */ /* 0x004fe40007fbe0ff */
[----:B------:R1:W-:Y:S01]  /*72d0*/  STL [R1+0x15c], R235 ;  /* 0x00015ceb01007387 */ /* 0x0003e20000100800 */
[----:B------:R-:W-:Y:S01]  /*72e0*/  CS2R R118, SRZ ;  /* 0x0000000000767805 */ /* 0x000fe2000001ff00 */
[----:B0-----:R-:W-:-:S02]  /*72f0*/  IMAD.X R236, R145, 0x1, R7, P6 ;  /* 0x0000000191ec7824 */ /* 0x001fc400030e0607 */
[----:B------:R0:W-:Y:S04]  /*7300*/  STL [R1+0x178], R237 ;  /* 0x000178ed01007387 */ /* 0x0001e80000100800 */
[----:B------:R2:W-:Y:S01]  /*7310*/  STL [R1+0x164], R236 ;  /* 0x000164ec01007387 */ /* 0x0005e20000100800 */
[----:B-1----:R-:W-:Y:S01]  /*7320*/  IADD3 R235, P3, R117, R4, RZ ;  /* 0x0000000475eb7210 */ /* 0x002fe20007f7e0ff */
[----:B0-----:R-:W-:-:S04]  /*7330*/  IMAD.X R237, R148, 0x1, R6, P4 ;  /* 0x0000000194ed7824 */ /* 0x001fc800020e0606 */
[----:B------:R0:W-:Y:S01]  /*7340*/  STL [R1+0x180], R235 ;  /* 0x000180eb01007387 */ /* 0x0001e20000100800 */
[----:B--2---:R-:W-:-:S03]  /*7350*/  IADD3 R236, P6, R117, R5, RZ ;  /* 0x0000000575ec7210 */ /* 0x004fc60007fde0ff */
[----:B------:R1:W-:Y:S04]  /*7360*/  STL [R1+0x16c], R237 ;  /* 0x00016ced01007387 */ /* 0x0003e80000100800 */
[----:B------:R2:W-:Y:S01]  /*7370*/  STL [R1+0x188], R236 ;  /* 0x000188ec01007387 */ /* 0x0005e20000100800 */
[----:B0-----:R-:W-:Y:S01]  /*7380*/  IMAD.X R235, R148, 0x1, R7, P5 ;  /* 0x0000000194eb7824 */ /* 0x001fe200028e0607 */
[----:B-1----:R-:W-:-:S04]  /*7390*/  IADD3 R237, P4, R116, R4, RZ ;  /* 0x0000000474ed7210 */ /* 0x002fc80007f9e0ff */
[----:B------:R0:W-:Y:S01]  /*73a0*/  STL [R1+0x174], R235 ;  /* 0x000174eb01007387 */ /* 0x0001e20000100800 */
[----:B--2---:R-:W-:-:S03]  /*73b0*/  IMAD.X R236, R150, 0x1, R6, P3 ;  /* 0x0000000196ec7824 */ /* 0x004fc600018e0606 */
[----:B------:R1:W-:Y:S04]  /*73c0*/  STL [R1+0x190], R237 ;  /* 0x000190ed01007387 */ /* 0x0003e80000100800 */
[----:B------:R2:W-:Y:S01]  /*73d0*/  STL [R1+0x17c], R236 ;  /* 0x00017cec01007387 */ /* 0x0005e20000100800 */
[----:B0-----:R-:W-:Y:S02]  /*73e0*/  IADD3 R235, P5, R116, R5, RZ ;  /* 0x0000000574eb7210 */ /* 0x001fe40007fbe0ff */
[----:B------:R-:W-:Y:S01]  /*73f0*/  CS2R R116, SRZ ;  /* 0x0000000000747805 */ /* 0x000fe2000001ff00 */
[----:B-1----:R-:W-:Y:S02]  /*7400*/  IMAD.X R237, R150, 0x1, R7, P6 ;  /* 0x0000000196ed7824 */ /* 0x002fe400030e0607 */
        /* <DEDUP_REMOVED lines=10> */
[----:B0-----:R-:W-:Y:S01]  /*74b0*/  IADD3 R235, P4, R114, R4, RZ ;  /* 0x0000000472eb7210 */ /* 0x001fe20007f9e0ff */
[----:B-1----:R-:W-:-:S04]  /*74c0*/  IMAD.X R237, R155, 0x1, R6, P3 ;  /* 0x000000019bed7824 */ /* 0x002fc800018e0606 */
[----:B------:R0:W-:Y:S01]  /*74d0*/  STL [R1+0x1b0], R235 ;  /* 0x0001b0eb01007387 */ /* 0x0001e20000100800 */
[----:B--2---:R-:W-:-:S03]  /*74e0*/  IADD3 R236, P5, R114, R5, RZ ;  /* 0x0000000572ec7210 */ /* 0x004fc60007fbe0ff */
[----:B------:R1:W-:Y:S01]  /*74f0*/  STL [R1+0x19c], R237 ;  /* 0x00019ced01007387 */ /* 0x0003e20000100800 */
[----:B------:R-:W-:-:S03]  /*7500*/  CS2R R114, SRZ ;  /* 0x0000000000727805 */ /* 0x000fc6000001ff00 */
        /* <DEDUP_REMOVED lines=12> */
[----:B------:R-:W-:Y:S01]  /*75d0*/  STL [R1+0x1b4], R237 ;  /* 0x0001b4ed01007387 */ /* 0x000fe20000100800 */
[----:B------:R-:W-:-:S03]  /*75e0*/  IADD3 R23, P5, R23, R5, RZ ;  /* 0x0000000517177210 */ /* 0x000fc60007fbe0ff */
[----:B------:R1:W-:Y:S01]  /*75f0*/  STL [R1+0x1d0], R236 ;  /* 0x0001d0ec01007387 */ /* 0x0003e20000100800 */
[----:B0-----:R-:W-:-:S05]  /*7600*/  IMAD.X R235, R160, 0x1, R6, P3 ;  /* 0x00000001a0eb7824 */ /* 0x001fca00018e0606 */
[----:B------:R0:W-:Y:S01]  /*7610*/  STL [R1+0x1bc], R235 ;  /* 0x0001bceb01007387 */ /* 0x0001e20000100800 */
[----:B-1----:R-:W-:-:S03]  /*7620*/  IMAD.X R236, R160, 0x1, R7, P6 ;  /* 0x00000001a0ec7824 */ /* 0x002fc600030e0607 */
[----:B------:R1:W-:Y:S04]  /*7630*/  STL [R1+0x1d8], R23 ;  /* 0x0001d81701007387 */ /* 0x0003e80000100800 */
[----:B------:R-:W-:Y:S01]  /*7640*/  STL [R1+0x1c4], R236 ;  /* 0x0001c4ec01007387 */ /* 0x000fe20000100800 */
[CC--:B0-----:R-:W-:Y:S02]  /*7650*/  IADD3 R235, P3, R22.reuse, R4.reuse, RZ ;  /* 0x0000000416eb7210 */ /* 0x0c1fe40007f7e0ff */
[----:B------:R-:W-:Y:S01]  /*7660*/  IADD3 R22, P6, R22, R5, RZ ;  /* 0x0000000516167210 */ /* 0x000fe20007fde0ff */
[C---:B-1----:R-:W-:Y:S02]  /*7670*/  IMAD.X R23, R163.reuse, 0x1, R6, P4 ;  /* 0x00000001a3177824 */ /* 0x042fe400020e0606 */
[----:B------:R0:W-:Y:S04]  /*7680*/  STL [R1+0x1e0], R235 ;  /* 0x0001e0eb01007387 */ /* 0x0001e80000100800 */
[----:B------:R1:W-:Y:S04]  /*7690*/  STL [R1+0x1cc], R23 ;  /* 0x0001cc1701007387 */ /* 0x0003e80000100800 */
[----:B------:R2:W-:Y:S01]  /*76a0*/  STL [R1+0x1e8], R22 ;  /* 0x0001e81601007387 */ /* 0x0005e20000100800 */
[----:B0-----:R-:W-:Y:S01]  /*76b0*/  IMAD.X R235, R163, 0x1, R7, P5 ;  /* 0x00000001a3eb7824 */ /* 0x001fe200028e0607 */
[----:B-1----:R-:W-:-:S04]  /*76c0*/  IADD3 R23, P4, R21, R4, RZ ;  /* 0x0000000415177210 */ /* 0x002fc80007f9e0ff */
[----:B------:R-:W-:Y:S01]  /*76d0*/  STL [R1+0x1d4], R235 ;  /* 0x0001d4eb01007387 */ /* 0x000fe20000100800 */
[----:B------:R-:W-:Y:S01]  /*76e0*/  IADD3 R21, P5, R21, R5, RZ ;  /* 0x0000000515157210 */ /* 0x000fe20007fbe0ff */
[C---:B--2---:R-:W-:Y:S02]  /*76f0*/  IMAD.X R22, R166.reuse, 0x1, R6, P3 ;  /* 0x00000001a6167824 */ /* 0x044fe400018e0606 */
[----:B------:R0:W-:Y:S04]  /*7700*/  STL [R1+0x1f0], R23 ;  /* 0x0001f01701007387 */ /* 0x0001e80000100800 */
[----:B------:R1:W-:Y:S04]  /*7710*/  STL [R1+0x1dc], R22 ;  /* 0x0001dc1601007387 */ /* 0x0003e80000100800 */
[----:B------:R2:W-:Y:S01]  /*7720*/  STL [R1+0x1f8], R21 ;  /* 0x0001f81501007387 */ /* 0x0005e20000100800 */
[----:B0-----:R-:W-:Y:S01]  /*7730*/  IMAD.X R23, R166, 0x1, R7, P6 ;  /* 0x00000001a6177824 */ /* 0x001fe200030e0607 */
[----:B-1----:R-:W-:-:S04]  /*7740*/  IADD3 R22, P3, R20, R4, RZ ;  /* 0x0000000414167210 */ /* 0x002fc80007f7e0ff */
[----:B------:R0:W-:Y:S01]  /*7750*/  STL [R1+0x1e4], R23 ;  /* 0x0001e41701007387 */ /* 0x0001e20000100800 */
[----:B------:R-:W-:Y:S01]  /*7760*/  IADD3 R20, P6, R20, R5, RZ ;  /* 0x0000000514147210 */ /* 0x000fe20007fde0ff */
[----:B--2---:R-:W-:Y:S02]  /*7770*/  IMAD.X R21, R168, 0x1, R6, P4 ;  /* 0x00000001a8157824 */ /* 0x004fe400020e0606 */
[----:B------:R1:W-:Y:S04]  /*7780*/  STL [R1+0x200], R22 ;  /* 0x0002001601007387 */ /* 0x0003e80000100800 */
[----:B------:R2:W-:Y:S01]  /*7790*/  STL [R1+0x1ec], R21 ;  /* 0x0001ec1501007387 */ /* 0x0005e20000100800 */
[----:B0-----:R-:W-:-:S03]  /*77a0*/  IMAD.U32 R23, RZ, RZ, UR59 ;  /* 0x0000003bff177e24 */ /* 0x001fc6000f8e00ff */
[----:B------:R0:W-:Y:S01]  /*77b0*/  STL [R1+0x208], R20 ;  /* 0x0002081401007387 */ /* 0x0001e20000100800 */
[----:B-1----:R-:W-:Y:S01]  /*77c0*/  IMAD.X R22, R168, 0x1, R7, P5 ;  /* 0x00000001a8167824 */ /* 0x002fe200028e0607 */
[----:B--2---:R-:W-:-:S04]  /*77d0*/  IADD3 R21, P4, R2, R4, RZ ;  /* 0x0000000402157210 */ /* 0x004fc80007f9e0ff */
[----:B------:R1:W-:Y:S01]  /*77e0*/  STL [R1+0x1f4], R22 ;  /* 0x0001f41601007387 */ /* 0x0003e20000100800 */
[----:B------:R-:W-:Y:S01]  /*77f0*/  IADD3 R2, P5, R2, R5, RZ ;  /* 0x0000000502027210 */ /* 0x000fe20007fbe0ff */
[----:B0-----:R-:W-:Y:S02]  /*7800*/  IMAD.X R20, R171, 0x1, R6, P3 ;  /* 0x00000001ab147824 */ /* 0x001fe400018e0606 */
[----:B------:R0:W-:Y:S04]  /*7810*/  STL [R1+0x210], R21 ;  /* 0x0002101501007387 */ /* 0x0001e80000100800 */
[----:B------:R2:W-:Y:S01]  /*7820*/  STL [R1+0x1fc], R20 ;  /* 0x0001fc1401007387 */ /* 0x0005e20000100800 */
[----:B-1----:R-:W-:Y:S01]  /*7830*/  IMAD.U32 R22, RZ, RZ, UR58 ;  /* 0x0000003aff167e24 */ /* 0x002fe2000f8e00ff */
[----:B------:R-:W-:-:S02]  /*7840*/  UIADD3.64 UR58, UR6, 0x100, URZ ;  /* 0x00000100063a7897 */ /* 0x000fc4000fffe03f */
[----:B------:R1:W-:Y:S01]  /*7850*/  STL [R1+0x218], R2 ;  /* 0x0002180201007387 */ /* 0x0003e20000100800 */
[----:B0-----:R-:W-:Y:S01]  /*7860*/  IMAD.X R21, R171, 0x1, R7, P6 ;  /* 0x00000001ab157824 */ /* 0x001fe200030e0607 */
[----:B--2---:R-:W-:-:S04]  /*7870*/  IADD3 R20, P3, R120, R4, RZ ;  /* 0x0000000478147210 */ /* 0x004fc80007f7e0ff */
[----:B------:R0:W-:Y:S01]  /*7880*/  STL [R1+0x204], R21 ;  /* 0x0002041501007387 */ /* 0x0001e20000100800 */
[----:B-1----:R-:W-:-:S03]  /*7890*/  IMAD.X R2, R173, 0x1, R6, P4 ;  /* 0x00000001ad027824 */ /* 0x002fc600020e0606 */
[----:B------:R1:W-:Y:S04]  /*78a0*/  STL [R1+0x220], R20 ;  /* 0x0002201401007387 */ /* 0x0003e80000100800 */
[----:B------:R2:W-:Y:S01]  /*78b0*/  STL [R1+0x20c], R2 ;  /* 0x00020c0201007387 */ /* 0x0005e20000100800 */
[----:B0-----:R-:W-:Y:S01]  /*78c0*/  IADD3 R21, P6, R120, R5, RZ ;  /* 0x0000000578157210 */ /* 0x001fe20007fde0ff */
[----:B-1----:R-:W-:-:S04]  /*78d0*/  IMAD.X R20, R173, 0x1, R7, P5 ;  /* 0x00000001ad147824 */ /* 0x002fc800028e0607 */
[----:B------:R0:W-:Y:S01]  /*78e0*/  STL [R1+0x228], R21 ;  /* 0x0002281501007387 */ /* 0x0001e20000100800 */
[----:B--2---:R-:W-:-:S03]  /*78f0*/  IADD3 R2, P4, R121, R4, RZ ;  /* 0x0000000479027210 */ /* 0x004fc60007f9e0ff */
[----:B------:R1:W-:Y:S04]  /*7900*/  STL [R1+0x214], R20 ;  /* 0x0002141401007387 */ /* 0x0003e80000100800 */
[----:B------:R2:W-:Y:S01]  /*7910*/  STL [R1+0x230], R2 ;  /* 0x0002300201007387 */ /* 0x0005e20000100800 */
[----:B0-----:R-:W-:Y:S01]  /*7920*/  IMAD.X R21, R176, 0x1, R6, P3 ;  /* 0x00000001b0157824 */ /* 0x001fe200018e0606 */
[----:B-1----:R-:W-:-:S04]  /*7930*/  IADD3 R20, P5, R121, R5, RZ ;  /* 0x0000000579147210 */ /* 0x002fc80007fbe0ff */
[----:B------:R0:W-:Y:S01]  /*7940*/  STL [R1+0x21c], R21 ;  /* 0x00021c1501007387 */ /* 0x0001e20000100800 */
[----:B------:R-:W-:Y:S01]  /*7950*/  CS2R R120, SRZ ;  /* 0x0000000000787805 */ /* 0x000fe2000001ff00 */
[----:B--2---:R-:W-:Y:S02]  /*7960*/  IMAD.X R2, R176, 0x1, R7, P6 ;  /* 0x00000001b0027824 */ /* 0x004fe400030e0607 */
        /* <DEDUP_REMOVED lines=364> */
[----:B0-----:R-:W-:Y:S02]  /*9030*/  IMAD.U32 R21, RZ, RZ, UR11 ;  /* 0x0000000bff157e24 */ /* 0x001fe4000f8e00ff */
[----:B-1----:R-:W-:Y:S01]  /*9040*/  IMAD.X R20, R227, 0x1, R7, P5 ;  /* 0x00000001e3147824 */ /* 0x002fe200028e0607 */
[----:B--2---:R-:W-:-:S05]  /*9050*/  IADD3 R2, P4, R180, R5, RZ ;  /* 0x00000005b4027210 */ /* 0x004fca0007f9e0ff */
[----:B------:R0:W-:Y:S04]  /*9060*/  STL [R1+0x4f8], R2 ;  /* 0x0004f80201007387 */ /* 0x0001e80000100800 */
[----:B------:R1:W-:Y:S01]  /*9070*/  STL [R1+0x4e4], R20 ;  /* 0x0004e41401007387 */ /* 0x0003e20000100800 */
[----:B0-----:R-:W-:Y:S01]  /*9080*/  IADD3 R2, P5, R182, R4, RZ ;  /* 0x00000004b6027210 */ /* 0x001fe20007fbe0ff */
[----:B-1----:R-:W-:-:S04]  /*9090*/  IMAD.X R20, R228, 0x1, R6, P3 ;  /* 0x00000001e4147824 */ /* 0x002fc800018e0606 */
        /* <DEDUP_REMOVED lines=19> */
[----:B-1----:R-:W-:-:S04]  /*91d0*/  IMAD.U32 R20, RZ, RZ, UR10 ;  /* 0x0000000aff147e24 */ /* 0x002fc8000f8e00ff */
[----:B------:R0:W-:Y:S01]  /*91e0*/  STL [R1+0x528], R2 ;  /* 0x0005280201007387 */ /* 0x0001e20000100800 */
[----:B------:R-:W-:Y:S01]  /*91f0*/  UIADD3.64 UR10, UR6, 0x1fe, URZ ;  /* 0x000001fe060a7897 */ /* 0x000fe2000fffe03f */
[----:B0-----:R-:W-:-:S05]  /*9200*/  IMAD.X R2, R230, 0x1, R7, P5 ;  /* 0x00000001e6027824 */ /* 0x001fca00028e0607 */
[----:B------:R0:W-:Y:S04]  /*9210*/  STL [R1+0x514], R2 ;  /* 0x0005140201007387 */ /* 0x0001e80000100800 */
[----:B------:R1:W-:Y:S01]  /*9220*/  STL.64 [R1+0x140], R20 ;  /* 0x0001401401007387 */ /* 0x0003e20000100a00 */
[----:B0-----:R-:W-:-:S05]  /*9230*/  IADD3 R2, P5, R188, R4, RZ ;  /* 0x00000004bc027210 */ /* 0x001fca0007fbe0ff */
[----:B------:R0:W-:Y:S01]  /*9240*/  STL [R1+0x530], R2 ;  /* 0x0005300201007387 */ /* 0x0001e20000100800 */
[----:B-1----:R-:W-:Y:S02]  /*9250*/  IMAD.U32 R20, RZ, RZ, UR14 ;  /* 0x0000000eff147e24 */ /* 0x002fe4000f8e00ff */
[----:B------:R-:W-:Y:S01]  /*9260*/  IMAD.U32 R21, RZ, RZ, UR15 ;  /* 0x0000000fff157e24 */ /* 0x000fe2000f8e00ff */
[----:B------:R-:W-:-:S04]  /*9270*/  UIADD3.64 UR14, UR6, 0x200, URZ ;  /* 0x00000200060e7897 */ /* 0x000fc8000fffe03f */
[----:B------:R1:W-:Y:S01]  /*9280*/  STL.64 [R1+0x138], R20 ;  /* 0x0001381401007387 */ /* 0x0003e20000100a00 */
[----:B0-----:R-:W-:-:S05]  /*9290*/  IMAD.X R2, R231, 0x1, R6, P3 ;  /* 0x00000001e7027824 */ /* 0x001fca00018e0606 */
[----:B------:R0:W-:Y:S01]  /*92a0*/  STL [R1+0x51c], R2 ;  /* 0x00051c0201007387 */ /* 0x0001e20000100800 */
[----:B-1----:R-:W-:Y:S01]  /*92b0*/  IADD3 R20, P3, R188, R5, RZ ;  /* 0x00000005bc147210 */ /* 0x002fe20007f7e0ff */
[----:B------:R-:W-:-:S04]  /*92c0*/  IMAD.X R21, R233, 0x1, R6, P2 ;  /* 0x00000001e9157824 */ /* 0x000fc800010e0606 */
[----:B------:R1:W-:Y:S01]  /*92d0*/  STL [R1+0x538], R20 ;  /* 0x0005381401007387 */ /* 0x0003e20000100800 */
[----:B0-----:R-:W-:Y:S01]  /*92e0*/  IMAD.IADD R2, R234, 0x1, R143 ;  /* 0x00000001ea027824 */ /* 0x001fe200078e028f */
[----:B------:R-:W-:Y:S01]  /*92f0*/  CS2R R142, SRZ ;  /* 0x00000000008e7805 */ /* 0x000fe2000001ff00 */
[----:B-1----:R-:W-:-:S05]  /*9300*/  IMAD.X R20, R231, 0x1, R7, P4 ;  /* 0x00000001e7147824 */ /* 0x002fca00020e0607 */
[----:B------:R0:W-:Y:S04]  /*9310*/  STL [R1+0x524], R20 ;  /* 0x0005241401007387 */ /* 0x0001e80000100800 */
[----:B------:R1:W-:Y:S01]  /*9320*/  STL [R1+0x148], R21 ;  /* 0x0001481501007387 */ /* 0x0003e20000100800 */
[----:B0-----:R-:W-:Y:S02]  /*9330*/  IMAD.X R20, R233, 0x1, R7, P1 ;  /* 0x00000001e9147824 */ /* 0x001fe400008e0607 */
[----:B-1----:R-:W-:-:S03]  /*9340*/  IMAD.X R21, R232, 0x1, R6, P5 ;  /* 0x00000001e8157824 */ /* 0x002fc600028e0606 */
[----:B------:R0:W-:Y:S04]  /*9350*/  STL [R1+0x154], R20 ;  /* 0x0001541401007387 */ /* 0x0001e80000100800 */
[----:B------:R1:W-:Y:S01]  /*9360*/  STL [R1+0x52c], R21 ;  /* 0x00052c1501007387 */ /* 0x0003e20000100800 */
[----:B0-----:R-:W-:Y:S02]  /*9370*/  IMAD.X R20, R232, 0x1, R7, P3 ;  /* 0x00000001e8147824 */ /* 0x001fe400018e0607 */
[----:B-1----:R-:W-:-:S03]  /*9380*/  IMAD.U32 R21, RZ, RZ, UR59 ;  /* 0x0000003bff157e24 */ /* 0x002fc6000f8e00ff */
[----:B------:R0:W-:Y:S04]  /*9390*/  STL [R1+0x534], R20 ;  /* 0x0005341401007387 */ /* 0x0001e80000100800 */
[----:B------:R1:W-:Y:S01]  /*93a0*/  STL.64 [R1+0x130], R22 ;  /* 0x0001301601007387 */ /* 0x0003e20000100a00 */
[----:B0-----:R-:W-:Y:S01]  /*93b0*/  LOP3.LUT R20, R3, 0x1, RZ, 0x3c, !PT ;  /* 0x0000000103147812 */ /* 0x001fe200078e3cff */
[----:B------:R-:W-:Y:S01]  /*93c0*/  IMAD.U32 R20, RZ, RZ, UR58 ;  /* 0x0000003aff147e24 */ /* 0x000fe2000f8e00ff */
[----:B------:R-:W-:-:S04]  /*93d0*/  UIADD3.64 UR58, UR6, 0x102, URZ ;  /* 0x00000102063a7897 */ /* 0x000fc8000fffe03f */
[----:B------:R0:W-:Y:S02]  /*93e0*/  STL.64 [R1+0x128], R20 ;  /* 0x0001281401007387 */ /* 0x0001e40000100a00 */
[----:B-1----:R-:W-:Y:S02]  /*93f0*/  IMAD.U32 R22, RZ, RZ, UR58 ;  /* 0x0000003aff167e24 */ /* 0x002fe4000f8e00ff */
[----:B------:R-:W-:Y:S01]  /*9400*/  IMAD.U32 R23, RZ, RZ, UR59 ;  /* 0x0000003bff177e24 */ /* 0x000fe2000f8e00ff */
[----:B------:R-:W-:-:S04]  /*9410*/  UIADD3.64 UR58, UR6, 0x104, URZ ;  /* 0x00000104063a7897 */ /* 0x000fc8000fffe03f */
[----:B------:R1:W-:Y:S02]  /*9420*/  STL.64 [R1+0x120], R22 ;  /* 0x0001201601007387 */ /* 0x0003e40000100a00 */
[----:B0-----:R-:W-:Y:S02]  /*9430*/  IMAD.U32 R20, RZ, RZ, UR58 ;  /* 0x0000003aff147e24 */ /* 0x001fe4000f8e00ff */
        /* <DEDUP_REMOVED lines=48> */
[----:B------:R-:W-:-:S05]  /*9740*/  IMAD.U32 R21, RZ, RZ, UR59 ;  /* 0x0000003bff157e24 */ /* 0x000fca000f8e00ff */
[----:B------:R1:W-:Y:S02]  /*9750*/  STL.64 [R1+0xb8], R20 ;  /* 0x0000b81401007387 */ /* 0x0003e40000100a00 */
.L_x_1:
[----:B-1----:R-:W2:Y:S04]  /*9760*/  LDL.64 R20, [R1+0x140] ;  /* 0x0001400001147983 */ /* 0x002ea80000100a00 */
[----:B------:R-:W3:Y:S04]  /*9770*/  LDL.64 R22, [R1+0x138] ;  /* 0x0001380001167983 */ /* 0x000ee80000100a00 */
[----:B-----5:R-:W-:Y:S04]  /*9780*/  STL [R1+0xa3c], R12 ;  /* 0x000a3c0c01007387 */ /* 0x020fe80000100800 */
[----:B------:R-:W-:Y:S04]  /*9790*/  STL [R1+0xa34], R13 ;  /* 0x000a340d01007387 */ /* 0x000fe80000100800 */
[----:B------:R-:W-:Y:S04]  /*97a0*/  STL [R1+0xa2c], R14 ;  /* 0x000a2c0e01007387 */ /* 0x000fe80000100800 */
[----:B------:R-:W-:Y:S04]  /*97b0*/  STL [R1+0xa1c], R15 ;  /* 0x000a1c0f01007387 */ /* 0x000fe80000100800 */
[----:B------:R-:W-:Y:S04]  /*97c0*/  STL [R1+0xa14], R16 ;  /* 0x000a141001007387 */ /* 0x000fe80000100800 */
[----:B------:R-:W-:Y:S04]  /*97d0*/  STL [R1+0xa10], R17 ;  /* 0x000a101101007387 */ /* 0x000fe80000100800 */
[----:B------:R-:W-:Y:S04]  /*97e0*/  STL [R1+0xa0c], R18 ;  /* 0x000a0c1201007387 */ /* 0x000fe80000100800 */
[----:B------:R0:W-:Y:S04]  /*97f0*/  STL [R1+0xa08], R8 ;  /* 0x000a080801007387 */ /* 0x0001e80000100800 */
[----:B------:R-:W-:Y:S04]  /*9800*/  STL [R1+0xa04], R19 ;  /* 0x000a041301007387 */ /* 0x000fe80000100800 */
[----:B------:R1:W-:Y:S01]  /*9810*/  STL [R1+0x99c], R2 ;  /* 0x00099c0201007387 */ /* 0x0003e20000100800 */
[----:B0-----:R-:W-:-:S03]  /*9820*/  MOV R8, UR50 ;  /* 0x0000003200087c02 */ /* 0x001fc60008000f00 */
[----:B------:R0:W-:Y:S04]  /*9830*/  STL [R1+0x964], R3 ;  /* 0x0009640301007387 */ /* 0x0001e80000100800 */
[----:B------:R-:W-:Y:S01]  /*9840*/  STL [R1+0x960], R9 ;  /* 0x0009600901007387 */ /* 0x000fe20000100800 */
[----:B-1----:R-:W-:-:S03]  /*9850*/  MOV R2, UR51 ;  /* 0x0000003300027c02 */ /* 0x002fc60008000f00 */
[----:B------:R1:W-:Y:S01]  /*9860*/  STL [R1+0x95c], R10 ;  /* 0x00095c0a01007387 */ /* 0x0003e20000100800 */
[----:B0-----:R-:W-:-:S03]  /*9870*/  MOV R3, UR49 ;  /* 0x0000003100037c02 */ /* 0x001fc60008000f00 */
[----:B------:R0:W-:Y:S01]  /*9880*/  STL [R1+0x6c], R2 ;  /* 0x00006c0201007387 */ /* 0x0001e20000100800 */
[----:B-1----:R-:W-:-:S03]  /*9890*/  MOV R10, UR48 ;  /* 0x00000030000a7c02 */ /* 0x002fc60008000f00 */
[----:B0-----:R-:W4:Y:S04]  /*98a0*/  LDL R2, [R1+0x150] ;  /* 0x0001500001027983 */ /* 0x001f280000100800 */
[----:B------:R-:W-:Y:S04]  /*98b0*/  STL [R1+0x68], R8 ;  /* 0x0000680801007387 */ /* 0x000fe80000100800 */
[----:B------:R0:W-:Y:S04]  /*98c0*/  STL [R1+0x64], R3 ;  /* 0x0000640301007387 */ /* 0x0001e80000100800 */
[----:B------:R1:W-:Y:S04]  /*98d0*/  STL [R1+0xa18], R10 ;  /* 0x000a180a01007387 */ /* 0x0003e80000100800 */
[----:B------:R-:W4:Y:S01]  /*98e0*/  LDL R184, [R1+0x158] ;  /* 0x0001580001b87983 */ /* 0x000f220000100800 */
[----:B0-----:R-:W-:-:S02]  /*98f0*/  MOV R3, UR55 ;  /* 0x0000003700037c02 */ /* 0x001fc40008000f00 */
[----:B------:R-:W-:Y:S02]  /*9900*/  MOV R8, UR54 ;  /* 0x0000003600087c02 */ /* 0x000fe40008000f00 */
[----:B------:R-:W-:Y:S02]  /*9910*/  MOV R19, UR53 ;  /* 0x0000003500137c02 */ /* 0x000fe40008000f00 */
[----:B------:R-:W-:Y:S02]  /*9920*/  MOV R9, UR52 ;  /* 0x0000003400097c02 */ /* 0x000fe40008000f00 */
[----:B--2---:R-:W-:Y:S02]  /*9930*/  R2UR UR51, R21 ;  /* 0x00000000153372ca */ /* 0x004fe400000e0000 */
[----:B------:R-:W2:Y:S01]  /*9940*/  LDL R21, [R1+0x148] ;  /* 0x0001480001157983 */ /* 0x000ea20000100800 */
[----:B------:R-:W-:-:S03]  /*9950*/  R2UR UR50, R20 ;  /* 0x00000000143272ca */ /* 0x000fc600000e0000 */
[----:B------:R0:W-:Y:S04]  /*9960*/  STL [R1+0x60], R3 ;  /* 0x0000600301007387 */ /* 0x0001e80000100800 */
[----:B-1----:R-:W2:Y:S04]  /*9970*/  LDL R10, [R1+0x160] ;  /* 0x00016000010a7983 */ /* 0x002ea80000100800 */
[----:B------:R-:W2:Y:S04]  /*9980*/  LDL R18, [R1+0x154] ;  /* 0x0001540001127983 */ /* 0x000ea80000100800 */
[----:B------:R-:W2:Y:S04]  /*9990*/  LDL R17, [R1+0x168] ;  /* 0x0001680001117983 */ /* 0x000ea80000100800 */
[----:B0-----:R-:W2:Y:S04]  /*99a0*/  LDL R3, [R1+0x15c] ;  /* 0x00015c0001037983 */ /* 0x001ea80000100800 */
[----:B------:R0:W-:Y:S04]  /*99b0*/  STL [R1+0xa20], R8 ;  /* 0x000a200801007387 */ /* 0x0001e80000100800 */
[----:B------:R-:W-:Y:S04]  /*99c0*/  STL [R1+0xa24], R19 ;  /* 0x000a241301007387 */ /* 0x000fe80000100800 */
[----:B------:R1:W-:Y:S04]  /*99d0*/  STL [R1+0xa28], R9 ;  /* 0x000a280901007387 */ /* 0x0003e80000100800 */
[----:B0-----:R-:W2:Y:S04]  /*99e0*/  LDL R8, [R1+0x170] ;  /* 0x0001700001087983 */ /* 0x001ea80000100800 */
[----:B------:R-:W2:Y:S04]  /*99f0*/  LDL R15, [R1+0x164] ;  /* 0x00016400010f7983 */ /* 0x000ea80000100800 */
[----:B------:R-:W2:Y:S04]  /*9a00*/  LDL R16, [R1+0x178] ;  /* 0x0001780001107983 */ /* 0x000ea80000100800 */
[----:B------:R-:W2:Y:S04]  /*9a10*/  LDL R12, [R1+0x16c] ;  /* 0x00016c00010c7983 */ /* 0x000ea80000100800 */
[----:B-1----:R-:W2:Y:S01]  /*9a20*/  LDL R9, [R1+0x174] ;  /* 0x0001740001097983 */ /* 0x002ea20000100800 */
[----:B------:R-:W-:-:S02]  /*9a30*/  SHF.R.S32.HI R20, RZ, 0x1f, R0 ;  /* 0x0000001fff147819 */ /* 0x000fc40000011400 */
[----:B------:R-:W-:Y:S01]  /*9a40*/  IADD3 R152, P1, R0, R4, RZ ;  /* 0x0000000400987210 */ /* 0x000fe20007f3e0ff */
[----:B------:R-:W2:Y:S01]  /*9a50*/  LDL R14, [R1+0x180] ;  /* 0x00018000010e7983 */ /* 0x000ea20000100800 */
[----:B---3--:R-:W-:Y:S02]  /*9a60*/  R2UR UR54, R22 ;  /* 0x00000000163672ca */ /* 0x008fe400000e0000 */
[----:B------:R-:W-:Y:S01]  /*9a70*/  IADD3 R22, P2, R0, R5, RZ ;  /* 0x0000000500167210 */ /* 0x000fe20007f5e0ff */
[----:B------:R-:W-:Y:S01]  /*9a80*/  IMAD.X R153, R20, 0x1, R6, P1 ;  /* 0x0000000114997824 */ /* 0x000fe200008e0606 */
[----:B------:R-:W-:-:S03]  /*9a90*/  R2UR UR55, R23 ;  /* 0x00000000173772ca */ /* 0x000fc600000e0000 */
[----:B------:R-:W-:Y:S01]  /*9aa0*/  IMAD.X R23, R20, 0x1, R7, P2 ;  /* 0x0000000114177824 */ /* 0x000fe200010e0607 */
[----:B------:R0:W3:Y:S01]  /*9ab0*/  LDG.E.U8 R186, desc[UR60][R152.64] ;  /* 0x0000003c98ba7981 */ /* 0x0000e2000c1e1100 */
[----:B----4-:R-:W-:-:S03]  /*9ac0*/  IADD3 R154, P1, R0, R2, RZ ;  /* 0x00000002009a7210 */ /* 0x010fc60007f3e0ff */
[----:B------:R1:W4:Y:S01]  /*9ad0*/  LDG.E.U8 R19, desc[UR60][R22.64] ;  /* 0x0000003c16137981 */ /* 0x000322000c1e1100 */
[----:B0-----:R-:W-:-:S03]  /*9ae0*/  IADD3 R152, P2, R0, R184, RZ ;  /* 0x000000b800987210 */ /* 0x001fc60007f5e0ff */
[----:B------:R0:W-:Y:S04]  /*9af0*/  STL [R1+0x950], R4 ;  /* 0x0009500401007387 */ /* 0x0001e80000100800 */
[----:B------:R-:W-:Y:S04]  /*9b00*/  STL [R1+0x954], R5 ;  /* 0x0009540501007387 */ /* 0x000fe80000100800 */
[----:B------:R-:W-:Y:S04]  /*9b10*/  STL [R1+0x958], R6 ;  /* 0x0009580601007387 */ /* 0x000fe80000100800 */
[----:B------:R1:W-:Y:S04]  /*9b20*/  STL [R1+0x968], R7 ;  /* 0x0009680701007387 */ /* 0x0003e80000100800 */
[----:B------:R-:W4:Y:S04]  /*9b30*/  LDL R13, [R1+0x188] ;  /* 0x00018800010d7983 */ /* 0x000f280000100800 */
[----:B------:R-:W4:Y:S04]  /*9b40*/  LDL R2, [R1+0x17c] ;  /* 0x00017c0001027983 */ /* 0x000f280000100800 */
[----:B0-----:R-:W4:Y:S04]  /*9b50*/  LDL R4, [R1+0x184] ;  /* 0x0001840001047983 */ /* 0x001f280000100800 */
[----:B-1----:R-:W4:Y:S04]  /*9b60*/  LDL R7, [R1+0x194] ;  /* 0x0001940001077983 */ /* 0x002f280000100800 */
[----:B------:R-:W4:Y:S04]  /*9b70*/  LDL R6, [R1+0x19c] ;  /* 0x00019c0001067983 */ /* 0x000f280000100800 */
[----:B------:R-:W4:Y:S01]  /*9b80*/  LDL R5, [R1+0x1a4] ;  /* 0x0001a40001057983 */ /* 0x000f220000100800 */
[----:B--2---:R-:W-:-:S05]  /*9b90*/  IMAD.X R155, R20, 0x1, R21, P1 ;  /* 0x00000001149b7824 */ /* 0x004fca00008e0615 */
[----:B------:R0:W2:Y:S01]  /*9ba0*/  LDG.E.U8 R185, desc[UR60][R154.64] ;  /* 0x0000003c9ab97981 */ /* 0x0000a2000c1e1100 */
[----:B------:R-:W-:-:S03]  /*9bb0*/  IADD3 R22, P1, R0, R10, RZ ;  /* 0x0000000a00167210 */ /* 0x000fc60007f3e0ff */
[----:B------:R-:W2:Y:S01]  /*9bc0*/  LDL R10, [R1+0x190] ;  /* 0x00019000010a7983 */ /* 0x000ea20000100800 */
[----:B------:R-:W-:-:S03]  /*9bd0*/  IMAD.X R153, R20, 0x1, R18, P2 ;  /* 0x0000000114997824 */ /* 0x000fc600010e0612 */
[----:B------:R-:W2:Y:S01]  /*9be0*/  LDL R18, [R1+0x1b0] ;  /* 0x0001b00001127983 */ /* 0x000ea20000100800 */
[----:B0-----:R-:W-:-:S03]  /*9bf0*/  IADD3 R154, P2, R0, R17, RZ ;  /* 0x00000011009a7210 */ /* 0x001fc60007f5e0ff */
[----:B------:R0:W2:Y:S01]  /*9c00*/  LDG.E.U8 R184, desc[UR60][R152.64] ;  /* 0x0000003c98b87981 */ /* 0x0000a2000c1e1100 */
[----:B------:R-:W-:-:S03]  /*9c10*/  IMAD.X R23, R20, 0x1, R3, P1 ;  /* 0x0000000114177824 */ /* 0x000fc600008e0603 */
[----:B------:R-:W2:Y:S04]  /*9c20*/  LDL R3, [R1+0x198] ;  /* 0x0001980001037983 */ /* 0x000ea80000100800 */
[----:B------:R1:W2:Y:S01]  /*9c30*/  LDG.E.U8 R21, desc[UR60][R22.64] ;  /* 0x0000003c16157981 */ /* 0x0002a2000c1e1100 */
[----:B0-----:R-:W-:-:S03]  /*9c40*/  IADD3 R152, P1, R0, R8, RZ ;  /* 0x0000000800987210 */ /* 0x001fc60007f3e0ff */
[----:B------:R-:W2:Y:S01]  /*9c50*/  LDL R8, [R1+0x18c] ;  /* 0x00018c0001087983 */ /* 0x000ea20000100800 */
[----:B------:R-:W-:-:S03]  /*9c60*/  IMAD.X R155, R20, 0x1, R15, P2 ;  /* 0x00000001149b7824 */ /* 0x000fc600010e060f */
[----:B------:R-:W2:Y:S01]  /*9c70*/  LDL R15, [R1+0x1a0] ;  /* 0x0001a000010f7983 */ /* 0x000ea20000100800 */
[----:B-1----:R-:W-:-:S03]  /*9c80*/  IADD3 R22, P2, R0, R16, RZ ;  /* 0x0000001000167210 */ /* 0x002fc60007f5e0ff */
[----:B------:R0:W2:Y:S01]  /*9c90*/  LDG.E.U8 R17, desc[UR60][R154.64] ;  /* 0x0000003c9a117981 */ /* 0x0000a2000c1e1100 */
[----:B------:R-:W-:-:S03]  /*9ca0*/  IMAD.X R153, R20, 0x1, R12, P1 ;  /* 0x0000000114997824 */ /* 0x000fc600008e060c */
[----:B------:R-:W2:Y:S01]  /*9cb0*/  LDL R12, [R1+0x1a8] ;  /* 0x0001a800010c7983 */ /* 0x000ea20000100800 */
[----:B------:R-:W-:-:S03]  /*9cc0*/  IMAD.X R23, R20, 0x1, R9, P2 ;  /* 0x0000000114177824 */ /* 0x000fc600010e0609 */
[----:B------:R4:W2:Y:S01]  /*9cd0*/  LDG.E.U8 R9, desc[UR60][R152.64] ;  /* 0x0000003c98097981 */ /* 0x0008a2000c1e1100 */
[----:B0-----:R-:W-:-:S03]  /*9ce0*/  IADD3 R154, P1, R0, R14, RZ ;  /* 0x0000000e009a7210 */ /* 0x001fc60007f3e0ff */
[----:B---3--:R-:W-:Y:S01]  /*9cf0*/  STL [R1+0x5c], R186 ;  /* 0x00005cba01007387 */ /* 0x008fe20000100800 */
[----:B----4-:R-:W-:Y:S01]  /*9d00*/  IADD3 R152, P2, R0, R13, RZ ;  /* 0x0000000d00987210 */ /* 0x010fe20007f5e0ff */
[----:B------:R-:W-:Y:S02]  /*9d10*/  IMAD.X R155, R20, 0x1, R2, P1 ;  /* 0x00000001149b7824 */ /* 0x000fe400008e0602 */
[----:B--2---:R-:W-:Y:S04]  /*9d20*/  STL [R1+0xa30], R9 ;  /* 0x000a300901007387 */ /* 0x004fe80000100800 */
[----:B------:R-:W2:Y:S04]  /*9d30*/  LDL R13, [R1+0x1b8] ;  /* 0x0001b800010d7983 */ /* 0x000ea80000100800 */
[----:B------:R-:W3:Y:S04]  /*9d40*/  LDL R2, [R1+0x1ac] ;  /* 0x0001ac0001027983 */ /* 0x000ee80000100800 */
[----:B------:R0:W-:Y:S04]  /*9d50*/  STL [R1+0x58], R19 ;  /* 0x0000581301007387 */ /* 0x0001e80000100800 */
[----:B0-----:R0:W4:Y:S02]  /*9d60*/  LDG.E.U8 R19, desc[UR60][R22.64] ;  /* 0x0000003c16137981 */ /* 0x001124000c1e1100 */
[----:B0-----:R-:W-:-:S02]  /*9d70*/  IADD3 R22, P1, R0, R10, RZ ;  /* 0x0000000a00167210 */ /* 0x001fc40007f3e0ff */
[----:B------:R0:W2:Y:S01]  /*9d80*/  LDG.E.U8 R10, desc[UR60][R154.64] ;  /* 0x0000003c9a0a7981 */ /* 0x0000a2000c1e1100 */
[C---:B------:R-:W-:Y:S02]  /*9d90*/  IMAD.X R153, R20.reuse, 0x1, R4, P2 ;  /* 0x0000000114997824 */ /* 0x040fe400010e0604 */
[----:B------:R-:W-:-:S03]  /*9da0*/  IMAD.X R23, R20, 0x1, R8, P1 ;  /* 0x0000000114177824 */ /* 0x000fc600008e0608 */
[----:B------:R1:W3:Y:S01]  /*9db0*/  LDG.E.U8 R16, desc[UR60][R152.64] ;  /* 0x0000003c98107981 */ /* 0x0002e2000c1e1100 */
[C---:B0-----:R-:W-:Y:S02]  /*9dc0*/  IADD3 R154, P2, R0.reuse, R3, RZ ;  /* 0x00000003009a7210 */ /* 0x041fe40007f5e0ff */
[----:B-1----:R-:W-:Y:S01]  /*9dd0*/  IADD3 R152, P1, R0, R15, RZ ;  /* 0x0000000f00987210 */ /* 0x002fe20007f3e0ff */
[----:B----4-:R-:W-:Y:S04]  /*9de0*/  STL [R1+0xa38], R19 ;  /* 0x000a381301007387 */ /* 0x010fe80000100800 */
[----:B------:R-:W4:Y:S04]  /*9df0*/  LDL R9, [R1+0x1c0] ;  /* 0x0001c00001097983 */ /* 0x000f280000100800 */
[----:B------:R-:W-:Y:S04]  /*9e00*/  STL [R1+0x54], R185 ;  /* 0x000054b901007387 */ /* 0x000fe80000100800 */
[----:B------:R-:W4:Y:S04]  /*9e10*/  LDL R4, [R1+0x1b4] ;  /* 0x0001b40001047983 */ /* 0x000f280000100800 */
[----:B------:R-:W4:Y:S04]  /*9e20*/  LDL R14, [R1+0x1c8] ;  /* 0x0001c800010e7983 */ /* 0x000f280000100800 */
[----:B------:R-:W-:Y:S04]  /*9e30*/  STL [R1+0x50], R184 ;  /* 0x000050b801007387 */ /* 0x000fe80000100800 */
[----:B--2---:R0:W-:Y:S04]  /*9e40*/  STL [R1+0xa40], R10 ;  /* 0x000a400a01007387 */ /* 0x0041e80000100800 */
[----:B------:R-:W2:Y:S04]  /*9e50*/  LDL R3, [R1+0x1bc] ;  /* 0x0001bc0001037983 */ /* 0x000ea80000100800 */
[----:B------:R-:W2:Y:S04]  /*9e60*/  LDL R8, [R1+0x1d0] ;  /* 0x0001d00001087983 */ /* 0x000ea80000100800 */
[----:B------:R-:W-:Y:S04]  /*9e70*/  STL [R1+0x4c], R21 ;  /* 0x00004c1501007387 */ /* 0x000fe80000100800 */
[----:B0-----:R-:W2:Y:S04]  /*9e80*/  LDL R10, [R1+0x1c4] ;  /* 0x0001c400010a7983 */ /* 0x001ea80000100800 */
[----:B------:R-:W2:Y:S01]  /*9e90*/  LDL R15, [R1+0x1d8] ;  /* 0x0001d800010f7983 */ /* 0x000ea20000100800 */
[----:B------:R-:W-:-:S03]  /*9ea0*/  IMAD.X R155, R20, 0x1, R7, P2 ;  /* 0x00000001149b7824 */ /* 0x000fc600010e0607 */
[----:B------:R0:W2:Y:S04]  /*9eb0*/  LDG.E.U8 R7, desc[UR60][R22.64] ;  /* 0x0000003c16077981 */ /* 0x0000a8000c1e1100 */
[----:B------:R1:W-:Y:S01]  /*9ec0*/  STL [R1+0x48], R17 ;  /* 0x0000481101007387 */ /* 0x0003e20000100800 */
[----:B------:R-:W-:-:S03]  /*9ed0*/  IMAD.X R153, R20, 0x1, R6, P1 ;  /* 0x0000000114997824 */ /* 0x000fc600008e0606 */
[----:B------:R3:W2:Y:S01]  /*9ee0*/  LDG.E.U8 R6, desc[UR60][R154.64] ;  /* 0x0000003c9a067981 */ /* 0x0006a2000c1e1100 */
[----:B0-----:R-:W-:-:S03]  /*9ef0*/  IADD3 R22, P2, R0, R12, RZ ;  /* 0x0000000c00167210 */ /* 0x001fc60007f5e0ff */
[----:B------:R-:W2:Y:S04]  /*9f00*/  LDL R12, [R1+0x1cc] ;  /* 0x0001cc00010c7983 */ /* 0x000ea80000100800 */
[----:B-1----:R-:W2:Y:S01]  /*9f10*/  LDL R17, [R1+0x1e0] ;  /* 0x0001e00001117983 */ /* 0x002ea20000100800 */
[----:B---3--:R-:W-:-:S03]  /*9f20*/  IADD3 R154, P1, R0, R18, RZ ;  /* 0x00000012009a7210 */ /* 0x008fc60007f3e0ff */
[----:B------:R-:W3:Y:S04]  /*9f30*/  LDL R19, [R1+0x1d4] ;  /* 0x0001d40001137983 */ /* 0x000ee80000100800 */
[----:B------:R-:W3:Y:S01]  /*9f40*/  LDL R18, [R1+0x1e8] ;  /* 0x0001e80001127983 */ /* 0x000ee20000100800 */
[----:B------:R-:W-:-:S03]  /*9f50*/  IMAD.X R23, R20, 0x1, R5, P2 ;  /* 0x0000000114177824 */ /* 0x000fc600010e0605 */
[----:B------:R0:W3:Y:S01]  /*9f60*/  LDG.E.U8 R5, desc[UR60][R152.64] ;  /* 0x0000003c98057981 */ /* 0x0000e2000c1e1100 */
[----:B------:R-:W-:-:S03]  /*9f70*/  IMAD.X R155, R20, 0x1, R2, P1 ;  /* 0x00000001149b7824 */ /* 0x000fc600008e0602 */
[----:B------:R4:W3:Y:S04]  /*9f80*/  LDG.E.U8 R2, desc[UR60][R22.64] ;  /* 0x0000003c16027981 */ /* 0x0008e8000c1e1100 */
[----:B------:R-:W3:Y:S01]  /*9f90*/  LDL R185, [R1+0x1f0] ;  /* 0x0001f00001b97983 */ /* 0x000ee20000100800 */
[----:B0-----:R-:W-:-:S03]  /*9fa0*/  IADD3 R152, P2, R0, R13, RZ ;  /* 0x0000000d00987210 */ /* 0x001fc60007f5e0ff */
[----:B------:R-:W3:Y:S04]  /*9fb0*/  LDL R13, [R1+0x1dc] ;  /* 0x0001dc00010d7983 */ /* 0x000ee80000100800 */
        /* <DEDUP_REMOVED lines=39> */
[----:B------:R-:W3:Y:S01]  /*a230*/  LDL R252, [R1+0x4b4] ;  /* 0x0004b40001fc7983 */ /* 0x000ee20000100800 */
[----:B----4-:R-:W-:-:S03]  /*a240*/  IADD3 R22, P1, R0, R9, RZ ;  /* 0x0000000900167210 */ /* 0x010fc60007f3e0ff */
[----:B------:R-:W4:Y:S01]  /*a250*/  LDL R9, [R1+0x1e4] ;  /* 0x0001e40001097983 */ /* 0x000f220000100800 */
[----:B------:R-:W-:-:S03]  /*a260*/  IMAD.X R153, R20, 0x1, R4, P2 ;  /* 0x0000000114997824 */ /* 0x000fc600010e0604 */
[----:B------:R0:W4:Y:S02]  /*a270*/  LDG.E.U8 R4, desc[UR60][R154.64] ;  /* 0x0000003c9a047981 */ /* 0x000124000c1e1100 */
[----:B0-----:R-:W-:Y:S02]  /*a280*/  IADD3 R154, P2, R0, R14, RZ ;  /* 0x0000000e009a7210 */ /* 0x001fe40007f5e0ff */
[----:B------:R-:W4:Y:S01]  /*a290*/  LDL R14, [R1+0x1ec] ;  /* 0x0001ec00010e7983 */ /* 0x000f220000100800 */
[----:B--2---:R-:W-:-:S03]  /*a2a0*/  IMAD.X R23, R20, 0x1, R3, P1 ;  /* 0x0000000114177824 */ /* 0x004fc600008e0603 */
[----:B------:R0:W2:Y:S02]  /*a2b0*/  LDG.E.U8 R3, desc[UR60][R152.64] ;  /* 0x0000003c98037981 */ /* 0x0000a4000c1e1100 */
[----:B0-----:R-:W-:Y:S02]  /*a2c0*/  IADD3 R152, P1, R0, R8, RZ ;  /* 0x0000000800987210 */ /* 0x001fe40007f3e0ff */
[----:B------:R-:W2:Y:S01]  /*a2d0*/  LDL R8, [R1+0x1f4] ;  /* 0x0001f40001087983 */ /* 0x000ea20000100800 */
[----:B------:R-:W-:-:S03]  /*a2e0*/  IMAD.X R155, R20, 0x1, R10, P2 ;  /* 0x00000001149b7824 */ /* 0x000fc600010e060a */
[----:B------:R0:W2:Y:S02]  /*a2f0*/  LDG.E.U8 R10, desc[UR60][R22.64] ;  /* 0x0000003c160a7981 */ /* 0x0000a4000c1e1100 */
[----:B0-----:R-:W-:Y:S02]  /*a300*/  IADD3 R22, P2, R0, R15, RZ ;  /* 0x0000000f00167210 */ /* 0x001fe40007f5e0ff */
[----:B------:R-:W2:Y:S01]  /*a310*/  LDL R15, [R1+0x1fc] ;  /* 0x0001fc00010f7983 */ /* 0x000ea20000100800 */
[----:B------:R-:W-:-:S03]  /*a320*/  IMAD.X R153, R20, 0x1, R12, P1 ;  /* 0x0000000114997824 */ /* 0x000fc600008e060c */
[----:B------:R0:W2:Y:S01]  /*a330*/  LDG.E.U8 R12, desc[UR60][R154.64] ;  /* 0x0000003c9a0c7981 */ /* 0x0000a2000c1e1100 */
[----:B---3--:R-:W-:-:S03]  /*a340*/  IMAD.X R23, R20, 0x1, R19, P2 ;  /* 0x0000000114177824 */ /* 0x008fc600010e0613 */
[----:B------:R1:W3:Y:S01]  /*a350*/  LDG.E.U8 R19, desc[UR60][R152.64] ;  /* 0x0000003c98137981 */ /* 0x0002e2000c1e1100 */
[----:B0-----:R-:W-:-:S03]  /*a360*/  IADD3 R154, P1, R0, R17, RZ ;  /* 0x00000011009a7210 */ /* 0x001fc60007f3e0ff */
[----:B------:R-:W3:Y:S01]  /*a370*/  LDL R17, [R1+0x204] ;  /* 0x0002040001117983 */ /* 0x000ee20000100800 */
[----:B-1----:R-:W-:-:S03]  /*a380*/  IADD3 R152, P2, R0, R18, RZ ;  /* 0x0000001200987210 */ /* 0x002fc60007f5e0ff */
[----:B------:R-:W3:Y:S01]  /*a390*/  LDL R18, [R1+0x20c] ;  /* 0x00020c0001127983 */ /* 0x000ee20000100800 */
[----:B------:R-:W-:-:S03]  /*a3a0*/  IMAD.X R155, R20, 0x1, R13, P1 ;  /* 0x00000001149b7824 */ /* 0x000fc600008e060d */
[----:B------:R0:W3:Y:S02]  /*a3b0*/  LDG.E.U8 R13, desc[UR60][R22.64] ;  /* 0x0000003c160d7981 */ /* 0x0000e4000c1e1100 */
[----:B0-----:R-:W-:Y:S02]  /*a3c0*/  IADD3 R22, P1, R0, R185, RZ ;  /* 0x000000b900167210 */ /* 0x001fe40007f3e0ff */
[----:B------:R-:W3:Y:S01]  /*a3d0*/  LDL R185, [R1+0x214] ;  /* 0x0002140001b97983 */ /* 0x000ee20000100800 */
[----:B----4-:R-:W-:-:S03]  /*a3e0*/  IMAD.X R153, R20, 0x1, R9, P2 ;  /* 0x0000000114997824 */ /* 0x010fc600010e0609 */
[----:B------:R0:W4:Y:S02]  /*a3f0*/  LDG.E.U8 R9, desc[UR60][R154.64] ;  /* 0x0000003c9a097981 */ /* 0x000124000c1e1100 */
[----:B0-----:R-:W-:Y:S02]  /*a400*/  IADD3 R154, P2, R0, R21, RZ ;  /* 0x00000015009a7210 */ /* 0x001fe40007f5e0ff */
        /* <DEDUP_REMOVED lines=13> */
[----:B---3--:R-:W-:-:S03]  /*a4e0*/  IMAD.X R23, R20, 0x1, R17, P2 ;  /* 0x0000000114177824 */ /* 0x008fc600010e0611 */
[----:B------:R0:W3:Y:S01]  /*a4f0*/  LDG.E.U8 R17, desc[UR60][R152.64] ;  /* 0x0000003c98117981 */ /* 0x0000e2000c1e1100 */
[----:B------:R-:W-:-:S03]  /*a500*/  IMAD.X R155, R20, 0x1, R18, P1 ;  /* 0x00000001149b7824 */ /* 0x000fc600008e0612 */
[----:B------:R1:W3:Y:S01]  /*a510*/  LDG.E.U8 R18, desc[UR60][R22.64] ;  /* 0x0000003c16127981 */ /* 0x0002e2000c1e1100 */
[----:B0-----:R-:W-:-:S03]  /*a520*/  IADD3 R152, P2, R0, R193, RZ ;  /* 0x000000c100987210 */ /* 0x001fc60007f5e0ff */
[----:B------:R-:W3:Y:S04]  /*a530*/  LDL R193, [R1+0x250] ;  /* 0x0002500001c17983 */ /* 0x000ee80000100800 */
[----:B------:R0:W3:Y:S01]  /*a540*/  LDG.E.U8 R251, desc[UR60][R154.64] ;  /* 0x0000003c9afb7981 */ /* 0x0000e2000c1e1100 */
[----:B-1----:R-:W-:-:S03]  /*a550*/  IADD3 R22, P1, R0, R192, RZ ;  /* 0x000000c000167210 */ /* 0x002fc60007f3e0ff */
[----:B------:R-:W3:Y:S01]  /*a560*/  LDL R192, [R1+0x244] ;  /* 0x0002440001c07983 */ /* 0x000ee20000100800 */
[----:B------:R-:W-:Y:S01]  /*a570*/  IMAD.X R153, R20, 0x1, R185, P2 ;  /* 0x0000000114997824 */ /* 0x000fe200010e06b9 */
[----:B0-----:R-:W-:Y:S02]  /*a580*/  IADD3 R154, P2, R0, R189, RZ ;  /* 0x000000bd009a7210 */ /* 0x001fe40007f5e0ff */
[----:B------:R-:W3:Y:S04]  /*a590*/  LDL R185, [R1+0x258] ;  /* 0x0002580001b97983 */ /* 0x000ee80000100800 */
[----:B------:R-:W3:Y:S04]  /*a5a0*/  LDL R189, [R1+0x24c] ;  /* 0x00024c0001bd7983 */ /* 0x000ee80000100800 */
[----:B------:R0:W3:Y:S01]  /*a5b0*/  LDG.E.U8 R249, desc[UR60][R152.64] ;  /* 0x0000003c98f97981 */ /* 0x0000e2000c1e1100 */
[----:B----4-:R-:W-:-:S03]  /*a5c0*/  IMAD.X R23, R20, 0x1, R21, P1 ;  /* 0x0000000114177824 */ /* 0x010fc600008e0615 */
[----:B------:R-:W4:Y:S01]  /*a5d0*/  LDL R21, [R1+0x260] ;  /* 0x0002600001157983 */ /* 0x000f220000100800 */
[----:B0-----:R-:W-:-:S03]  /*a5e0*/  IADD3 R152, P1, R0, R188, RZ ;  /* 0x000000bc00987210 */ /* 0x001fc60007f3e0ff */
[----:B------:R-:W4:Y:S04]  /*a5f0*/  LDL R188, [R1+0x254] ;  /* 0x0002540001bc7983 */ /* 0x000f280000100800 */
[----:B------:R0:W4:Y:S01]  /*a600*/  LDG.E.U8 R247, desc[UR60][R22.64] ;  /* 0x0000003c16f77981 */ /* 0x000122000c1e1100 */
[----:B------:R-:W-:-:S03]  /*a610*/  IMAD.X R155, R20, 0x1, R184, P2 ;  /* 0x00000001149b7824 */ /* 0x000fc600010e06b8 */
[----:B------:R-:W4:Y:S01]  /*a620*/  LDL R184, [R1+0x268] ;  /* 0x0002680001b87983 */ /* 0x000f220000100800 */
[----:B0-----:R-:W-:-:S03]  /*a630*/  IADD3 R22, P2, R0, R187, RZ ;  /* 0x000000bb00167210 */ /* 0x001fc60007f5e0ff */
[----:B------:R-:W4:Y:S04]  /*a640*/  LDL R187, [R1+0x25c] ;  /* 0x00025c0001bb7983 */ /* 0x000f280000100800 */
[----:B------:R0:W4:Y:S01]  /*a650*/  LDG.E.U8 R245, desc[UR60][R154.64] ;  /* 0x0000003c9af57981 */ /* 0x000122000c1e1100 */
[----:B--2---:R-:W-:-:S03]  /*a660*/  IMAD.X R153, R20, 0x1, R186, P1 ;  /* 0x0000000114997824 */ /* 0x004fc600008e06ba */
[----:B------:R-:W2:Y:S01]  /*a670*/  LDL R186, [R1+0x270] ;  /* 0x0002700001ba7983 */ /* 0x000ea20000100800 */
[----:B0-----:R-:W-:-:S03]  /*a680*/  IADD3 R154, P1, R0, R191, RZ ;  /* 0x000000bf009a7210 */ /* 0x001fc60007f3e0ff */
[----:B------:R-:W2:Y:S04]  /*a690*/  LDL R191, [R1+0x264] ;  /* 0x0002640001bf7983 */ /* 0x000ea80000100800 */
[----:B------:R0:W2:Y:S01]  /*a6a0*/  LDG.E.U8 R243, desc[UR60][R152.64] ;  /* 0x0000003c98f37981 */ /* 0x0000a2000c1e1100 */
[----:B------:R-:W-:-:S03]  /*a6b0*/  IMAD.X R23, R20, 0x1, R190, P2 ;  /* 0x0000000114177824 */ /* 0x000fc600010e06be */
[----:B------:R-:W2:Y:S01]  /*a6c0*/  LDL R190, [R1+0x278] ;  /* 0x0002780001be7983 */ /* 0x000ea20000100800 */
[----:B0-----:R-:W-:Y:S01]  /*a6d0*/  IADD3 R152, P2, R0, R195, RZ ;  /* 0x000000c300987210 */ /* 0x001fe20007f5e0ff */
[----:B------:R-:W-:Y:S02]  /*a6e0*/  IMAD.X R155, R20, 0x1, R194, P1 ;  /* 0x00000001149b7824 */ /* 0x000fe400008e06c2 */
[----:B------:R-:W2:Y:S04]  /*a6f0*/  LDL R195, [R1+0x26c] ;  /* 0x00026c0001c37983 */ /* 0x000ea80000100800 */
[----:B------:R3:W2:Y:S04]  /*a700*/  LDG.E.U8 R241, desc[UR60][R22.64] ;  /* 0x0000003c16f17981 */ /* 0x0006a8000c1e1100 */
[----:B------:R-:W2:Y:S04]  /*a710*/  LDL R194, [R1+0x280] ;  /* 0x0002800001c27983 */ /* 0x000ea80000100800 */
[----:B------:R0:W2:Y:S01]  /*a720*/  LDG.E.U8 R239, desc[UR60][R154.64] ;  /* 0x0000003c9aef7981 */ /* 0x0000a2000c1e1100 */
[----:B---3--:R-:W-:-:S03]  /*a730*/  IADD3 R22, P1, R0, R193, RZ ;  /* 0x000000c100167210 */ /* 0x008fc60007f3e0ff */
[----:B------:R-:W3:Y:S01]  /*a740*/  LDL R193, [R1+0x274] ;  /* 0x0002740001c17983 */ /* 0x000ee20000100800 */
[----:B------:R-:W-:-:S03]  /*a750*/  IMAD.X R153, R20, 0x1, R192, P2 ;  /* 0x0000000114997824 */ /* 0x000fc600010e06c0 */
[----:B------:R-:W3:Y:S04]  /*a760*/  LDL R192, [R1+0x288] ;  /* 0x0002880001c07983 */ /* 0x000ee80000100800 */
[----:B------:R4:W3:Y:S01]  /*a770*/  LDG.E.U8 R237, desc[UR60][R152.64] ;  /* 0x0000003c98ed7981 */ /* 0x0008e2000c1e1100 */
[----:B0-----:R-:W-:-:S03]  /*a780*/  IADD3 R154, P2, R0, R185, RZ ;  /* 0x000000b9009a7210 */ /* 0x001fc60007f5e0ff */
[----:B------:R-:W3:Y:S01]  /*a790*/  LDL R185, [R1+0x27c] ;  /* 0x00027c0001b97983 */ /* 0x000ee20000100800 */
[----:B------:R-:W-:-:S03]  /*a7a0*/  IMAD.X R23, R20, 0x1, R189, P1 ;  /* 0x0000000114177824 */ /* 0x000fc600008e06bd */
[----:B------:R-:W3:Y:S04]  /*a7b0*/  LDL R189, [R1+0x290] ;  /* 0x0002900001bd7983 */ /* 0x000ee80000100800 */
[----:B------:R0:W3:Y:S01]  /*a7c0*/  LDG.E.U8 R235, desc[UR60][R22.64] ;  /* 0x0000003c16eb7981 */ /* 0x0000e2000c1e1100 */
[----:B----4-:R-:W-:-:S03]  /*a7d0*/  IADD3 R152, P1, R0, R21, RZ ;  /* 0x0000001500987210 */ /* 0x010fc60007f3e0ff */
[----:B------:R-:W4:Y:S01]  /*a7e0*/  LDL R21, [R1+0x284] ;  /* 0x0002840001157983 */ /* 0x000f220000100800 */
[----:B------:R-:W-:-:S03]  /*a7f0*/  IMAD.X R155, R20, 0x1, R188, P2 ;  /* 0x00000001149b7824 */ /* 0x000fc600010e06bc */
[----:B------:R-:W4:Y:S04]  /*a800*/  LDL R188, [R1+0x298] ;  /* 0x0002980001bc7983 */ /* 0x000f280000100800 */
[----:B------:R2:W4:Y:S01]  /*a810*/  LDG.E.U8 R233, desc[UR60][R154.64] ;  /* 0x0000003c9ae97981 */ /* 0x000522000c1e1100 */
[----:B0-----:R-:W-:-:S03]  /*a820*/  IADD3 R22, P2, R0, R184, RZ ;  /* 0x000000b800167210 */ /* 0x001fc60007f5e0ff */
[----:B------:R-:W4:Y:S01]  /*a830*/  LDL R184, [R1+0x28c] ;  /* 0x00028c0001b87983 */ /* 0x000f220000100800 */
[----:B------:R-:W-:-:S03]  /*a840*/  IMAD.X R153, R20, 0x1, R187, P1 ;  /* 0x0000000114997824 */ /* 0x000fc600008e06bb */
[----:B------:R-:W4:Y:S04]  /*a850*/  LDL R187, [R1+0x2a0] ;  /* 0x0002a00001bb7983 */ /* 0x000f280000100800 */
[----:B------:R0:W4:Y:S01]  /*a860*/  LDG.E.U8 R231, desc[UR60][R152.64] ;  /* 0x0000003c98e77981 */ /* 0x000122000c1e1100 */
[----:B--2---:R-:W-:-:S03]  /*a870*/  IADD3 R154, P1, R0, R186, RZ ;  /* 0x000000ba009a7210 */ /* 0x004fc60007f3e0ff */
[----:B------:R-:W2:Y:S01]  /*a880*/  LDL R186, [R1+0x294] ;  /* 0x0002940001ba7983 */ /* 0x000ea20000100800 */
[----:B------:R-:W-:-:S03]  /*a890*/  IMAD.X R23, R20, 0x1, R191, P2 ;  /* 0x0000000114177824 */ /* 0x000fc600010e06bf */
[----:B------:R-:W2:Y:S04]  /*a8a0*/  LDL R191, [R1+0x2a8] ;  /* 0x0002a80001bf7983 */ /* 0x000ea80000100800 */
[----:B------:R1:W2:Y:S01]  /*a8b0*/  LDG.E.U8 R229, desc[UR60][R22.64] ;  /* 0x0000003c16e57981 */ /* 0x0002a2000c1e1100 */
[----:B0-----:R-:W-:-:S03]  /*a8c0*/  IADD3 R152, P2, R0, R190, RZ ;  /* 0x000000be00987210 */ /* 0x001fc60007f5e0ff */
[----:B------:R-:W2:Y:S01]  /*a8d0*/  LDL R190, [R1+0x29c] ;  /* 0x00029c0001be7983 */ /* 0x000ea20000100800 */
[----:B------:R-:W-:-:S03]  /*a8e0*/  IMAD.X R155, R20, 0x1, R195, P1 ;  /* 0x00000001149b7824 */ /* 0x000fc600008e06c3 */
[----:B------:R-:W2:Y:S04]  /*a8f0*/  LDL R195, [R1+0x2b0] ;  /* 0x0002b00001c37983 */ /* 0x000ea80000100800 */
[----:B------:R0:W2:Y:S01]  /*a900*/  LDG.E.U8 R227, desc[UR60][R154.64] ;  /* 0x0000003c9ae37981 */ /* 0x0000a2000c1e1100 */
[----:B-1----:R-:W-:-:S03]  /*a910*/  IADD3 R22, P1, R0, R194, RZ ;  /* 0x000000c200167210 */ /* 0x002fc60007f3e0ff */
[----:B------:R-:W2:Y:S01]  /*a920*/  LDL R194, [R1+0x2a4] ;  /* 0x0002a40001c27983 */ /* 0x000ea20000100800 */
[----:B---3--:R-:W-:-:S03]  /*a930*/  IMAD.X R153, R20, 0x1, R193, P2 ;  /* 0x0000000114997824 */ /* 0x008fc600010e06c1 */
[----:B------:R-:W3:Y:S01]  /*a940*/  LDL R193, [R1+0x2b8] ;  /* 0x0002b80001c17983 */ /* 0x000ee20000100800 */
[----:B0-----:R-:W-:-:S03]  /*a950*/  IADD3 R154, P2, R0, R192, RZ ;  /* 0x000000c0009a7210 */ /* 0x001fc60007f5e0ff */
[----:B------:R-:W3:Y:S04]  /*a960*/  LDL R192, [R1+0x2ac] ;  /* 0x0002ac0001c07983 */ /* 0x000ee80000100800 */
[----:B------:R0:W3:Y:S01]  /*a970*/  LDG.E.U8 R225, desc[UR60][R152.64] ;  /* 0x0000003c98e17981 */ /* 0x0000e2000c1e1100 */
[----:B------:R-:W-:-:S03]  /*a980*/  IMAD.X R23, R20, 0x1, R185, P1 ;  /* 0x0000000114177824 */ /* 0x000fc600008e06b9 */
[----:B------:R-:W3:Y:S04]  /*a990*/  LDL R185, [R1+0x2c0] ;  /* 0x0002c00001b97983 */ /* 0x000ee80000100800 */
[----:B------:R1:W3:Y:S01]  /*a9a0*/  LDG.E.U8 R224, desc[UR60][R22.64] ;  /* 0x0000003c16e07981 */ /* 0x0002e2000c1e1100 */
[----:B0-----:R-:W-:-:S03]  /*a9b0*/  IADD3 R152, P1, R0, R189, RZ ;  /* 0x000000bd00987210 */ /* 0x001fc60007f3e0ff */
[----:B------:R-:W3:Y:S01]  /*a9c0*/  LDL R189, [R1+0x2b4] ;  /* 0x0002b40001bd7983 */ /* 0x000ee20000100800 */
[----:B----4-:R-:W-:-:S03]  /*a9d0*/  IMAD.X R155, R20, 0x1, R21, P2 ;  /* 0x00000001149b7824 */ /* 0x010fc600010e0615 */
[----:B------:R-:W4:Y:S01]  /*a9e0*/  LDL R21, [R1+0x2c8] ;  /* 0x0002c80001157983 */ /* 0x000f220000100800 */
[----:B-1----:R-:W-:-:S03]  /*a9f0*/  IADD3 R22, P2, R0, R188, RZ ;  /* 0x000000bc00167210 */ /* 0x002fc60007f5e0ff */
        /* <DEDUP_REMOVED lines=14> */
[----:B0-----:R-:W-:-:S03]  /*aae0*/  IADD3 R22, P1, R0, R195, RZ ;  /* 0x000000c300167210 */ /* 0x001fc60007f3e0ff */
[----:B------:R-:W2:Y:S04]  /*aaf0*/  LDL R195, [R1+0x2d4] ;  /* 0x0002d40001c37983 */ /* 0x000ea80000100800 */
[----:B------:R3:W2:Y:S01]  /*ab00*/  LDG.E.U8 R217, desc[UR60][R154.64] ;  /* 0x0000003c9ad97981 */ /* 0x0006a2000c1e1100 */
[----:B------:R-:W-:-:S03]  /*ab10*/  IMAD.X R153, R20, 0x1, R194, P2 ;  /* 0x0000000114997824 */ /* 0x000fc600010e06c2 */
        /* <DEDUP_REMOVED lines=29> */
[----:B------:R-:W-:-:S05]  /*acf0*/  IMAD.X R153, R20, 0x1, R195, P2 ;  /* 0x0000000114997824 */ /* 0x000fca00010e06c3 */
        /* <DEDUP_REMOVED lines=10> */
[----:B------:R-:W3:Y:S01]  /*ada0*/  LDG.E.U8 R199, desc[UR60][R154.64] ;  /* 0x0000003c9ac77981 */ /* 0x000ee2000c1e1100 */
[----:B0-----:R-:W-:-:S03]  /*adb0*/  IADD3 R22, P2, R0, R189, RZ ;  /* 0x000000bd00167210 */ /* 0x001fc60007f5e0ff */
[----:B------:R-:W3:Y:S01]  /*adc0*/  LDL R189, [R1+0x31c] ;  /* 0x00031c0001bd7983 */ /* 0x000ee20000100800 */
[----:B----4-:R-:W-:-:S03]  /*add0*/  IMAD.X R153, R20, 0x1, R21, P1 ;  /* 0x0000000114997824 */ /* 0x010fc600008e0615 */
[----:B------:R-:W4:Y:S01]  /*ade0*/  LDL R21, [R1+0x330] ;  /* 0x0003300001157983 */ /* 0x000f220000100800 */
[----:B------:R-:W-:-:S03]  /*adf0*/  IADD3 R170, P1, R0, R188, RZ ;  /* 0x000000bc00aa7210 */ /* 0x000fc60007f3e0ff */
        /* <DEDUP_REMOVED lines=9> */
[----:B------:R-:W-:-:S03]  /*ae90*/  IADD3 R164, P1, R0, R191, RZ ;  /* 0x000000bf00a47210 */ /* 0x000fc60007f3e0ff */
[----:B------:R-:W2:Y:S04]  /*aea0*/  LDL R191, [R1+0x334] ;  /* 0x0003340001bf7983 */ /* 0x000ea80000100800 */
[----:B------:R-:W2:Y:S01]  /*aeb0*/  LDG.E.U8 R170, desc[UR60][R170.64] ;  /* 0x0000003caaaa7981 */ /* 0x000ea2000c1e1100 */
[----:B------:R-:W-:Y:S01]  /*aec0*/  IMAD.X R153, R20, 0x1, R190, P2 ;  /* 0x0000000114997824 */ /* 0x000fe200010e06be */
[----:B0-----:R-:W-:Y:S02]  /*aed0*/  IADD3 R22, P2, R0, R196, RZ ;  /* 0x000000c400167210 */ /* 0x001fe40007f5e0ff */
[----:B------:R-:W2:Y:S04]  /*aee0*/  LDL R190, [R1+0x348] ;  /* 0x0003480001be7983 */ /* 0x000ea80000100800 */
[----:B------:R-:W2:Y:S04]  /*aef0*/  LDL R196, [R1+0x350] ;  /* 0x0003500001c47983 */ /* 0x000ea80000100800 */
[----:B------:R4:W2:Y:S01]  /*af00*/  LDG.E.U8 R169, desc[UR60][R152.64] ;  /* 0x0000003c98a97981 */ /* 0x0008a2000c1e1100 */
[----:B------:R-:W-:-:S03]  /*af10*/  IMAD.X R165, R20, 0x1, R194, P1 ;  /* 0x0000000114a57824 */ /* 0x000fc600008e06c2 */
[----:B------:R-:W2:Y:S04]  /*af20*/  LDL R194, [R1+0x370] ;  /* 0x0003700001c27983 */ /* 0x000ea80000100800 */
[----:B------:R-:W2:Y:S01]  /*af30*/  LDG.E.U8 R164, desc[UR60][R164.64] ;  /* 0x0000003ca4a47981 */ /* 0x000ea2000c1e1100 */
[----:B---3--:R-:W-:-:S03]  /*af40*/  IADD3 R158, P1, R0, R193, RZ ;  /* 0x000000c1009e7210 */ /* 0x008fc60007f3e0ff */
[----:B------:R-:W3:Y:S01]  /*af50*/  LDL R193, [R1+0x344] ;  /* 0x0003440001c17983 */ /* 0x000ee20000100800 */
[----:B------:R-:W-:-:S03]  /*af60*/  IMAD.X R23, R20, 0x1, R192, P2 ;  /* 0x0000000114177824 */ /* 0x000fc600010e06c0 */
[----:B------:R-:W3:Y:S04]  /*af70*/  LDL R192, [R1+0x358] ;  /* 0x0003580001c07983 */ /* 0x000ee80000100800 */
[----:B------:R0:W3:Y:S01]  /*af80*/  LDG.E.U8 R163, desc[UR60][R22.64] ;  /* 0x0000003c16a37981 */ /* 0x0000e2000c1e1100 */
[----:B------:R-:W-:-:S03]  /*af90*/  IADD3 R154, P2, R0, R185, RZ ;  /* 0x000000b9009a7210 */ /* 0x000fc60007f5e0ff */
[----:B------:R-:W3:Y:S01]  /*afa0*/  LDL R185, [R1+0x34c] ;  /* 0x00034c0001b97983 */ /* 0x000ee20000100800 */
[----:B------:R-:W-:-:S03]  /*afb0*/  IMAD.X R159, R20, 0x1, R189, P1 ;  /* 0x00000001149f7824 */ /* 0x000fc600008e06bd */
[----:B------:R-:W3:Y:S04]  /*afc0*/  LDL R189, [R1+0x360] ;  /* 0x0003600001bd7983 */ /* 0x000ee80000100800 */
[----:B------:R-:W3:Y:S01]  /*afd0*/  LDG.E.U8 R158, desc[UR60][R158.64] ;  /* 0x0000003c9e9e7981 */ /* 0x000ee2000c1e1100 */
[----:B----4-:R-:W-:-:S03]  /*afe0*/  IADD3 R152, P1, R0, R21, RZ ;  /* 0x0000001500987210 */ /* 0x010fc60007f3e0ff */
[----:B------:R-:W4:Y:S01]  /*aff0*/  LDL R21, [R1+0x354] ;  /* 0x0003540001157983 */ /* 0x000f220000100800 */
[----:B------:R-:W-:-:S03]  /*b000*/  IMAD.X R155, R20, 0x1, R188, P2 ;  /* 0x00000001149b7824 */ /* 0x000fc600010e06bc */
[----:B------:R-:W4:Y:S04]  /*b010*/  LDL R188, [R1+0x368] ;  /* 0x0003680001bc7983 */ /* 0x000f280000100800 */
[----:B------:R1:W4:Y:S01]  /*b020*/  LDG.E.U8 R157, desc[UR60][R154.64] ;  /* 0x0000003c9a9d7981 */ /* 0x000322000c1e1100 */
[----:B0-----:R-:W-:-:S03]  /*b030*/  IADD3 R22, P2, R0, R184, RZ ;  /* 0x000000b800167210 */ /* 0x001fc60007f5e0ff */
[----:B------:R-:W4:Y:S01]  /*b040*/  LDL R184, [R1+0x35c] ;  /* 0x00035c0001b87983 */ /* 0x000f220000100800 */
[----:B------:R-:W-:-:S05]  /*b050*/  IMAD.X R153, R20, 0x1, R187, P1 ;  /* 0x0000000114997824 */ /* 0x000fca00008e06bb */
[----:B------:R-:W4:Y:S01]  /*b060*/  LDG.E.U8 R152, desc[UR60][R152.64] ;  /* 0x0000003c98987981 */ /* 0x000f22000c1e1100 */
[----:B--2---:R-:W-:Y:S01]  /*b070*/  IADD3 R186, P1, R0, R186, RZ ;  /* 0x000000ba00ba7210 */ /* 0x004fe20007f3e0ff */
[C---:B------:R-:W-:Y:S02]  /*b080*/  IMAD.X R23, R20.reuse, 0x1, R191, P2 ;  /* 0x0000000114177824 */ /* 0x040fe400010e06bf */
[----:B------:R-:W2:Y:S02]  /*b090*/  LDL R191, [R1+0x378] ;  /* 0x0003780001bf7983 */ /* 0x000ea40000100800 */
[----:B------:R-:W-:Y:S02]  /*b0a0*/  IMAD.X R187, R20, 0x1, R198, P1 ;  /* 0x0000000114bb7824 */ /* 0x000fe400008e06c6 */
[----:B------:R-:W2:Y:S04]  /*b0b0*/  LDL R198, [R1+0x380] ;  /* 0x0003800001c67983 */ /* 0x000ea80000100800 */
[----:B------:R-:W2:Y:S01]  /*b0c0*/  LDG.E.U8 R23, desc[UR60][R22.64] ;  /* 0x0000003c16177981 */ /* 0x000ea2000c1e1100 */
[----:B------:R-:W-:-:S03]  /*b0d0*/  IADD3 R160, P2, R0, R190, RZ ;  /* 0x000000be00a07210 */ /* 0x000fc60007f5e0ff */
[----:B------:R-:W2:Y:S01]  /*b0e0*/  LDL R190, [R1+0x36c] ;  /* 0x00036c0001be7983 */ /* 0x000ea20000100800 */
[----:B------:R-:W-:-:S03]  /*b0f0*/  IADD3 R182, P1, R0, R196, RZ ;  /* 0x000000c400b67210 */ /* 0x000fc60007f3e0ff */
[----:B------:R-:W2:Y:S04]  /*b100*/  LDL R196, [R1+0x374] ;  /* 0x0003740001c47983 */ /* 0x000ea80000100800 */
[----:B------:R-:W2:Y:S04]  /*b110*/  LDL R22, [R1+0x390] ;  /* 0x0003900001167983 */ /* 0x000ea80000100800 */
[----:B------:R-:W2:Y:S01]  /*b120*/  LDG.E.U8 R186, desc[UR60][R186.64] ;  /* 0x0000003cbaba7981 */ /* 0x000ea2000c1e1100 */
[----:B---3--:R-:W-:-:S03]  /*b130*/  IMAD.X R161, R20, 0x1, R193, P2 ;  /* 0x0000000114a17824 */ /* 0x008fc600010e06c1 */
[----:B------:R-:W3:Y:S01]  /*b140*/  LDL R193, [R1+0x388] ;  /* 0x0003880001c17983 */ /* 0x000ee20000100800 */
[----:B-1----:R-:W-:-:S03]  /*b150*/  IADD3 R154, P2, R0, R192, RZ ;  /* 0x000000c0009a7210 */ /* 0x002fc60007f5e0ff */
[----:B------:R-:W3:Y:S04]  /*b160*/  LDL R192, [R1+0x37c] ;  /* 0x00037c0001c07983 */ /* 0x000ee80000100800 */
[----:B------:R-:W3:Y:S01]  /*b170*/  LDL R187, [R1+0x3a8] ;  /* 0x0003a80001bb7983 */ /* 0x000ee20000100800 */
[----:B------:R-:W-:-:S03]  /*b180*/  IMAD.X R183, R20, 0x1, R185, P1 ;  /* 0x0000000114b77824 */ /* 0x000fc600008e06b9 */
[----:B------:R0:W3:Y:S04]  /*b190*/  LDG.E.U8 R185, desc[UR60][R160.64] ;  /* 0x0000003ca0b97981 */ /* 0x0000e8000c1e1100 */
[----:B------:R-:W3:Y:S01]  /*b1a0*/  LDG.E.U8 R182, desc[UR60][R182.64] ;  /* 0x0000003cb6b67981 */ /* 0x000ee2000c1e1100 */
[----:B------:R-:W-:-:S03]  /*b1b0*/  IADD3 R178, P1, R0, R189, RZ ;  /* 0x000000bd00b27210 */ /* 0x000fc60007f3e0ff */
[----:B------:R-:W3:Y:S01]  /*b1c0*/  LDL R189, [R1+0x384] ;  /* 0x0003840001bd7983 */ /* 0x000ee20000100800 */
[----:B----4-:R-:W-:-:S03]  /*b1d0*/  IMAD.X R155, R20, 0x1, R21, P2 ;  /* 0x00000001149b7824 */ /* 0x010fc600010e0615 */
[----:B------:R-:W4:Y:S01]  /*b1e0*/  LDL R21, [R1+0x398] ;  /* 0x0003980001157983 */ /* 0x000f220000100800 */
[----:B0-----:R-:W-:-:S03]  /*b1f0*/  IADD3 R160, P2, R0, R188, RZ ;  /* 0x000000bc00a07210 */ /* 0x001fc60007f5e0ff */
[----:B------:R-:W4:Y:S02]  /*b200*/  LDL R188, [R1+0x38c] ;  /* 0x00038c0001bc7983 */ /* 0x000f240000100800 */
[C---:B------:R-:W-:Y:S02]  /*b210*/  IMAD.X R161, R20.reuse, 0x1, R200, P2 ;  /* 0x0000000114a17824 */ /* 0x040fe400010e06c8 */
[----:B------:R2:W4:Y:S04]  /*b220*/  LDG.E.U8 R181, desc[UR60][R154.64] ;  /* 0x0000003c9ab57981 */ /* 0x000528000c1e1100 */
[----:B------:R0:W4:Y:S04]  /*b230*/  LDG.E.U8 R177, desc[UR60][R160.64] ;  /* 0x0000003ca0b17981 */ /* 0x000128000c1e1100 */
[----:B------:R-:W4:Y:S01]  /*b240*/  LDL R200, [R1+0x3ec] ;  /* 0x0003ec0001c87983 */ /* 0x000f220000100800 */
[----:B------:R-:W-:-:S03]  /*b250*/  IMAD.X R179, R20, 0x1, R184, P1 ;  /* 0x0000000114b37824 */ /* 0x000fc600008e06b8 */
[----:B------:R-:W4:Y:S01]  /*b260*/  LDL R184, [R1+0x3a0] ;  /* 0x0003a00001b87983 */ /* 0x000f220000100800 */
[----:B------:R-:W-:-:S03]  /*b270*/  IADD3 R174, P1, R0, R194, RZ ;  /* 0x000000c200ae7210 */ /* 0x000fc60007f3e0ff */
[----:B------:R-:W4:Y:S04]  /*b280*/  LDL R194, [R1+0x394] ;  /* 0x0003940001c27983 */ /* 0x000f280000100800 */
[----:B------:R-:W4:Y:S01]  /*b290*/  LDG.E.U8 R178, desc[UR60][R178.64] ;  /* 0x0000003cb2b27981 */ /* 0x000f22000c1e1100 */
[----:B--2---:R-:W-:-:S03]  /*b2a0*/  IADD3 R154, P2, R0, R191, RZ ;  /* 0x000000bf009a7210 */ /* 0x004fc60007f5e0ff */
[----:B------:R-:W2:Y:S01]  /*b2b0*/  LDL R191, [R1+0x39c] ;  /* 0x00039c0001bf7983 */ /* 0x000ea20000100800 */
[----:B------:R-:W-:Y:S01]  /*b2c0*/  IMAD.X R175, R20, 0x1, R190, P1 ;  /* 0x0000000114af7824 */ /* 0x000fe200008e06be */
[----:B0-----:R-:W-:Y:S02]  /*b2d0*/  IADD3 R160, P1, R0, R198, RZ ;  /* 0x000000c600a07210 */ /* 0x001fe40007f3e0ff */
[----:B------:R-:W2:Y:S01]  /*b2e0*/  LDL R190, [R1+0x3b0] ;  /* 0x0003b00001be7983 */ /* 0x000ea20000100800 */
[----:B------:R-:W-:-:S03]  /*b2f0*/  IMAD.X R155, R20, 0x1, R196, P2 ;  /* 0x00000001149b7824 */ /* 0x000fc600010e06c4 */
[----:B------:R-:W2:Y:S04]  /*b300*/  LDL R198, [R1+0x3a4] ;  /* 0x0003a40001c67983 */ /* 0x000ea80000100800 */
[----:B------:R-:W2:Y:S04]  /*b310*/  LDL R196, [R1+0x3b8] ;  /* 0x0003b80001c47983 */ /* 0x000ea80000100800 */
[----:B------:R0:W2:Y:S04]  /*b320*/  LDG.E.U8 R173, desc[UR60][R154.64] ;  /* 0x0000003c9aad7981 */ /* 0x0000a8000c1e1100 */
[----:B------:R-:W2:Y:S01]  /*b330*/  LDG.E.U8 R174, desc[UR60][R174.64] ;  /* 0x0000003caeae7981 */ /* 0x000ea2000c1e1100 */
[----:B---3--:R-:W-:-:S03]  /*b340*/  IADD3 R166, P2, R0, R193, RZ ;  /* 0x000000c100a67210 */ /* 0x008fc60007f5e0ff */
[----:B------:R-:W3:Y:S01]  /*b350*/  LDL R193, [R1+0x3ac] ;  /* 0x0003ac0001c17983 */ /* 0x000ee20000100800 */
[----:B------:R-:W-:Y:S01]  /*b360*/  IMAD.X R161, R20, 0x1, R192, P1 ;  /* 0x0000000114a17824 */ /* 0x000fe200008e06c0 */
[----:B0-----:R-:W-:Y:S02]  /*b370*/  IADD3 R154, P1, R0, R22, RZ ;  /* 0x00000016009a7210 */ /* 0x001fe40007f3e0ff */
[----:B------:R-:W3:Y:S04]  /*b380*/  LDL R192, [R1+0x3c0] ;  /* 0x0003c00001c07983 */ /* 0x000ee80000100800 */
[----:B------:R-:W3:Y:S04]  /*b390*/  LDL R22, [R1+0x3b4] ;  /* 0x0003b40001167983 */ /* 0x000ee80000100800 */
[----:B------:R4:W3:Y:S01]  /*b3a0*/  LDG.E.U8 R168, desc[UR60][R160.64] ;  /* 0x0000003ca0a87981 */ /* 0x0008e2000c1e1100 */
[----:B------:R-:W-:-:S06]  /*b3b0*/  IMAD.X R167, R20, 0x1, R189, P2 ;  /* 0x0000000114a77824 */ /* 0x000fcc00010e06bd */
[----:B------:R-:W3:Y:S01]  /*b3c0*/  LDG.E.U8 R167, desc[UR60][R166.64] ;  /* 0x0000003ca6a77981 */ /* 0x000ee2000c1e1100 */
[----:B----4-:R-:W-:-:S03]  /*b3d0*/  IADD3 R160, P2, R0, R21, RZ ;  /* 0x0000001500a07210 */ /* 0x010fc60007f5e0ff */
[----:B------:R-:W4:Y:S01]  /*b3e0*/  LDL R21, [R1+0x3bc] ;  /* 0x0003bc0001157983 */ /* 0x000f220000100800 */
[----:B------:R-:W-:-:S05]  /*b3f0*/  IMAD.X R155, R20, 0x1, R188, P1 ;  /* 0x00000001149b7824 */ /* 0x000fca00008e06bc */
[----:B------:R0:W4:Y:S01]  /*b400*/  LDG.E.U8 R162, desc[UR60][R154.64] ;  /* 0x0000003c9aa27981 */ /* 0x000122000c1e1100 */
[----:B------:R-:W-:-:S03]  /*b410*/  IADD3 R188, P1, R0, R184, RZ ;  /* 0x000000b800bc7210 */ /* 0x000fc60007f3e0ff */
[----:B------:R-:W4:Y:S01]  /*b420*/  LDL R184, [R1+0x3c4] ;  /* 0x0003c40001b87983 */ /* 0x000f220000100800 */
[----:B------:R-:W-:Y:S01]  /*b430*/  IMAD.X R161, R20, 0x1, R194, P2 ;  /* 0x0000000114a17824 */ /* 0x000fe200010e06c2 */
[----:B0-----:R-:W-:Y:S02]  /*b440*/  IADD3 R154, P2, R0, R187, RZ ;  /* 0x000000bb009a7210 */ /* 0x001fe40007f5e0ff */
[----:B------:R-:W4:Y:S04]  /*b450*/  LDL R194, [R1+0x3d4] ;  /* 0x0003d40001c27983 */ /* 0x000f280000100800 */
[----:B------:R-:W4:Y:S04]  /*b460*/  LDL R187, [R1+0x3cc] ;  /* 0x0003cc0001bb7983 */ /* 0x000f280000100800 */
[----:B------:R-:W4:Y:S01]  /*b470*/  LDG.E.U8 R161, desc[UR60][R160.64] ;  /* 0x0000003ca0a17981 */ /* 0x000f22000c1e1100 */
[----:B--2---:R-:W-:-:S05]  /*b480*/  IMAD.X R189, R20, 0x1, R191, P1 ;  /* 0x0000000114bd7824 */ /* 0x004fca00008e06bf */
[----:B------:R0:W2:Y:S01]  /*b490*/  LDG.E.U8 R156, desc[UR60][R188.64] ;  /* 0x0000003cbc9c7981 */ /* 0x0000a2000c1e1100 */
[----:B------:R-:W-:-:S03]  /*b4a0*/  IMAD.X R155, R20, 0x1, R198, P2 ;  /* 0x00000001149b7824 */ /* 0x000fc600010e06c6 */
[----:B------:R-:W2:Y:S01]  /*b4b0*/  LDL R198, [R1+0x3f0] ;  /* 0x0003f00001c67983 */ /* 0x000ea20000100800 */
[----:B0-----:R-:W-:-:S03]  /*b4c0*/  IADD3 R188, P2, R0, R196, RZ ;  /* 0x000000c400bc7210 */ /* 0x001fc60007f5e0ff */
[----:B------:R-:W2:Y:S01]  /*b4d0*/  LDL R196, [R1+0x3dc] ;  /* 0x0003dc0001c47983 */ /* 0x000ea20000100800 */
[----:B------:R-:W-:-:S03]  /*b4e0*/  IADD3 R190, P1, R0, R190, RZ ;  /* 0x000000be00be7210 */ /* 0x000fc60007f3e0ff */
[----:B------:R-:W2:Y:S02]  /*b4f0*/  LDG.E.U8 R155, desc[UR60][R154.64] ;  /* 0x0000003c9a9b7981 */ /* 0x000ea4000c1e1100 */
[C---:B---3--:R-:W-:Y:S02]  /*b500*/  IMAD.X R191, R20.reuse, 0x1, R193, P1 ;  /* 0x0000000114bf7824 */ /* 0x048fe400008e06c1 */
[----:B------:R-:W-:-:S03]  /*b510*/  IMAD.X R189, R20, 0x1, R22, P2 ;  /* 0x0000000114bd7824 */ /* 0x000fc600010e0616 */
[----:B------:R0:W3:Y:S02]  /*b520*/  LDG.E.U8 R22, desc[UR60][R190.64] ;  /* 0x0000003cbe167981 */ /* 0x0000e4000c1e1100 */
[C---:B0-----:R-:W-:Y:S02]  /*b530*/  IADD3 R190, P2, R0.reuse, R202, RZ ;  /* 0x000000ca00be7210 */ /* 0x041fe40007f5e0ff */
[----:B------:R-:W3:Y:S01]  /*b540*/  LDL R202, [R1+0x400] ;  /* 0x0004000001ca7983 */ /* 0x000ee20000100800 */
[----:B------:R-:W-:-:S05]  /*b550*/  IADD3 R192, P1, R0, R192, RZ ;  /* 0x000000c000c07210 */ /* 0x000fca0007f3e0ff */
[----:B----4-:R-:W-:Y:S02]  /*b560*/  IMAD.X R193, R20, 0x1, R21, P1 ;  /* 0x0000000114c17824 */ /* 0x010fe400008e0615 */
[----:B------:R0:W4:Y:S02]  /*b570*/  LDG.E.U8 R21, desc[UR60][R188.64] ;  /* 0x0000003cbc157981 */ /* 0x000124000c1e1100 */
[----:B0-----:R-:W-:Y:S02]  /*b580*/  IADD3 R188, P1, R0, R204, RZ ;  /* 0x000000cc00bc7210 */ /* 0x001fe40007f3e0ff */
[----:B------:R-:W4:Y:S01]  /*b590*/  LDL R204, [R1+0x3fc] ;  /* 0x0003fc0001cc7983 */ /* 0x000f220000100800 */
[----:B------:R-:W-:-:S03]  /*b5a0*/  IMAD.X R191, R20, 0x1, R184, P2 ;  /* 0x0000000114bf7824 */ /* 0x000fc600010e06b8 */
[----:B------:R0:W4:Y:S04]  /*b5b0*/  LDG.E.U8 R184, desc[UR60][R192.64] ;  /* 0x0000003cc0b87981 */ /* 0x000128000c1e1100 */
[----:B------:R1:W4:Y:S01]  /*b5c0*/  LDG.E.U8 R183, desc[UR60][R190.64] ;  /* 0x0000003cbeb77981 */ /* 0x000322000c1e1100 */
[----:B------:R-:W-:-:S03]  /*b5d0*/  IMAD.X R189, R20, 0x1, R187, P1 ;  /* 0x0000000114bd7824 */ /* 0x000fc600008e06bb */
[----:B------:R-:W4:Y:S01]  /*b5e0*/  LDL R187, [R1+0x410] ;  /* 0x0004100001bb7983 */ /* 0x000f220000100800 */
[----:B0-----:R-:W-:-:S03]  /*b5f0*/  IADD3 R192, P2, R0, R218, RZ ;  /* 0x000000da00c07210 */ /* 0x001fc60007f5e0ff */
[----:B------:R0:W4:Y:S01]  /*b600*/  LDG.E.U8 R180, desc[UR60][R188.64] ;  /* 0x0000003cbcb47981 */ /* 0x000122000c1e1100 */
[----:B-1----:R-:W-:-:S03]  /*b610*/  IADD3 R190, P1, R0, R212, RZ ;  /* 0x000000d400be7210 */ /* 0x002fc60007f3e0ff */
[----:B------:R-:W4:Y:S01]  /*b620*/  LDL R212, [R1+0x404] ;  /* 0x0004040001d47983 */ /* 0x000f220000100800 */
[----:B------:R-:W-:-:S03]  /*b630*/  IMAD.X R193, R20, 0x1, R194, P2 ;  /* 0x0000000114c17824 */ /* 0x000fc600010e06c2 */
[----:B------:R-:W4:Y:S01]  /*b640*/  LDL R194, [R1+0x418] ;  /* 0x0004180001c27983 */ /* 0x000f220000100800 */
[----:B0-----:R-:W-:-:S03]  /*b650*/  IADD3 R188, P2, R0, R208, RZ ;  /* 0x000000d000bc7210 */ /* 0x001fc60007f5e0ff */
[----:B------:R-:W4:Y:S04]  /*b660*/  LDL R208, [R1+0x40c] ;  /* 0x00040c0001d07983 */ /* 0x000f280000100800 */
[----:B------:R0:W4:Y:S01]  /*b670*/  LDG.E.U8 R179, desc[UR60][R192.64] ;  /* 0x0000003cc0b37981 */ /* 0x000122000c1e1100 */
[----:B------:R-:W-:-:S03]  /*b680*/  IMAD.X R189, R20, 0x1, R216, P2 ;  /* 0x0000000114bd7824 */ /* 0x000fc600010e06d8 */
[----:B------:R-:W4:Y:S04]  /*b690*/  LDL R216, [R1+0x430] ;  /* 0x0004300001d87983 */ /* 0x000f280000100800 */
[----:B------:R-:W4:Y:S01]  /*b6a0*/  LDG.E.U8 R175, desc[UR60][R188.64] ;  /* 0x0000003cbcaf7981 */ /* 0x000f22000c1e1100 */
[----:B--2---:R-:W-:-:S03]  /*b6b0*/  IMAD.X R191, R20, 0x1, R196, P1 ;  /* 0x0000000114bf7824 */ /* 0x004fc600008e06c4 */
[----:B------:R-:W2:Y:S01]  /*b6c0*/  LDL R196, [R1+0x420] ;  /* 0x0004200001c47983 */ /* 0x000ea20000100800 */
[----:B0-----:R-:W-:-:S03]  /*b6d0*/  IADD3 R192, P1, R0, R198, RZ ;  /* 0x000000c600c07210 */ /* 0x001fc60007f3e0ff */
[----:B------:R-:W2:Y:S04]  /*b6e0*/  LDL R198, [R1+0x414] ;  /* 0x0004140001c67983 */ /* 0x000ea80000100800 */
[----:B------:R0:W2:Y:S01]  /*b6f0*/  LDG.E.U8 R176, desc[UR60][R190.64] ;  /* 0x0000003cbeb07981 */ /* 0x0000a2000c1e1100 */
[----:B------:R-:W-:-:S03]  /*b700*/  IMAD.X R193, R20, 0x1, R200, P1 ;  /* 0x0000000114c17824 */ /* 0x000fc600008e06c8 */
[----:B------:R-:W2:Y:S04]  /*b710*/  LDL R200, [R1+0x41c] ;  /* 0x00041c0001c87983 */ /* 0x000ea80000100800 */
[----:B------:R1:W2:Y:S01]  /*b720*/  LDG.E.U8 R172, desc[UR60][R192.64] ;  /* 0x0000003cc0ac7981 */ /* 0x0002a2000c1e1100 */
[----:B0-----:R-:W-:-:S03]  /*b730*/  IADD3 R190, P2, R0, R210, RZ ;  /* 0x000000d200be7210 */ /* 0x001fc60007f5e0ff */
[----:B------:R-:W2:Y:S02]  /*b740*/  LDL R210, [R1+0x428] ;  /* 0x0004280001d27983 */ /* 0x000ea40000100800 */
[----:B------:R-:W-:Y:S02]  /*b750*/  IMAD.X R191, R20, 0x1, R214, P2 ;  /* 0x0000000114bf7824 */ /* 0x000fe400010e06d6 */
[----:B------:R-:W2:Y:S04]  /*b760*/  LDL R218, [R1+0x448] ;  /* 0x0004480001da7983 */ /* 0x000ea80000100800 */
[----:B------:R-:W2:Y:S01]  /*b770*/  LDL R214, [R1+0x438] ;  /* 0x0004380001d67983 */ /* 0x000ea20000100800 */
[----:B---3--:R-:W-:-:S03]  /*b780*/  IADD3 R188, P1, R0, R202, RZ ;  /* 0x000000ca00bc7210 */ /* 0x008fc60007f3e0ff */
[----:B------:R-:W3:Y:S01]  /*b790*/  LDL R202, [R1+0x424] ;  /* 0x0004240001ca7983 */ /* 0x000ee20000100800 */
[----:B-1----:R-:W-:-:S03]  /*b7a0*/  IADD3 R192, P2, R0, R206, RZ ;  /* 0x000000ce00c07210 */ /* 0x002fc60007f5e0ff */
[----:B------:R0:W3:Y:S04]  /*b7b0*/  LDG.E.U8 R171, desc[UR60][R190.64] ;  /* 0x0000003cbeab7981 */ /* 0x0000e8000c1e1100 */
[----:B------:R-:W3:Y:S01]  /*b7c0*/  LDL R206, [R1+0x440] ;  /* 0x0004400001ce7983 */ /* 0x000ee20000100800 */
[----:B----4-:R-:W-:-:S03]  /*b7d0*/  IMAD.X R189, R20, 0x1, R204, P1 ;  /* 0x0000000114bd7824 */ /* 0x010fc600008e06cc */
[----:B------:R-:W4:Y:S04]  /*b7e0*/  LDL R204, [R1+0x42c] ;  /* 0x00042c0001cc7983 */ /* 0x000f280000100800 */
[----:B------:R1:W4:Y:S01]  /*b7f0*/  LDG.E.U8 R166, desc[UR60][R188.64] ;  /* 0x0000003cbca67981 */ /* 0x000322000c1e1100 */
[----:B0-----:R-:W-:-:S03]  /*b800*/  IADD3 R190, P1, R0, R187, RZ ;  /* 0x000000bb00be7210 */ /* 0x001fc60007f3e0ff */
[----:B------:R-:W4:Y:S01]  /*b810*/  LDL R187, [R1+0x434] ;  /* 0x0004340001bb7983 */ /* 0x000f220000100800 */
[----:B------:R-:W-:-:S03]  /*b820*/  IMAD.X R193, R20, 0x1, R212, P2 ;  /* 0x0000000114c17824 */ /* 0x000fc600010e06d4 */
[----:B------:R-:W4:Y:S01]  /*b830*/  LDL R212, [R1+0x458] ;  /* 0x0004580001d47983 */ /* 0x000f220000100800 */
[----:B-1----:R-:W-:-:S03]  /*b840*/  IADD3 R188, P2, R0, R194, RZ ;  /* 0x000000c200bc7210 */ /* 0x002fc60007f5e0ff */
[----:B------:R-:W4:Y:S01]  /*b850*/  LDL R194, [R1+0x43c] ;  /* 0x00043c0001c27983 */ /* 0x000f220000100800 */
[----:B------:R-:W-:-:S03]  /*b860*/  IMAD.X R191, R20, 0x1, R208, P1 ;  /* 0x0000000114bf7824 */ /* 0x000fc600008e06d0 */
[----:B------:R2:W4:Y:S04]  /*b870*/  LDG.E.U8 R165, desc[UR60][R192.64] ;  /* 0x0000003cc0a57981 */ /* 0x000528000c1e1100 */
        /* <DEDUP_REMOVED lines=12> */
[----:B---3--:R-:W-:-:S03]  /*b940*/  IMAD.X R191, R20, 0x1, R202, P2 ;  /* 0x0000000114bf7824 */ /* 0x008fc600010e06ca */
[----:B------:R-:W3:Y:S01]  /*b950*/  LDL R202, [R1+0x45c] ;  /* 0x00045c0001ca7983 */ /* 0x000ee20000100800 */
[----:B-1----:R-:W-:-:S03]  /*b960*/  IADD3 R188, P1, R0, R216, RZ ;  /* 0x000000d800bc7210 */ /* 0x002fc60007f3e0ff */
[----:B------:R-:W3:Y:S01]  /*b970*/  LDL R216, [R1+0x478] ;  /* 0x0004780001d87983 */ /* 0x000ee20000100800 */
[----:B0-----:R-:W-:-:S03]  /*b980*/  IADD3 R192, P2, R0, R214, RZ ;  /* 0x000000d600c07210 */ /* 0x001fc60007f5e0ff */
[----:B------:R-:W3:Y:S04]  /*b990*/  LDL R214, [R1+0x470] ;  /* 0x0004700001d67983 */ /* 0x000ee80000100800 */
[----:B------:R0:W3:Y:S01]  /*b9a0*/  LDG.E.U8 R153, desc[UR60][R190.64] ;  /* 0x0000003cbe997981 */ /* 0x0000e2000c1e1100 */
[----:B----4-:R-:W-:-:S03]  /*b9b0*/  IMAD.X R189, R20, 0x1, R204, P1 ;  /* 0x0000000114bd7824 */ /* 0x010fc600008e06cc */
[----:B------:R-:W4:Y:S01]  /*b9c0*/  LDL R204, [R1+0x464] ;  /* 0x0004640001cc7983 */ /* 0x000f220000100800 */
[----:B0-----:R-:W-:-:S03]  /*b9d0*/  IADD3 R190, P1, R0, R206, RZ ;  /* 0x000000ce00be7210 */ /* 0x001fc60007f3e0ff */
[----:B------:R-:W4:Y:S01]  /*b9e0*/  LDL R206, [R1+0x46c] ;  /* 0x00046c0001ce7983 */ /* 0x000f220000100800 */
[----:B------:R-:W-:-:S03]  /*b9f0*/  IMAD.X R193, R20, 0x1, R187, P2 ;  /* 0x0000000114c17824 */ /* 0x000fc600010e06bb */
[----:B------:R0:W4:Y:S02]  /*ba00*/  LDG.E.U8 R187, desc[UR60][R188.64] ;  /* 0x0000003cbcbb7981 */ /* 0x000124000c1e1100 */
[----:B0-----:R-:W-:Y:S01]  /*ba10*/  IADD3 R188, P2, R0, R218, RZ ;  /* 0x000000da00bc7210 */ /* 0x001fe20007f5e0ff */
[----:B------:R-:W-:Y:S01]  /*ba20*/  IMAD.X R191, R20, 0x1, R194, P1 ;  /* 0x0000000114bf7824 */ /* 0x000fe200008e06c2 */
[----:B------:R-:W4:Y:S04]  /*ba30*/  LDL R218, [R1+0x480] ;  /* 0x0004800001da7983 */ /* 0x000f280000100800 */
[----:B------:R0:W4:Y:S02]  /*ba40*/  LDG.E.U8 R194, desc[UR60][R192.64] ;  /* 0x0000003cc0c27981 */ /* 0x000124000c1e1100 */
[----:B0-----:R-:W-:-:S02]  /*ba50*/  IADD3 R192, P1, R0, R208, RZ ;  /* 0x000000d000c07210 */ /* 0x001fc40007f3e0ff */
[----:B------:R-:W4:Y:S01]  /*ba60*/  LDL R208, [R1+0x474] ;  /* 0x0004740001d07983 */ /* 0x000f220000100800 */
[----:B--2---:R-:W-:-:S03]  /*ba70*/  IMAD.X R189, R20, 0x1, R196, P2 ;  /* 0x0000000114bd7824 */ /* 0x004fc600010e06c4 */
[----:B------:R0:W2:Y:S01]  /*ba80*/  LDG.E.U8 R196, desc[UR60][R190.64] ;  /* 0x0000003cbec47981 */ /* 0x0000a2000c1e1100 */
[----:B------:R-:W-:-:S03]  /*ba90*/  IMAD.X R193, R20, 0x1, R198, P1 ;  /* 0x0000000114c17824 */ /* 0x000fc600008e06c6 */
[----:B------:R1:W2:Y:S01]  /*baa0*/  LDG.E.U8 R198, desc[UR60][R188.64] ;  /* 0x0000003cbcc67981 */ /* 0x0002a2000c1e1100 */
[----:B0-----:R-:W-:-:S03]  /*bab0*/  IADD3 R190, P2, R0, R212, RZ ;  /* 0x000000d400be7210 */ /* 0x001fc60007f5e0ff */
[----:B------:R-:W2:Y:S01]  /*bac0*/  LDL R212, [R1+0x484] ;  /* 0x0004840001d47983 */ /* 0x000ea20000100800 */
[----:B-1----:R-:W-:-:S03]  /*bad0*/  IADD3 R188, P1, R0, R210, RZ ;  /* 0x000000d200bc7210 */ /* 0x002fc60007f3e0ff */
[----:B------:R-:W2:Y:S01]  /*bae0*/  LDL R210, [R1+0x47c] ;  /* 0x00047c0001d27983 */ /* 0x000ea20000100800 */
[----:B------:R-:W-:-:S03]  /*baf0*/  IMAD.X R191, R20, 0x1, R200, P2 ;  /* 0x0000000114bf7824 */ /* 0x000fc600010e06c8 */
[----:B------:R-:W2:Y:S01]  /*bb00*/  LDG.E.U8 R200, desc[UR60][R192.64] ;  /* 0x0000003cc0c87981 */ /* 0x000ea2000c1e1100 */
[----:B---3--:R-:W-:-:S03]  /*bb10*/  IMAD.X R189, R20, 0x1, R202, P1 ;  /* 0x0000000114bd7824 */ /* 0x008fc600008e06ca */
[----:B------:R0:W3:Y:S02]  /*bb20*/  LDG.E.U8 R202, desc[UR60][R190.64] ;  /* 0x0000003cbeca7981 */ /* 0x0000e4000c1e1100 */
[C---:B0-----:R-:W-:Y:S02]  /*bb30*/  IADD3 R190, P1, R0.reuse, R214, RZ ;  /* 0x000000d600be7210 */ /* 0x041fe40007f3e0ff */
[----:B------:R-:W3:Y:S01]  /*bb40*/  LDL R214, [R1+0x48c] ;  /* 0x00048c0001d67983 */ /* 0x000ee20000100800 */
[----:B------:R-:W-:-:S03]  /*bb50*/  IADD3 R192, P2, R0, R226, RZ ;  /* 0x000000e200c07210 */ /* 0x000fc60007f5e0ff */
[----:B------:R-:W3:Y:S02]  /*bb60*/  LDL R226, [R1+0x4a8] ;  /* 0x0004a80001e27983 */ /* 0x000ee40000100800 */
[----:B----4-:R-:W-:Y:S02]  /*bb70*/  IMAD.X R193, R20, 0x1, R204, P2 ;  /* 0x0000000114c17824 */ /* 0x010fe400010e06cc */
[----:B------:R0:W4:Y:S02]  /*bb80*/  LDG.E.U8 R204, desc[UR60][R188.64] ;  /* 0x0000003cbccc7981 */ /* 0x000124000c1e1100 */
[----:B0-----:R-:W-:Y:S02]  /*bb90*/  IADD3 R188, P2, R0, R216, RZ ;  /* 0x000000d800bc7210 */ /* 0x001fe40007f5e0ff */
[----:B------:R-:W4:Y:S01]  /*bba0*/  LDL R216, [R1+0x494] ;  /* 0x0004940001d87983 */ /* 0x000f220000100800 */
[----:B------:R-:W-:-:S03]  /*bbb0*/  IMAD.X R191, R20, 0x1, R206, P1 ;  /* 0x0000000114bf7824 */ /* 0x000fc600008e06ce */
[----:B------:R0:W4:Y:S02]  /*bbc0*/  LDG.E.U8 R206, desc[UR60][R192.64] ;  /* 0x0000003cc0ce7981 */ /* 0x000124000c1e1100 */
[----:B0-----:R-:W-:Y:S02]  /*bbd0*/  IADD3 R192, P1, R0, R218, RZ ;  /* 0x000000da00c07210 */ /* 0x001fe40007f3e0ff */
[----:B------:R-:W4:Y:S01]  /*bbe0*/  LDL R218, [R1+0x49c] ;  /* 0x00049c0001da7983 */ /* 0x000f220000100800 */
[----:B------:R-:W-:-:S03]  /*bbf0*/  IMAD.X R189, R20, 0x1, R208, P2 ;  /* 0x0000000114bd7824 */ /* 0x000fc600010e06d0 */
[----:B------:R0:W4:Y:S02]  /*bc00*/  LDG.E.U8 R208, desc[UR60][R190.64] ;  /* 0x0000003cbed07981 */ /* 0x000124000c1e1100 */
[----:B0-----:R-:W-:Y:S02]  /*bc10*/  IADD3 R190, P2, R0, R220, RZ ;  /* 0x000000dc00be7210 */ /* 0x001fe40007f5e0ff */
[----:B------:R-:W4:Y:S03]  /*bc20*/  LDL R220, [R1+0x4a4] ;  /* 0x0004a40001dc7983 */ /* 0x000f260000100800 */
[C---:B--2---:R-:W-:Y:S02]  /*bc30*/  IMAD.X R191, R20.reuse, 0x1, R212, P2 ;  /* 0x0000000114bf7824 */ /* 0x044fe400010e06d4 */
[----:B------:R-:W-:Y:S02]  /*bc40*/  IMAD.X R193, R20, 0x1, R210, P1 ;  /* 0x0000000114c17824 */ /* 0x000fe400008e06d2 */
[----:B------:R0:W2:Y:S04]  /*bc50*/  LDG.E.U8 R210, desc[UR60][R188.64] ;  /* 0x0000003cbcd27981 */ /* 0x0000a8000c1e1100 */
[----:B------:R1:W2:Y:S01]  /*bc60*/  LDG.E.U8 R212, desc[UR60][R192.64] ;  /* 0x0000003cc0d47981 */ /* 0x0002a2000c1e1100 */
[----:B0-----:R-:W-:-:S03]  /*bc70*/  IADD3 R188, P1, R0, R222, RZ ;  /* 0x000000de00bc7210 */ /* 0x001fc60007f3e0ff */
[----:B------:R-:W2:Y:S01]  /*bc80*/  LDL R222, [R1+0x4ac] ;  /* 0x0004ac0001de7983 */ /* 0x000ea20000100800 */
[----:B-1----:R-:W-:-:S03]  /*bc90*/  IADD3 R192, P2, R0, R230, RZ ;  /* 0x000000e600c07210 */ /* 0x002fc60007f5e0ff */
[----:B------:R-:W2:Y:S01]  /*bca0*/  LDL R230, [R1+0x4c0] ;  /* 0x0004c00001e67983 */ /* 0x000ea20000100800 */
[----:B---3--:R-:W-:-:S03]  /*bcb0*/  IMAD.X R189, R20, 0x1, R214, P1 ;  /* 0x0000000114bd7824 */ /* 0x008fc600008e06d6 */
        /* <DEDUP_REMOVED lines=12> */
[----:B------:R0:W4:Y:S01]  /*bd80*/  LDG.E.U8 R220, desc[UR60][R190.64] ;  /* 0x0000003cbedc7981 */ /* 0x000122000c1e1100 */
[----:B--2---:R-:W-:-:S03]  /*bd90*/  IMAD.X R193, R20, 0x1, R222, P1 ;  /* 0x0000000114c17824 */ /* 0x004fc600008e06de */
[----:B------:R1:W2:Y:S01]  /*bda0*/  LDG.E.U8 R222, desc[UR60][R188.64] ;  /* 0x0000003cbcde7981 */ /* 0x0002a2000c1e1100 */
[----:B0-----:R-:W-:-:S03]  /*bdb0*/  IADD3 R190, P2, R0, R234, RZ ;  /* 0x000000ea00be7210 */ /* 0x001fc60007f5e0ff */
[----:B------:R-:W2:Y:S04]  /*bdc0*/  LDL R234, [R1+0x4e4] ;  /* 0x0004e40001ea7983 */ /* 0x000ea80000100800 */
[----:B------:R-:W2:Y:S01]  /*bdd0*/  LDG.E.U8 R192, desc[UR60][R192.64] ;  /* 0x0000003cc0c07981 */ /* 0x000ea2000c1e1100 */
[----:B-1----:R-:W-:-:S03]  /*bde0*/  IADD3 R188, P1, R0, R230, RZ ;  /* 0x000000e600bc7210 */ /* 0x002fc60007f3e0ff */
[----:B------:R-:W2:Y:S02]  /*bdf0*/  LDL R230, [R1+0x4d4] ;  /* 0x0004d40001e67983 */ /* 0x000ea40000100800 */
[----:B---3--:R-:W-:Y:S02]  /*be00*/  IMAD.X R189, R20, 0x1, R232, P1 ;  /* 0x0000000114bd7824 */ /* 0x008fe400008e06e8 */
[----:B------:R-:W3:Y:S04]  /*be10*/  LDL R232, [R1+0x4dc] ;  /* 0x0004dc0001e87983 */ /* 0x000ee80000100800 */
[----:B------:R0:W3:Y:S02]  /*be20*/  LDG.E.U8 R193, desc[UR60][R188.64] ;  /* 0x0000003cbcc17981 */ /* 0x0000e4000c1e1100 */
[----:B0-----:R-:W-:-:S02]  /*be30*/  IADD3 R188, P1, R0, R236, RZ ;  /* 0x000000ec00bc7210 */ /* 0x001fc40007f3e0ff */
[----:B------:R-:W3:Y:S01]  /*be40*/  LDL R236, [R1+0x4f0] ;  /* 0x0004f00001ec7983 */ /* 0x000ee20000100800 */
[----:B----4-:R-:W-:-:S05]  /*be50*/  IMAD.X R191, R20, 0x1, R226, P2 ;  /* 0x0000000114bf7824 */ /* 0x010fca00010e06e2 */
[----:B------:R-:W4:Y:S04]  /*be60*/  LDG.E.U8 R226, desc[UR60][R190.64] ;  /* 0x0000003cbee27981 */ /* 0x000f28000c1e1100 */
[----:B------:R-:W4:Y:S01]  /*be70*/  LDL R190, [R1+0x4ec] ;  /* 0x0004ec0001be7983 */ /* 0x000f220000100800 */
[----:B------:R-:W-:-:S03]  /*be80*/  IMAD.X R189, R20, 0x1, R228, P1 ;  /* 0x0000000114bd7824 */ /* 0x000fc600008e06e4 */
[----:B------:R-:W4:Y:S04]  /*be90*/  LDL R191, [R1+0x504] ;  /* 0x0005040001bf7983 */ /* 0x000f280000100800 */
[----:B------:R0:W4:Y:S02]  /*bea0*/  LDG.E.U8 R228, desc[UR60][R188.64] ;  /* 0x0000003cbce47981 */ /* 0x000124000c1e1100 */
[----:B0-----:R-:W-:Y:S02]  /*beb0*/  IADD3 R188, P1, R0, R238, RZ ;  /* 0x000000ee00bc7210 */ /* 0x001fe40007f3e0ff */
[----:B------:R-:W4:Y:S03]  /*bec0*/  LDL R238, [R1+0x4f4] ;  /* 0x0004f40001ee7983 */ /* 0x000f260000100800 */
[----:B--2---:R-:W-:-:S05]  /*bed0*/  IMAD.X R189, R20, 0x1, R230, P1 ;  /* 0x0000000114bd7824 */ /* 0x004fca00008e06e6 */
[----:B------:R0:W2:Y:S02]  /*bee0*/  LDG.E.U8 R230, desc[UR60][R188.64] ;  /* 0x0000003cbce67981 */ /* 0x0000a4000c1e1100 */
[----:B0-----:R-:W-:Y:S02]  /*bef0*/  IADD3 R188, P1, R0, R240, RZ ;  /* 0x000000f000bc7210 */ /* 0x001fe40007f3e0ff */
[----:B------:R-:W2:Y:S03]  /*bf00*/  LDL R240, [R1+0x4fc] ;  /* 0x0004fc0001f07983 */ /* 0x000ea60000100800 */
[----:B---3--:R-:W-:-:S05]  /*bf10*/  IMAD.X R189, R20, 0x1, R232, P1 ;  /* 0x0000000114bd7824 */ /* 0x008fca00008e06e8 */
[----:B------:R0:W3:Y:S02]  /*bf20*/  LDG.E.U8 R232, desc[UR60][R188.64] ;  /* 0x0000003cbce87981 */ /* 0x0000e4000c1e1100 */
[----:B0-----:R-:W-:Y:S02]  /*bf30*/  IADD3 R188, P1, R0, R242, RZ ;  /* 0x000000f200bc7210 */ /* 0x001fe40007f3e0ff */
[----:B------:R-:W3:Y:S03]  /*bf40*/  LDL R242, [R1+0x508] ;  /* 0x0005080001f27983 */ /* 0x000ee60000100800 */
[----:B------:R-:W-:-:S05]  /*bf50*/  IMAD.X R189, R20, 0x1, R234, P1 ;  /* 0x0000000114bd7824 */ /* 0x000fca00008e06ea */
[----:B------:R0:W3:Y:S02]  /*bf60*/  LDG.E.U8 R234, desc[UR60][R188.64] ;  /* 0x0000003cbcea7981 */ /* 0x0000e4000c1e1100 */
[----:B0-----:R-:W-:-:S05]  /*bf70*/  IADD3 R188, P1, R0, R236, RZ ;  /* 0x000000ec00bc7210 */ /* 0x001fca0007f3e0ff */
[----:B----4-:R-:W-:Y:S02]  /*bf80*/  IMAD.X R189, R20, 0x1, R190, P1 ;  /* 0x0000000114bd7824 */ /* 0x010fe400008e06be */
[----:B------:R-:W4:Y:S04]  /*bf90*/  LDL R190, [R1+0x510] ;  /* 0x0005100001be7983 */ /* 0x000f280000100800 */
[----:B------:R0:W4:Y:S02]  /*bfa0*/  LDG.E.U8 R236, desc[UR60][R188.64] ;  /* 0x0000003cbcec7981 */ /* 0x000124000c1e1100 */
[----:B0-----:R-:W-:Y:S02]  /*bfb0*/  IADD3 R188, P1, R0, R246, RZ ;  /* 0x000000f600bc7210 */ /* 0x001fe40007f3e0ff */
[----:B------:R-:W4:Y:S03]  /*bfc0*/  LDL R246, [R1+0x514] ;  /* 0x0005140001f67983 */ /* 0x000f260000100800 */
[----:B------:R-:W-:-:S05]  /*bfd0*/  IMAD.X R189, R20, 0x1, R238, P1 ;  /* 0x0000000114bd7824 */ /* 0x000fca00008e06ee */
[----:B------:R0:W4:Y:S02]  /*bfe0*/  LDG.E.U8 R238, desc[UR60][R188.64] ;  /* 0x0000003cbcee7981 */ /* 0x000124000c1e1100 */
[----:B0-----:R-:W-:Y:S02]  /*bff0*/  IADD3 R188, P1, R0, R248, RZ ;  /* 0x000000f800bc7210 */ /* 0x001fe40007f3e0ff */
[----:B------:R-:W4:Y:S03]  /*c000*/  LDL R248, [R1+0x51c] ;  /* 0x00051c0001f87983 */ /* 0x000f260000100800 */
[----:B--2---:R-:W-:-:S05]  /*c010*/  IMAD.X R189, R20, 0x1, R240, P1 ;  /* 0x0000000114bd7824 */ /* 0x004fca00008e06f0 */
[----:B------:R3:W2:Y:S02]  /*c020*/  LDG.E.U8 R240, desc[UR60][R188.64] ;  /* 0x0000003cbcf07981 */ /* 0x0006a4000c1e1100 */
[----:B---3--:R-:W-:-:S05]  /*c030*/  IADD3 R188, P1, R0, R242, RZ ;  /* 0x000000f200bc7210 */ /* 0x008fca0007f3e0ff */
[----:B------:R-:W-:Y:S02]  /*c040*/  IMAD.X R189, R20, 0x1, R191, P1 ;  /* 0x0000000114bd7824 */ /* 0x000fe400008e06bf */
[----:B------:R-:W3:Y:S04]  /*c050*/  LDL R191, [R1+0x530] ;  /* 0x0005300001bf7983 */ /* 0x000ee80000100800 */
[----:B------:R4:W2:Y:S02]  /*c060*/  LDG.E.U8 R242, desc[UR60][R188.64] ;  /* 0x0000003cbcf27981 */ /* 0x0008a4000c1e1100 */
[----:B----4-:R-:W-:Y:S02]  /*c070*/  IADD3 R188, P1, R0, R190, RZ ;  /* 0x000000be00bc7210 */ /* 0x010fe40007f3e0ff */
[----:B------:R-:W4:Y:S03]  /*c080*/  LDL R190, [R1+0x538] ;  /* 0x0005380001be7983 */ /* 0x000f260000100800 */
[----:B------:R-:W-:-:S05]  /*c090*/  IMAD.X R189, R20, 0x1, R244, P1 ;  /* 0x0000000114bd7824 */ /* 0x000fca00008e06f4 */
[----:B------:R0:W2:Y:S04]  /*c0a0*/  LDG.E.U8 R244, desc[UR60][R188.64] ;  /* 0x0000003cbcf47981 */ /* 0x0000a8000c1e1100 */
[----:B------:R-:W0:Y:S02]  /*c0b0*/  LDL R189, [R1+0x518] ;  /* 0x0005180001bd7983 */ /* 0x000e240000100800 */
[----:B0-----:R-:W-:-:S05]  /*c0c0*/  IADD3 R188, P1, R0, R189, RZ ;  /* 0x000000bd00bc7210 */ /* 0x001fca0007f3e0ff */
        /* <DEDUP_REMOVED lines=13> */
[----:B------:R3:W2:Y:S02]  /*c1a0*/  LDG.E.U8 R252, desc[UR60][R188.64] ;  /* 0x0000003cbcfc7981 */ /* 0x0006a4000c1e1100 */
[C---:B---3--:R-:W-:Y:S02]  /*c1b0*/  IADD3 R188, P1, R0.reuse, R191, RZ ;  /* 0x000000bf00bc7210 */ /* 0x048fe40007f3e0ff */
[----:B------:R-:W3:Y:S04]  /*c1c0*/  LDL R189, [R1+0x52c] ;  /* 0x00052c0001bd7983 */ /* 0x000ee80000100800 */
[----:B------:R-:W2:Y:S01]  /*c1d0*/  LDL R191, [R1+0x534] ;  /* 0x0005340001bf7983 */ /* 0x000ea20000100800 */
[----:B----4-:R-:W-:-:S03]  /*c1e0*/  IADD3 R190, P2, R0, R190, RZ ;  /* 0x000000be00be7210 */ /* 0x010fc60007f5e0ff */
[----:B------:R0:W-:Y:S04]  /*c1f0*/  STL [R1+0x96c], R0 ;  /* 0x00096c0001007387 */ /* 0x0001e80000100800 */
[----:B0-----:R-:W4:Y:S01]  /*c200*/  LDL.LU R0, [R1+0x58] ;  /* 0x0000580001007983 */ /* 0x001f220000300800 */
[C---:B---3--:R-:W-:Y:S02]  /*c210*/  IMAD.X R189, R20.reuse, 0x1, R189, P1 ;  /* 0x0000000114bd7824 */ /* 0x048fe400008e06bd */
[----:B--2---:R-:W-:-:S03]  /*c220*/  IMAD.X R191, R20, 0x1, R191, P2 ;  /* 0x0000000114bf7824 */ /* 0x004fc600010e06bf */
[----:B------:R-:W2:Y:S04]  /*c230*/  LDG.E.U8 R188, desc[UR60][R188.64] ;  /* 0x0000003cbcbc7981 */ /* 0x000ea8000c1e1100 */
[----:B------:R-:W3:Y:S01]  /*c240*/  LDG.E.U8 R190, desc[UR60][R190.64] ;  /* 0x0000003cbebe7981 */ /* 0x000ee2000c1e1100 */
[----:B------:R-:W-:Y:S06]  /*c250*/  BAR.SYNC.DEFER_BLOCKING 0x0 ;  /* 0x0000000000007b1d */ /* 0x000fec0000010000 */
[----:B------:R-:W2:Y:S04]  /*c260*/  LDL.LU R20, [R1+0x5c] ;  /* 0x00005c0001147983 */ /* 0x000ea80000300800 */
[----:B------:R-:W3:Y:S04]  /*c270*/  LDL.LU R189, [R1+0x50] ;  /* 0x0000500001bd7983 */ /* 0x000ee80000300800 */
[----:B------:R-:W3:Y:S04]  /*c280*/  LDL.LU R191, [R1+0x54] ;  /* 0x0000540001bf7983 */ /* 0x000ee80000300800 */
[----:B------:R0:W-:Y:S04]  /*c290*/  STS.U8 [R11+0x8400], R10 ;  /* 0x0084000a0b007388 */ /* 0x0001e80000000000 */
[----:B------:R1:W-:Y:S04]  /*c2a0*/  STS.U8 [R11+0xc400], R12 ;  /* 0x00c4000c0b007388 */ /* 0x0003e80000000000 */
[----:B0-----:R-:W3:Y:S04]  /*c2b0*/  LDL.LU R10, [R1+0xa40] ;  /* 0x000a4000010a7983 */ /* 0x001ee80000300800 */
[----:B-1----:R-:W3:Y:S04]  /*c2c0*/  LDL.LU R12, [R1+0xa3c] ;  /* 0x000a3c00010c7983 */ /* 0x002ee80000300800 */
[----:B----4-:R-:W-:Y:S04]  /*c2d0*/  STS.U8 [R11+0xc000], R0 ;  /* 0x00c000000b007388 */ /* 0x010fe80000000000 */
        /* <DEDUP_REMOVED lines=12> */
[----:B--2---:R0:W-:Y:S04]  /*c3a0*/  STS.U8 [R11+0x8000], R20 ;  /* 0x008000140b007388 */ /* 0x0041e80000000000 */
[----:B0-----:R-:W2:Y:S04]  /*c3b0*/  LDL.LU R20, [R1+0x4c] ;  /* 0x00004c0001147983 */ /* 0x001ea80000300800 */
[----:B------:R-:W4:Y:S04]  /*c3c0*/  LDL.LU R0, [R1+0x48] ;  /* 0x0000480001007983 */ /* 0x000f280000300800 */
[----:B------:R-:W-:Y:S04]  /*c3d0*/  STL [R1+0x970], R11 ;  /* 0x0009700b01007387 */ /* 0x000fe80000100800 */
[----:B---3--:R0:W-:Y:S04]  /*c3e0*/  STS.U8 [R12+0x8480], R19 ;  /* 0x008480130c007388 */ /* 0x0081e80000000000 */
[----:B------:R1:W-:Y:S04]  /*c3f0*/  STS.U8 [R12+0xc480], R13 ;  /* 0x00c4800d0c007388 */ /* 0x0003e80000000000 */
[----:B0-----:R-:W3:Y:S04]  /*c400*/  LDL.LU R19, [R1+0xa38] ;  /* 0x000a380001137983 */ /* 0x001ee80000300800 */
[----:B-1----:R-:W2:Y:S04]  /*c410*/  LDL.LU R13, [R1+0xa34] ;  /* 0x000a3400010d7983 */ /* 0x002ea80000300800 */
        /* <DEDUP_REMOVED lines=14> */
[----:B------:R-:W-:Y:S04]  /*c500*/  STL [R1+0x974], R12 ;  /* 0x0009740c01007387 */ /* 0x000fe80000100800 */
[----:B--2---:R0:W-:Y:S04]  /*c510*/  STS.U8 [R13+0x8500], R9 ;  /* 0x008500090d007388 */ /* 0x0041e80000000000 */
[----:B------:R1:W-:Y:S04]  /*c520*/  STS.U8 [R13+0xc500], R14 ;  /* 0x00c5000e0d007388 */ /* 0x0003e80000000000 */
[----:B0-----:R-:W2:Y:S04]  /*c530*/  LDL.LU R9, [R1+0xa30] ;  /* 0x000a300001097983 */ /* 0x001ea80000300800 */
[----:B-1----:R-:W2:Y:S04]  /*c540*/  LDL.LU R14, [R1+0xa2c] ;  /* 0x000a2c00010e7983 */ /* 0x002ea80000300800 */
[----:B------:R-:W-:Y:S04]  /*c550*/  STS.U8 [R13+0x8100], R20 ;  /* 0x008100140d007388 */ /* 0x000fe80000000000 */
        /* <DEDUP_REMOVED lines=15> */
[----:B---3--:R1:W-:Y:S04]  /*c650*/  STS.U8 [R14+0xc180], R19 ;  /* 0x00c180130e007388 */ /* 0x0083e80000000000 */
[----:B------:R2:W-:Y:S04]  /*c660*/  STS.U8 [R14+0x8580], R8 ;  /* 0x008580080e007388 */ /* 0x0005e80000000000 */
[----:B0-----:R-:W3:Y:S04]  /*c670*/  LDL.LU R9, [R1+0xa28] ;  /* 0x000a280001097983 */ /* 0x001ee80000300800 */
[----:B-1----:R-:W4:Y:S04]  /*c680*/  LDL.LU R19, [R1+0xa24] ;  /* 0x000a240001137983 */ /* 0x002f280000300800 */
[----:B--2---:R-:W2:Y:S04]  /*c690*/  LDL.LU R8, [R1+0xa20] ;  /* 0x000a200001087983 */ /* 0x004ea80000300800 */
[----:B------:R0:W-:Y:S04]  /*c6a0*/  STS.U8 [R14+0xc580], R15 ;  /* 0x00c5800f0e007388 */ /* 0x0001e80000000000 */
[----:B0-----:R-:W3:Y:S04]  /*c6b0*/  LDL.LU R15, [R1+0xa1c] ;  /* 0x000a1c00010f7983 */ /* 0x001ee80000300800 */
        /* <DEDUP_REMOVED lines=13> */
[----:B---3--:R0:W-:Y:S04]  /*c790*/  STS.U8 [R15+0x8200], R10 ;  /* 0x0082000a0f007388 */ /* 0x0081e80000000000 */
[----:B------:R1:W-:Y:S04]  /*c7a0*/  STS.U8 [R15+0xc200], R16 ;  /* 0x00c200100f007388 */ /* 0x0003e80000000000 */
[----:B------:R3:W-:Y:S04]  /*c7b0*/  STS.U8 [R15+0x8600], R17 ;  /* 0x008600110f007388 */ /* 0x0007e80000000000 */
[----:B0-----:R-:W4:Y:S04]  /*c7c0*/  LDL.LU R10, [R1+0xa18] ;  /* 0x000a1800010a7983 */ /* 0x001f280000300800 */
[----:B-1----:R-:W2:Y:S04]  /*c7d0*/  LDL.LU R16, [R1+0xa14] ;  /* 0x000a140001107983 */ /* 0x002ea80000300800 */
[----:B---3--:R-:W3:Y:S04]  /*c7e0*/  LDL.LU R17, [R1+0xa10] ;  /* 0x000a100001117983 */ /* 0x008ee80000300800 */
[----:B------:R0:W-:Y:S04]  /*c7f0*/  STS.U8 [R15+0xc600], R18 ;  /* 0x00c600120f007388 */ /* 0x0001e80000000000 */
[----:B0-----:R-:W4:Y:S04]  /*c800*/  LDL.LU R18, [R1+0xa0c] ;  /* 0x000a0c0001127983 */ /* 0x001f280000300800 */
        /* <DEDUP_REMOVED lines=13> */
[----:B--2---:R-:W-:Y:S04]  /*c8e0*/  STS.U8 [R16+0x8280], R7 ;  /* 0x0082800710007388 */ /* 0x004fe80000000000 */
        /* <DEDUP_REMOVED lines=17> */
[----:B0-----:R-:W2:Y:S04]  /*ca00*/  LDL R2, [R1+0xb4] ;  /* 0x0000b40001027983 */ /* 0x001ea80000100800 */
        /* <DEDUP_REMOVED lines=15> */
[----:B----4-:R-:W-:Y:S04]  /*cb00*/  STS.U8 [R18+0x8380], R4 ;  /* 0x0083800412007388 */ /* 0x010fe80000000000 */
[----:B------:R-:W-:Y:S04]  /*cb10*/  STS.U8 [R18+0xc380], R3 ;  /* 0x00c3800312007388 */ /* 0x000fe80000000000 */
[----:B------:R-:W-:Y:S04]  /*cb20*/  STS.U8 [R18+0x8780], R243 ;  /* 0x008780f312007388 */ /* 0x000fe80000000000 */
[----:B------:R-:W-:Y:S04]  /*cb30*/  STS.U8 [R18+0xc780], R241 ;  /* 0x00c780f112007388 */ /* 0x000fe80000000000 */
[----:B------:R-:W-:Y:S04]  /*cb40*/  STS.U8 [R18+0x8b80], R213 ;  /* 0x008b80d512007388 */ /* 0x000fe80000000000 */
[----:B------:R-:W-:Y:S04]  /*cb50*/  STS.U8 [R18+0xcb80], R211 ;  /* 0x00cb80d312007388 */ /* 0x000fe80000000000 */
[----:B------:R0:W-:Y:S04]  /*cb60*/  STS.U8 [R18+0x8f80], R152 ;  /* 0x008f809812007388 */ /* 0x0001e80000000000 */
        /* <DEDUP_REMOVED lines=8> */
[----:B------:R-:W-:Y:S01]  /*cbf0*/  STS.U8 [R18+0xdf80], R190 ;  /* 0x00df80be12007388 */ /* 0x000fe20000000000 */
[----:B------:R1:W-:Y:S06]  /*cc00*/  MEMBAR.ALL.CTA ;  /* 0x0000000000007992 */ /* 0x0003ec0000008000 */
[----:B-1----:R-:W1:Y:S02]  /*cc10*/  FENCE.VIEW.ASYNC.S ;  /* 0x00000000000073c6 */ /* 0x002e640000000000 */
[----:B-1----:R-:W-:Y:S06]  /*cc20*/  BAR.SYNC.DEFER_BLOCKING 0x0 ;  /* 0x0000000000007b1d */ /* 0x002fec0000010000 */
[----:B------:R-:W-:Y:S01]  /*cc30*/  UMOV UR59, 0x40000040 ;  /* 0x40000040003b7882 */ /* 0x000fe20000000000 */
[----:B0-----:R-:W-:Y:S01]  /*cc40*/  WARPGROUP.ARRIVE ;  /* 0x00000000000079c5 */ /* 0x001fe20000000000 */
[----:B--2---:R-:W-:-:S13]  /*cc50*/  R2UR UR58, R2 ;  /* 0x00000000023a72ca */ /* 0x004fda00000e0000 */
[----:B------:R-:W-:Y:S01]  /*cc60*/  QGMMA.64x32x32.F32.E4M3.E4M3 R168, gdesc[UR56], RZ, !UPT ;  /* 0x0060000038a879f3 */ /* 0x000fe2000c7008ff */
[----:B------:R-:W-:-:S03]  /*cc70*/  UIADD3.64 UR48, UR4, 0x2, URZ ;  /* 0x0000000204307897 */ /* 0x000fc6000fffe03f */
[----:B------:R-:W-:Y:S01]  /*cc80*/  QGMMA.64x32x32.F32.E4M3.E4M3 R168, gdesc[UR4], R168 ;  /* 0x0060000004a879f3 */ /* 0x000fe200087008a8 */
[----:B------:R-:W-:-:S05]  /*cc90*/  UIADD3.64 UR52, UR4, 0x4, URZ ;  /* 0x0000000404347897 */ /* 0x000fca000fffe03f */
[----:B------:R-:W-:Y:S04]  /*cca0*/  QGMMA.64x32x32.F32.E4M3.E4M3 R168, gdesc[UR48], R168 ;  /* 0x0060000030a879f3 */ /* 0x000fe800087008a8 */
[----:B------:R-:W-:Y:S04]  /*ccb0*/  QGMMA.64x32x32.F32.E4M3.E4M3 R168, gdesc[UR52], R168 ;  /* 0x0060000034a879f3 */ /* 0x000fe800087008a8 */
[----:B------:R-:W-:Y:S01]  /*ccc0*/  QGMMA.64x32x32.F32.E4M3.E4M3 R168, gdesc[UR8], R168 ;  /* 0x0060000008a879f3 */ /* 0x000fe200087008a8 */
[----:B------:R-:W-:Y:S04]  /*ccd0*/  STL [R1+0x988], R17 ;  /* 0x0009881101007387 */ /* 0x000fe80000100800 */
[----:B------:R-:W2:Y:S04]  /*cce0*/  LDL.LU R20, [R1+0x6c] ;  /* 0x00006c0001147983 */ /* 0x000ea80000300800 */
[----:B------:R-:W3:Y:S04]  /*ccf0*/  LDL.LU R0, [R1+0x68] ;  /* 0x0000680001007983 */ /* 0x000ee80000300800 */
[----:B------:R-:W4:Y:S04]  /*cd00*/  LDL.LU R7, [R1+0x64] ;  /* 0x0000640001077983 */ /* 0x000f280000300800 */
[----:B------:R-:W2:Y:S01]  /*cd10*/  LDL.LU R6, [R1+0x60] ;  /* 0x0000600001067983 */ /* 0x000ea20000300800 */
[----:B------:R-:W-:Y:S04]  /*cd20*/  QGMMA.64x32x32.F32.E4M3.E4M3 R168, gdesc[UR12], R168 ;  /* 0x006000000ca879f3 */ /* 0x000fe800087008a8 */
[----:B------:R-:W-:Y:S04]  /*cd30*/  QGMMA.64x32x32.F32.E4M3.E4M3 R168, gdesc[UR16], R168 ;  /* 0x0060000010a879f3 */ /* 0x000fe800087008a8 */
[----:B------:R-:W-:Y:S04]  /*cd40*/  QGMMA.64x32x32.F32.E4M3.E4M3 R168, gdesc[UR20], R168 ;  /* 0x0060000014a879f3 */ /* 0x000fe800087008a8 */
[----:B------:R-:W-:Y:S01]  /*cd50*/  QGMMA.64x32x32.F32.E4M3.E4M3 R168, gdesc[UR24], R168 ;  /* 0x0060000018a879f3 */ /* 0x000fe200087008a8 */
[----:B------:R-:W-:-:S02]  /*cd60*/  MOV R5, UR7 ;  /* 0x0000000700057c02 */ /* 0x000fc40008000f00 */
[----:B------:R-:W-:Y:S01]  /*cd70*/  MOV R4, UR6 ;  /* 0x0000000600047c02 */ /* 0x000fe20008000f00 */
[----:B------:R-:W-:Y:S01]  /*cd80*/  STL [R1+0x98c], R18 ;  /* 0x00098c1201007387 */ /* 0x000fe20000100800 */
[----:B------:R-:W-:Y:S01]  /*cd90*/  UMOV UR58, UR48 ;  /* 0x00000030003a7c82 */ /* 0x000fe20008000000 */
[----:B------:R-:W-:Y:S02]  /*cda0*/  R2UR UR48, R10 ;  /* 0x000000000a3072ca */ /* 0x000fe400000e0000 */
[----:B------:R-:W3:Y:S01]  /*cdb0*/  LDL.64 R2, [R1+0x120] ;  /* 0x0001200001027983 */ /* 0x000ee20000100a00 */
[----:B------:R-:W-:-:S03]  /*cdc0*/  UMOV UR7, UR53 ;  /* 0x0000003500077c82 */ /* 0x000fc60008000000 */
[----:B------:R-:W3:Y:S01]  /*cdd0*/  LDL.64 R12, [R1+0x118] ;  /* 0x00011800010c7983 */ /* 0x000ee20000100a00 */
[----:B------:R-:W-:-:S03]  /*cde0*/  R2UR UR54, R8 ;  /* 0x00000000083672ca */ /* 0x000fc600000e0000 */
[----:B------:R-:W-:Y:S01]  /*cdf0*/  STL [R1+0x990], R5 ;  /* 0x0009900501007387 */ /* 0x000fe20000100800 */
[----:B------:R-:W-:Y:S03]  /*ce00*/  QGMMA.64x32x32.F32.E4M3.E4M3 R168, gdesc[UR28], R168 ;  /* 0x006000001ca879f3 */ /* 0x000fe600087008a8 */
[----:B------:R0:W-:Y:S01]  /*ce10*/  STL [R1+0x994], R4 ;  /* 0x0009940401007387 */ /* 0x0001e20000100800 */
[----:B------:R-:W-:-:S03]  /*ce20*/  R2UR UR53, R19 ;  /* 0x00000000133572ca */ /* 0x000fc600000e0000 */
[----:B------:R-:W3:Y:S04]  /*ce30*/  LDL.64 R10, [R1+0x128] ;  /* 0x00012800010a7983 */ /* 0x000ee80000100a00 */
[----:B------:R-:W3:Y:S04]  /*ce40*/  LDL.LU R8, [R1+0xa08] ;  /* 0x000a080001087983 */ /* 0x000ee80000300800 */
[----:B------:R-:W3:Y:S04]  /*ce50*/  LDL.LU R19, [R1+0xa04] ;  /* 0x000a040001137983 */ /* 0x000ee80000300800 */
[----:B0-----:R-:W3:Y:S01]  /*ce60*/  LDL.64 R4, [R1+0x130] ;  /* 0x0001300001047983 */ /* 0x001ee20000100a00 */
[----:B------:R-:W-:Y:S01]  /*ce70*/  UMOV UR59, UR49 ;  /* 0x00000031003b7c82 */ /* 0x000fe20008000000 */
[----:B----4-:R-:W-:-:S02]  /*ce80*/  R2UR UR49, R7 ;  /* 0x00000000073172ca */ /* 0x010fc400000e0000 */
[----:B--2---:R-:W-:Y:S02]  /*ce90*/  R2UR UR55, R6 ;  /* 0x00000000063772ca */ /* 0x004fe400000e0000 */
[----:B------:R-:W-:Y:S01]  /*cea0*/  R2UR UR51, R20 ;  /* 0x00000000143372ca */ /* 0x000fe200000e0000 */
[----:B------:R-:W2:Y:S01]  /*ceb0*/  LDL.64 R6, [R1+0x110] ;  /* 0x0001100001067983 */ /* 0x000ea20000100a00 */
[----:B------:R-:W-:Y:S01]  /*cec0*/  QGMMA.64x32x32.F32.E4M3.E4M3 R168, gdesc[UR32], R168 ;  /* 0x0060000020a879f3 */ /* 0x000fe200087008a8 */
[----:B---3--:R-:W-:Y:S01]  /*ced0*/  R2UR UR50, R0 ;  /* 0x00000000003272ca */ /* 0x008fe200000e0000 */
[----:B------:R-:W-:Y:S01]  /*cee0*/  UMOV UR6, UR52 ;  /* 0x0000003400067c82 */ /* 0x000fe20008000000 */
[----:B------:R-:W-:Y:S01]  /*cef0*/  MOV R21, UR26 ;  /* 0x0000001a00157c02 */ /* 0x000fe20008000f00 */
[----:B------:R-:W3:Y:S01]  /*cf00*/  LDL.64 R218, [R1+0x100] ;  /* 0x0001000001da7983 */ /* 0x000ee20000100a00 */
[----:B------:R-:W-:Y:S02]  /*cf10*/  MOV R196, UR43 ;  /* 0x0000002b00c47c02 */ /* 0x000fe40008000f00 */
[----:B------:R-:W-:Y:S01]  /*cf20*/  MOV R197, UR42 ;  /* 0x0000002a00c57c02 */ /* 0x000fe20008000f00 */
[----:B------:R-:W4:Y:S01]  /*cf30*/  LDL.64 R216, [R1+0xf8] ;  /* 0x0000f80001d87983 */ /* 0x000f220000100a00 */
[----:B------:R-:W-:-:S02]  /*cf40*/  MOV R198, UR41 ;  /* 0x0000002900c67c02 */ /* 0x000fc40008000f00 */
[----:B------:R-:W-:Y:S01]  /*cf50*/  MOV R199, UR40 ;  /* 0x0000002800c77c02 */ /* 0x000fe20008000f00 */
[----:B------:R-:W4:Y:S01]  /*cf60*/  LDL.64 R214, [R1+0xf0] ;  /* 0x0000f00001d67983 */ /* 0x000f220000100a00 */
[----:B------:R-:W-:Y:S02]  /*cf70*/  MOV R188, UR35 ;  /* 0x0000002300bc7c02 */ /* 0x000fe40008000f00 */
[----:B------:R-:W-:Y:S01]  /*cf80*/  MOV R189, UR34 ;  /* 0x0000002200bd7c02 */ /* 0x000fe20008000f00 */
[----:B------:R-:W4:Y:S01]  /*cf90*/  LDL R0, [R1+0x540] ;  /* 0x0005400001007983 */ /* 0x000f220000100800 */
[----:B------:R-:W-:Y:S02]  /*cfa0*/  MOV R192, UR39 ;  /* 0x0000002700c07c02 */ /* 0x000fe40008000f00 */
[----:B------:R-:W-:Y:S01]  /*cfb0*/  MOV R193, UR38 ;  /* 0x0000002600c17c02 */ /* 0x000fe20008000f00 */
[----:B------:R-:W4:Y:S01]  /*cfc0*/  LDL.64 R14, [R1+0xe0] ;  /* 0x0000e000010e7983 */ /* 0x000f220000100a00 */
[----:B------:R-:W-:-:S02]  /*cfd0*/  MOV R190, UR33 ;  /* 0x0000002100be7c02 */ /* 0x000fc40008000f00 */
[----:B------:R-:W-:Y:S01]  /*cfe0*/  MOV R191, UR32 ;  /* 0x0000002000bf7c02 */ /* 0x000fe20008000f00 */
[----:B------:R-:W4:Y:S01]  /*cff0*/  LDL.64 R16, [R1+0xe8] ;  /* 0x0000e80001107983 */ /* 0x000f220000100a00 */
[----:B------:R-:W-:Y:S04]  /*d000*/  QGMMA.64x32x32.F32.E4M3.E4M3 R168, gdesc[UR36], R168 ;  /* 0x0060000024a879f3 */ /* 0x000fe800087008a8 */
[----:B------:R-:W-:Y:S04]  /*d010*/  QGMMA.64x32x32.F32.E4M3.E4M3 R168, gdesc[UR40], R168 ;  /* 0x0060000028a879f3 */ /* 0x000fe800087008a8 */
[----:B------:R-:W-:Y:S01]  /*d020*/  QGMMA.64x32x32.F32.E4M3.E4M3 R168, gdesc[UR44], R168 ;  /* 0x006000002ca879f3 */ /* 0x000fe200087008a8 */
[----:B------:R-:W-:-:S02]  /*d030*/  MOV R20, UR27 ;  /* 0x0000001b00147c02 */ /* 0x000fc40008000f00 */
[----:B------:R-:W-:Y:S02]  /*d040*/  R2UR UR52, R9 ;  /* 0x00000000093472ca */ /* 0x000fe400000e0000 */
[----:B------:R-:W-:Y:S01]  /*d050*/  R2UR UR26, R2 ;  /* 0x00000000021a72ca */ /* 0x000fe200000e0000 */
[----:B------:R-:W-:Y:S01]  /*d060*/  UMOV UR40, UR56 ;  /* 0x0000003800287c82 */ /* 0x000fe20008000000 */
[----:B------:R-:W-:Y:S01]  /*d070*/  R2UR UR27, R3 ;  /* 0x00000000031b72ca */ /* 0x000fe200000e0000 */
[----:B------:R-:W-:Y:S01]  /*d080*/  UMOV UR41, UR57 ;  /* 0x0000003900297c82 */ /* 0x000fe20008000000 */
[----:B------:R-:W3:Y:S01]  /*d090*/  LDL.64 R2, [R1+0x108] ;  /* 0x0001080001027983 */ /* 0x000ee20000100a00 */
[----:B------:R-:W-:Y:S01]  /*d0a0*/  QGMMA.64x32x32.F32.E4M3.E4M3 R168, gdesc[UR48], R168 ;  /* 0x0060000030a879f3 */ /* 0x000fe200087008a8 */
[----:B------:R-:W-:Y:S02]  /*d0b0*/  R2UR UR34, R10 ;  /* 0x000000000a2272ca */ /* 0x000fe400000e0000 */
[----:B------:R-:W-:Y:S01]  /*d0c0*/  R2UR UR35, R11 ;  /* 0x000000000b2372ca */ /* 0x000fe200000e0000 */
[----:B------:R-:W-:Y:S01]  /*d0d0*/  UMOV UR32, UR4 ;  /* 0x0000000400207c82 */ /* 0x000fe20008000000 */
[----:B------:R-:W4:Y:S01]  /*d0e0*/  LDL.64 R10, [R1+0xd0] ;  /* 0x0000d000010a7983 */ /* 0x000f220000100a00 */
[----:B------:R-:W-:Y:S01]  /*d0f0*/  UMOV UR33, UR5 ;  /* 0x0000000500217c82 */ /* 0x000fe20008000000 */
[----:B------:R-:W-:-:S02]  /*d100*/  MOV R22, UR25 ;  /* 0x0000001900167c02 */ /* 0x000fc40008000f00 */
[----:B------:R-:W-:Y:S01]  /*d110*/  MOV R23, UR24 ;  /* 0x0000001800177c02 */ /* 0x000fe20008000f00 */
[----:B------:R-:W4:Y:S01]  /*d120*/  LDL R9, [R1+0x568] ;  /* 0x0005680001097983 */ /* 0x000f220000100800 */
[----:B------:R-:W-:Y:S02]  /*d130*/  R2UR UR42, R4 ;  /* 0x00000000042a72ca */ /* 0x000fe400000e0000 */
[----:B------:R-:W-:Y:S02]  /*d140*/  R2UR UR43, R5 ;  /* 0x00000000052b72ca */ /* 0x000fe400000e0000 */
[----:B--2---:R-:W-:Y:S02]  /*d150*/  R2UR UR38, R6 ;  /* 0x00000000062672ca */ /* 0x004fe400000e0000 */
[----:B------:R-:W-:Y:S01]  /*d160*/  R2UR UR39, R7 ;  /* 0x00000000072772ca */ /* 0x000fe200000e0000 */
[----:B------:R-:W-:Y:S01]  /*d170*/  QGMMA.64x32x32.F32.E4M3.E4M3 R168, gdesc[UR52], R168 ;  /* 0x0060000034a879f3 */ /* 0x000fe200087008a8 */
[----:B------:R-:W2:Y:S07]  /*d180*/  LDL.64 R6, [R1+0xc8] ;  /* 0x0000c80001067983 */ /* 0x000eae0000100a00 */
[----:B------:R-:W-:Y:S01]  /*d190*/  QGMMA.64x32x32.F32.E4M3.E4M3 R152, gdesc[UR40], RZ, !UPT ;  /* 0x00600000289879f3 */ /* 0x000fe2000c7008ff */
[----:B------:R-:W-:Y:S01]  /*d1a0*/  UMOV UR24, UR58 ;  /* 0x0000003a00187c82 */ /* 0x000fe20008000000 */
[----:B------:R-:W-:Y:S01]  /*d1b0*/  UMOV UR25, UR59 ;  /* 0x0000003b00197c82 */ /* 0x000fe20008000000 */
[----:B------:R-:W-:Y:S01]  /*d1c0*/  MOV R184, UR31 ;  /* 0x0000001f00b87c02 */ /* 0x000fe20008000f00 */
[----:B------:R-:W2:Y:S01]  /*d1d0*/  LDL.64 R4, [R1+0xc0] ;  /* 0x0000c00001047983 */ /* 0x000ea20000100a00 */
[----:B------:R-:W-:Y:S01]  /*d1e0*/  QGMMA.64x32x32.F32.E4M3.E4M3 R152, gdesc[UR32], R152 ;  /* 0x00600000209879f3 */ /* 0x000fe20008700898 */
[----:B------:R-:W-:-:S02]  /*d1f0*/  MOV R185, UR30 ;  /* 0x0000001e00b97c02 */ /* 0x000fc40008000f00 */
[----:B------:R-:W-:Y:S02]  /*d200*/  R2UR UR30, R12 ;  /* 0x000000000c1e72ca */ /* 0x000fe400000e0000 */
[----:B------:R-:W-:Y:S02]  /*d210*/  R2UR UR31, R13 ;  /* 0x000000000d1f72ca */ /* 0x000fe400000e0000 */
[----:B------:R-:W-:Y:S01]  /*d220*/  MOV R186, UR29 ;  /* 0x0000001d00ba7c02 */ /* 0x000fe20008000f00 */
[----:B------:R-:W-:Y:S01]  /*d230*/  QGMMA.64x32x32.F32.E4M3.E4M3 R152, gdesc[UR24], R152 ;  /* 0x00600000189879f3 */ /* 0x000fe20008700898 */
[----:B------:R-:W-:Y:S01]  /*d240*/  MOV R187, UR28 ;  /* 0x0000001c00bb7c02 */ /* 0x000fe20008000f00 */
[----:B------:R-:W-:Y:S01]  /*d250*/  UMOV UR28, UR6 ;  /* 0x00000006001c7c82 */ /* 0x000fe20008000000 */
[----:B------:R-:W-:Y:S01]  /*d260*/  UMOV UR29, UR7 ;  /* 0x00000007001d7c82 */ /* 0x000fe20008000000 */
[----:B------:R-:W-:Y:S01]  /*d270*/  MOV R194, UR37 ;  /* 0x0000002500c27c02 */ /* 0x000fe20008000f00 */
[----:B------:R-:W2:Y:S05]  /*d280*/  LDL.64 R12, [R1+0xd8] ;  /* 0x0000d800010c7983 */ /* 0x000eaa0000100a00 */
[----:B------:R-:W-:Y:S01]  /*d290*/  QGMMA.64x32x32.F32.E4M3.E4M3 R152, gdesc[UR28], R152 ;  /* 0x006000001c9879f3 */ /* 0x000fe20008700898 */
[----:B------:R-:W-:Y:S01]  /*d2a0*/  MOV R195, UR36 ;  /* 0x0000002400c37c02 */ /* 0x000fe20008000f00 */
[----:B------:R-:W-:Y:S01]  /*d2b0*/  UMOV UR36, UR8 ;  /* 0x0000000800247c82 */ /* 0x000fe20008000000 */
[----:B------:R-:W-:Y:S01]  /*d2c0*/  UMOV UR37, UR9 ;  /* 0x0000000900257c82 */ /* 0x000fe20008000000 */
[----:B------:R-:W-:-:S02]  /*d2d0*/  MOV R200, UR47 ;  /* 0x0000002f00c87c02 */ /* 0x000fc40008000f00 */
[----:B------:R-:W-:Y:S02]  /*d2e0*/  MOV R201, UR46 ;  /* 0x0000002e00c97c02 */ /* 0x000fe40008000f00 */
[----:B---3--:R-:W-:Y:S02]  /*d2f0*/  R2UR UR46, R2 ;  /* 0x00000000022e72ca */ /* 0x008fe400000e0000 */
[----:B------:R-:W-:Y:S02]  /*d300*/  R2UR UR47, R3 ;  /* 0x00000000032f72ca */ /* 0x000fe400000e0000 */
[----:B------:R-:W-:Y:S01]  /*d310*/  MOV R202, UR45 ;  /* 0x0000002d00ca7c02 */ /* 0x000fe20008000f00 */
[----:B------:R-:W-:Y:S01]  /*d320*/  QGMMA.64x32x32.F32.E4M3.E4M3 R152, gdesc[UR36], R152 ;  /* 0x00600000249879f3 */ /* 0x000fe20008700898 */
[----:B------:R-:W-:Y:S01]  /*d330*/  MOV R203, UR44 ;  /* 0x0000002c00cb7c02 */ /* 0x000fe20008000f00 */
[----:B------:R-:W-:Y:S01]  /*d340*/  UMOV UR44, UR12 ;  /* 0x0000000c002c7c82 */ /* 0x000fe20008000000 */
[----:B------:R-:W-:Y:S01]  /*d350*/  UMOV UR45, UR13 ;  /* 0x0000000d002d7c82 */ /* 0x000fe20008000000 */
[----:B------:R-:W-:Y:S01]  /*d360*/  MOV R205, UR50 ;  /* 0x0000003200cd7c02 */ /* 0x000fe20008000f00 */
[----:B------:R-:W3:Y:S05]  /*d370*/  LDL.64 R2, [R1+0xb8] ;  /* 0x0000b80001027983 */ /* 0x000eea0000100a00 */
[----:B------:R-:W-:Y:S01]  /*d380*/  QGMMA.64x32x32.F32.E4M3.E4M3 R152, gdesc[UR44], R152 ;  /* 0x006000002c9879f3 */ /* 0x000fe20008700898 */
[----:B----4-:R-:W-:-:S02]  /*d390*/  R2UR UR47, R11 ;  /* 0x000000000b2f72ca */ /* 0x010fc400000e0000 */
[----:B------:R-:W4:Y:S01]  /*d3a0*/  LDL R11, [R1+0x938] ;  /* 0x00093800010b7983 */ /* 0x000f220000100800 */
[----:B------:R-:W-:-:S03]  /*d3b0*/  R2UR UR46, R10 ;  /* 0x000000000a2e72ca */ /* 0x000fc600000e0000 */
[----:B------:R-:W4:Y:S01]  /*d3c0*/  LDL R10, [R1+0x934] ;  /* 0x00093400010a7983 */ /* 0x000f220000100800 */
[----:B--2---:R-:W-:-:S03]  /*d3d0*/  R2UR UR50, R6 ;  /* 0x00000000063272ca */ /* 0x004fc600000e0000 */
[----:B------:R-:W2:Y:S01]  /*d3e0*/  LDL R6, [R1+0x53c] ;  /* 0x00053c0001067983 */ /* 0x000ea20000100800 */
[----:B------:R-:W-:Y:S02]  /*d3f0*/  MOV R208, UR55 ;  /* 0x0000003700d07c02 */ /* 0x000fe40008000f00 */
[----:B------:R-:W-:Y:S02]  /*d400*/  MOV R209, UR54 ;  /* 0x0000003600d17c02 */ /* 0x000fe40008000f00 */
[----:B------:R-:W-:Y:S02]  /*d410*/  R2UR UR54, R218 ;  /* 0x00000000da3672ca */ /* 0x000fe400000e0000 */
[----:B------:R-:W-:Y:S02]  /*d420*/  R2UR UR55, R219 ;  /* 0x00000000db3772ca */ /* 0x000fe400000e0000 */
[----:B------:R-:W-:Y:S01]  /*d430*/  MOV R210, UR53 ;  /* 0x0000003500d27c02 */ /* 0x000fe20008000f00 */
[----:B------:R-:W-:Y:S01]  /*d440*/  UMOV UR53, UR17 ;  /* 0x0000001100357c82 */ /* 0x000fe20008000000 */
[----:B------:R-:W-:Y:S01]  /*d450*/  MOV R211, UR52 ;  /* 0x0000003400d37c02 */ /* 0x000fe20008000f00 */
[----:B------:R-:W-:-:S08]  /*d460*/  UMOV UR52, UR16 ;  /* 0x0000001000347c82 */ /* 0x000fd00008000000 */
[----:B------:R-:W-:Y:S01]  /*d470*/  QGMMA.64x32x32.F32.E4M3.E4M3 R152, gdesc[UR52], R152 ;  /* 0x00600000349879f3 */ /* 0x000fe20008700898 */
[----:B------:R-:W-:Y:S02]  /*d480*/  R2UR UR26, R216 ;  /* 0x00000000d81a72ca */ /* 0x000fe400000e0000 */
[----:B------:R-:W-:Y:S01]  /*d490*/  R2UR UR27, R217 ;  /* 0x00000000d91b72ca */ /* 0x000fe200000e0000 */
[----:B------:R-:W-:Y:S01]  /*d4a0*/  UMOV UR24, UR20 ;  /* 0x0000001400187c82 */ /* 0x000fe20008000000 */
[----:B------:R-:W-:Y:S01]  /*d4b0*/  UMOV UR25, UR21 ;  /* 0x0000001500197c82 */ /* 0x000fe20008000000 */
[----:B------:R-:W-:Y:S02]  /*d4c0*/  R2UR UR30, R214 ;  /* 0x00000000d61e72ca */ /* 0x000fe400000e0000 */
[----:B------:R-:W-:-:S08]  /*d4d0*/  R2UR UR31, R215 ;  /* 0x00000000d71f72ca */ /* 0x000fd000000e0000 */
[----:B------:R-:W-:Y:S01]  /*d4e0*/  QGMMA.64x32x32.F32.E4M3.E4M3 R152, gdesc[UR24], R152 ;  /* 0x00600000189879f3 */ /* 0x000fe20008700898 */
[----:B------:R-:W-:Y:S02]  /*d4f0*/  R2UR UR25, R22 ;  /* 0x00000000161972ca */ /* 0x000fe400000e0000 */
[----:B------:R-:W-:Y:S02]  /*d500*/  R2UR UR24, R23 ;  /* 0x00000000171872ca */ /* 0x000fe400000e0000 */
[----:B------:R-:W-:Y:S02]  /*d510*/  R2UR UR27, R20 ;  /* 0x00000000141b72ca */ /* 0x000fe400000e0000 */
[----:B------:R-:W-:Y:S02]  /*d520*/  SHF.R.S32.HI R20, RZ, 0x1f, R8 ;  /* 0x0000001fff147819 */ /* 0x000fe40000011408 */
[----:B------:R-:W-:-:S05]  /*d530*/  MOV R204, UR51 ;  /* 0x0000003300cc7c02 */ /* 0x000fca0008000f00 */
[----:B------:R-:W-:Y:S02]  /*d540*/  UMOV UR29, UR25 ;  /* 0x00000019001d7c82 */ /* 0x000fe40008000000 */
[----:B------:R-:W-:Y:S01]  /*d550*/  UMOV UR28, UR24 ;  /* 0x00000018001c7c82 */ /* 0x000fe20008000000 */
[----:B------:R-:W-:Y:S02]  /*d560*/  R2UR UR51, R7 ;  /* 0x00000000073372ca */ /* 0x000fe400000e0000 */
[----:B------:R-:W2:Y:S01]  /*d570*/  LDL R7, [R1+0x548] ;  /* 0x0005480001077983 */ /* 0x000ea20000100800 */
[----:B------:R-:W-:-:S03]  /*d580*/  R2UR UR54, R4 ;  /* 0x00000000043672ca */ /* 0x000fc600000e0000 */
[----:B------:R-:W2:Y:S01]  /*d590*/  LDL R4, [R1+0x550] ;  /* 0x0005500001047983 */ /* 0x000ea20000100800 */
[----:B------:R-:W-:Y:S02]  /*d5a0*/  R2UR UR38, R14 ;  /* 0x000000000e2672ca */ /* 0x000fe400000e0000 */
[----:B------:R-:W-:Y:S01]  /*d5b0*/  R2UR UR43, R13 ;  /* 0x000000000d2b72ca */ /* 0x000fe200000e0000 */
[----:B------:R-:W2:Y:S01]  /*d5c0*/  LDL R14, [R1+0x54c] ;  /* 0x00054c00010e7983 */ /* 0x000ea20000100800 */
[----:B------:R-:W-:-:S03]  /*d5d0*/  R2UR UR42, R12 ;  /* 0x000000000c2a72ca */ /* 0x000fc600000e0000 */
[----:B------:R-:W2:Y:S04]  /*d5e0*/  LDL R13, [R1+0x560] ;  /* 0x00056000010d7983 */ /* 0x000ea80000100800 */
[----:B------:R-:W2:Y:S01]  /*d5f0*/  LDL R12, [R1+0x554] ;  /* 0x00055400010c7983 */ /* 0x000ea20000100800 */
[----:B------:R-:W-:-:S03]  /*d600*/  R2UR UR55, R5 ;  /* 0x00000000053772ca */ /* 0x000fc600000e0000 */
[----:B------:R-:W2:Y:S01]  /*d610*/  LDL R5, [R1+0x55c] ;  /* 0x00055c0001057983 */ /* 0x000ea20000100800 */
[----:B------:R-:W-:Y:S01]  /*d620*/  QGMMA.64x32x32.F32.E4M3.E4M3 R152, gdesc[UR28], R152 ;  /* 0x006000001c9879f3 */ /* 0x000fe20008700898 */
[----:B------:R-:W-:Y:S02]  /*d630*/  R2UR UR29, R186 ;  /* 0x00000000ba1d72ca */ /* 0x000fe400000e0000 */
[----:B------:R-:W-:Y:S02]  /*d640*/  IADD3 R186, P1, R8, R0, RZ ;  /* 0x0000000008ba7210 */ /* 0x000fe40007f3e0ff */
[----:B------:R-:W-:Y:S01]  /*d650*/  R2UR UR28, R187 ;  /* 0x00000000bb1c72ca */ /* 0x000fe200000e0000 */
[----:B------:R-:W2:Y:S01]  /*d660*/  LDL R0, [R1+0x564] ;  /* 0x0005640001007983 */ /* 0x000ea20000100800 */
[----:B---3--:R-:W-:-:S03]  /*d670*/  R2UR UR59, R3 ;  /* 0x00000000033b72ca */ /* 0x008fc600000e0000 */
[----:B------:R-:W3:Y:S01]  /*d680*/  LDL R3, [R1+0x544] ;  /* 0x0005440001037983 */ /* 0x000ee20000100800 */
[----:B------:R-:W-:-:S03]  /*d690*/  R2UR UR58, R2 ;  /* 0x00000000023a72ca */ /* 0x000fc600000e0000 */
[----:B------:R-:W3:Y:S01]  /*d6a0*/  LDL R2, [R1+0x558] ;  /* 0x0005580001027983 */ /* 0x000ee20000100800 */
[----:B----4-:R-:W-:-:S03]  /*d6b0*/  IADD3 R22, P2, R8, R11, RZ ;  /* 0x0000000b08167210 */ /* 0x010fc60007f5e0ff */
[----:B------:R-:W4:Y:S02]  /*d6c0*/  LDL R11, [R1+0x570] ;  /* 0x00057000010b7983 */ /* 0x000f240000100800 */
[C---:B------:R-:W-:Y:S02]  /*d6d0*/  IMAD.X R23, R20.reuse, 0x1, R10, P2 ;  /* 0x0000000114177824 */ /* 0x040fe400010e060a */
[----:B------:R-:W4:Y:S01]  /*d6e0*/  LDL R10, [R1+0x578] ;  /* 0x00057800010a7983 */ /* 0x000f220000100800 */
[----:B--2---:R-:W-:-:S03]  /*d6f0*/  IMAD.X R187, R20, 0x1, R6, P1 ;  /* 0x0000000114bb7824 */ /* 0x004fc600008e0606 */
[----:B------:R0:W2:Y:S01]  /*d700*/  LDG.E.U8 R6, desc[UR60][R22.64] ;  /* 0x0000003c16067981 */ /* 0x0000a2000c1e1100 */
[----:B------:R-:W-:Y:S02]  /*d710*/  R2UR UR31, R184 ;  /* 0x00000000b81f72ca */ /* 0x000fe400000e0000 */
[----:B------:R-:W-:Y:S02]  /*d720*/  R2UR UR34, R16 ;  /* 0x00000000102272ca */ /* 0x000fe400000e0000 */
[----:B------:R-:W-:Y:S02]  /*d730*/  R2UR UR35, R17 ;  /* 0x00000000112372ca */ /* 0x000fe400000e0000 */
[----:B------:R-:W-:Y:S01]  /*d740*/  R2UR UR39, R15 ;  /* 0x000000000f2772ca */ /* 0x000fe200000e0000 */
[----:B------:R1:W4:Y:S01]  /*d750*/  LDG.E.U8 R17, desc[UR60][R186.64] ;  /* 0x0000003cba117981 */ /* 0x000322000c1e1100 */
[----:B------:R-:W-:-:S03]  /*d760*/  R2UR UR30, R185 ;  /* 0x00000000b91e72ca */ /* 0x000fc600000e0000 */
[----:B------:R-:W4:Y:S01]  /*d770*/  LDL R15, [R1+0x56c] ;  /* 0x00056c00010f7983 */ /* 0x000f220000100800 */
[----:B------:R-:W-:Y:S01]  /*d780*/  UMOV UR32, UR28 ;  /* 0x0000001c00207c82 */ /* 0x000fe20008000000 */
[----:B------:R-:W-:-:S04]  /*d790*/  UMOV UR33, UR29 ;  /* 0x0000001d00217c82 */ /* 0x000fc80008000000 */
[----:B------:R-:W-:Y:S01]  /*d7a0*/  QGMMA.64x32x32.F32.E4M3.E4M3 R152, gdesc[UR32], R152 ;  /* 0x00600000209879f3 */ /* 0x000fe20008700898 */
[----:B------:R-:W-:Y:S02]  /*d7b0*/  R2UR UR35, R188 ;  /* 0x00000000bc2372ca */ /* 0x000fe400000e0000 */
[----:B------:R-:W-:Y:S02]  /*d7c0*/  R2UR UR26, R21 ;  /* 0x00000000151a72ca */ /* 0x000fe400000e0000 */
[----:B------:R-:W-:Y:S02]  /*d7d0*/  R2UR UR34, R189 ;  /* 0x00000000bd2272ca */ /* 0x000fe400000e0000 */
[C---:B------:R-:W-:Y:S02]  /*d7e0*/  IADD3 R184, P2, R8.reuse, R7, RZ ;  /* 0x0000000708b87210 */ /* 0x040fe40007f5e0ff */
[----:B------:R-:W4:Y:S01]  /*d7f0*/  LDL R7, [R1+0x580] ;  /* 0x0005800001077983 */ /* 0x000f220000100800 */
[----:B0-----:R-:W-:-:S05]  /*d800*/  IADD3 R22, P1, R8, R4, RZ ;  /* 0x0000000408167210 */ /* 0x001fca0007f3e0ff */
[----:B------:R-:W-:-:S05]  /*d810*/  IMAD.X R23, R20, 0x1, R14, P1 ;  /* 0x0000000114177824 */ /* 0x000fca00008e060e */
[----:B------:R0:W4:Y:S01]  /*d820*/  LDG.E.U8 R188, desc[UR60][R22.64] ;  /* 0x0000003c16bc7981 */ /* 0x000122000c1e1100 */
[----:B---3--:R-:W-:Y:S01]  /*d830*/  IMAD.X R185, R20, 0x1, R3, P2 ;  /* 0x0000000114b97824 */ /* 0x008fe200010e0603 */
[----:B-1----:R-:W-:-:S04]  /*d840*/  IADD3 R186, P2, R8, R2, RZ ;  /* 0x0000000208ba7210 */ /* 0x002fc80007f5e0ff */
[----:B------:R1:W3:Y:S01]  /*d850*/  LDG.E.U8 R16, desc[UR60][R184.64] ;  /* 0x0000003cb8107981 */ /* 0x0002e2000c1e1100 */
[----:B------:R-:W-:Y:S01]  /*d860*/  IMAD.X R187, R20, 0x1, R12, P2 ;  /* 0x0000000114bb7824 */ /* 0x000fe200010e060c */
[----:B0-----:R-:W-:-:S04]  /*d870*/  IADD3 R22, P2, R8, R9, RZ ;  /* 0x0000000908167210 */ /* 0x001fc80007f5e0ff */
[----:B------:R4:W3:Y:S01]  /*d880*/  LDG.E.U8 R21, desc[UR60][R186.64] ;  /* 0x0000003cba157981 */ /* 0x0008e2000c1e1100 */
[----:B-1----:R-:W-:Y:S01]  /*d890*/  IADD3 R184, P1, R8, R13, RZ ;  /* 0x0000000d08b87210 */ /* 0x002fe20007f3e0ff */
[----:B------:R-:W-:-:S04]  /*d8a0*/  IMAD.X R23, R20, 0x1, R0, P2 ;  /* 0x0000000114177824 */ /* 0x000fc800010e0600 */
[----:B------:R-:W-:Y:S01]  /*d8b0*/  IMAD.X R185, R20, 0x1, R5, P1 ;  /* 0x0000000114b97824 */ /* 0x000fe200008e0605 */
[----:B------:R-:W3:Y:S04]  /*d8c0*/  LDG.E.U8 R189, desc[UR60][R22.64] ;  /* 0x0000003c16bd7981 */ /* 0x000ee8000c1e1100 */
[----:B------:R0:W3:Y:S04]  /*d8d0*/  LDG.E.U8 R18, desc[UR60][R184.64] ;  /* 0x0000003cb8127981 */ /* 0x0000e8000c1e1100 */
[----:B--2---:R1:W-:Y:S04]  /*d8e0*/  STL [R1+0x998], R6 ;  /* 0x0009980601007387 */ /* 0x0043e80000100800 */
[----:B------:R-:W2:Y:S04]  /*d8f0*/  LDL R4, [R1+0x574] ;  /* 0x0005740001047983 */ /* 0x000ea80000100800 */
[----:B------:R-:W3:Y:S04]  /*d900*/  LDL R3, [R1+0x588] ;  /* 0x0005880001037983 */ /* 0x000ee80000100800 */
[----:B------:R-:W3:Y:S04]  /*d910*/  LDL R2, [R1+0x57c] ;  /* 0x00057c0001027983 */ /* 0x000ee80000100800 */
[----:B------:R-:W3:Y:S04]  /*d920*/  LDL R14, [R1+0x590] ;  /* 0x00059000010e7983 */ /* 0x000ee80000100800 */
[----:B------:R-:W3:Y:S04]  /*d930*/  LDL R13, [R1+0x584] ;  /* 0x00058400010d7983 */ /* 0x000ee80000100800 */
[----:B------:R-:W3:Y:S01]  /*d940*/  LDL R12, [R1+0x598] ;  /* 0x00059800010c7983 */ /* 0x000ee20000100800 */
[----:B----4-:R-:W-:-:S03]  /*d950*/  IADD3 R186, P1, R8, R11, RZ ;  /* 0x0000000b08ba7210 */ /* 0x010fc60007f3e0ff */
[----:B------:R-:W4:Y:S04]  /*d960*/  LDL R9, [R1+0x58c] ;  /* 0x00058c0001097983 */ /* 0x000f280000100800 */
[----:B------:R-:W4:Y:S01]  /*d970*/  LDL R5, [R1+0x5a0] ;  /* 0x0005a00001057983 */ /* 0x000f220000100800 */
[----:B0-----:R-:W-:-:S03]  /*d980*/  IADD3 R184, P2, R8, R10, RZ ;  /* 0x0000000a08b87210 */ /* 0x001fc60007f5e0ff */
[----:B------:R-:W4:Y:S04]  /*d990*/  LDL R11, [R1+0x594] ;  /* 0x00059400010b7983 */ /* 0x000f280000100800 */
[----:B------:R-:W4:Y:S04]  /*d9a0*/  LDL R0, [R1+0x5a8] ;  /* 0x0005a80001007983 */ /* 0x000f280000100800 */
[----:B------:R-:W4:Y:S04]  /*d9b0*/  LDL R10, [R1+0x59c] ;  /* 0x00059c00010a7983 */ /* 0x000f280000100800 */
[----:B-1----:R-:W4:Y:S01]  /*d9c0*/  LDL R6, [R1+0x5b0] ;  /* 0x0005b00001067983 */ /* 0x002f220000100800 */
[----:B------:R-:W-:Y:S01]  /*d9d0*/  IMAD.X R187, R20, 0x1, R15, P1 ;  /* 0x0000000114bb7824 */ /* 0x000fe200008e060f */
[----:B------:R-:W-:-:S02]  /*d9e0*/  IADD3 R22, P1, R8, R7, RZ ;  /* 0x0000000708167210 */ /* 0x000fc40007f3e0ff */
[----:B------:R-:W4:Y:S01]  /*d9f0*/  LDL R7, [R1+0x5a4] ;  /* 0x0005a40001077983 */ /* 0x000f220000100800 */
[----:B--2---:R-:W-:-:S03]  /*da00*/  IMAD.X R185, R20, 0x1, R4, P2 ;  /* 0x0000000114b97824 */ /* 0x004fc600010e0604 */
[----:B------:R-:W2:Y:S04]  /*da10*/  LDL R4, [R1+0x5b8] ;  /* 0x0005b80001047983 */ /* 0x000ea80000100800 */
[----:B------:R0:W-:Y:S01]  /*da20*/  STL [R1+0x48], R17 ;  /* 0x0000481101007387 */ /* 0x0001e20000100800 */
[----:B---3--:R-:W-:-:S03]  /*da30*/  IMAD.X R23, R20, 0x1, R2, P1 ;  /* 0x0000000114177824 */ /* 0x008fc600008e0602 */
[----:B------:R-:W3:Y:S04]  /*da40*/  LDL R2, [R1+0x5c0] ;  /* 0x0005c00001027983 */ /* 0x000ee80000100800 */
[----:B------:R-:W3:Y:S04]  /*da50*/  LDG.E.U8 R15, desc[UR60][R22.64] ;  /* 0x0000003c160f7981 */ /* 0x000ee8000c1e1100 */
[----:B0-----:R0:W3:Y:S02]  /*da60*/  LDG.E.U8 R17, desc[UR60][R186.64] ;  /* 0x0000003cba117981 */ /* 0x0010e4000c1e1100 */
[----:B0-----:R-:W-:-:S02]  /*da70*/  IADD3 R186, P2, R8, R3, RZ ;  /* 0x0000000308ba7210 */ /* 0x001fc40007f5e0ff */
[----:B------:R-:W3:Y:S04]  /*da80*/  LDL R3, [R1+0x5ac] ;  /* 0x0005ac0001037983 */ /* 0x000ee80000100800 */
[----:B------:R0:W-:Y:S01]  /*da90*/  STL [R1+0x9c], R16 ;  /* 0x00009c1001007387 */ /* 0x0001e20000100800 */
[----:B------:R-:W-:Y:S01]  /*daa0*/  IMAD.X R187, R20, 0x1, R13, P2 ;  /* 0x0000000114bb7824 */ /* 0x000fe200010e060d */
[----:B------:R-:W-:Y:S02]  /*dab0*/  IADD3 R22, P2, R8, R12, RZ ;  /* 0x0000000c08167210 */ /* 0x000fe40007f5e0ff */
[----:B------:R-:W3:Y:S04]  /*dac0*/  LDL R13, [R1+0x5c8] ;  /* 0x0005c800010d7983 */ /* 0x000ee80000100800 */
[----:B0-----:R0:W3:Y:S01]  /*dad0*/  LDG.E.U8 R16, desc[UR60][R184.64] ;  /* 0x0000003cb8107981 */ /* 0x0010e2000c1e1100 */
[----:B----4-:R-:W-:Y:S01]  /*dae0*/  IMAD.X R23, R20, 0x1, R11, P2 ;  /* 0x0000000114177824 */ /* 0x010fe200010e060b */
[----:B0-----:R-:W-:-:S02]  /*daf0*/  IADD3 R184, P1, R8, R14, RZ ;  /* 0x0000000e08b87210 */ /* 0x001fc40007f3e0ff */
[----:B------:R-:W4:Y:S04]  /*db00*/  LDL R14, [R1+0x5b4] ;  /* 0x0005b400010e7983 */ /* 0x000f280000100800 */
[----:B------:R0:W-:Y:S01]  /*db10*/  STL [R1+0x44], R188 ;  /* 0x000044bc01007387 */ /* 0x0001e20000100800 */
[----:B------:R-:W-:-:S03]  /*db20*/  IMAD.X R185, R20, 0x1, R9, P1 ;  /* 0x0000000114b97824 */ /* 0x000fc600008e0609 */
[----:B------:R-:W4:Y:S04]  /*db30*/  LDL R12, [R1+0x5bc] ;  /* 0x0005bc00010c7983 */ /* 0x000f280000100800 */
[----:B------:R1:W-:Y:S04]  /*db40*/  STL [R1+0xa8], R21 ;  /* 0x0000a81501007387 */ /* 0x0003e80000100800 */
[----:B0-----:R0:W4:Y:S04]  /*db50*/  LDG.E.U8 R188, desc[UR60][R186.64] ;  /* 0x0000003cbabc7981 */ /* 0x001128000c1e1100 */
[----:B------:R-:W4:Y:S04]  /*db60*/  LDL R9, [R1+0x5d0] ;  /* 0x0005d00001097983 */ /* 0x000f280000100800 */
[----:B-1----:R1:W4:Y:S01]  /*db70*/  LDG.E.U8 R21, desc[UR60][R184.64] ;  /* 0x0000003cb8157981 */ /* 0x002322000c1e1100 */
[----:B0-----:R-:W-:-:S03]  /*db80*/  IADD3 R186, P1, R8, R5, RZ ;  /* 0x0000000508ba7210 */ /* 0x001fc60007f3e0ff */
[----:B------:R-:W4:Y:S04]  /*db90*/  LDL R5, [R1+0x5c4] ;  /* 0x0005c40001057983 */ /* 0x000f280000100800 */
[----:B------:R0:W-:Y:S01]  /*dba0*/  STL [R1+0x40], R18 ;  /* 0x0000401201007387 */ /* 0x0001e20000100800 */
[----:B------:R-:W-:Y:S01]  /*dbb0*/  IMAD.X R187, R20, 0x1, R10, P1 ;  /* 0x0000000114bb7824 */ /* 0x000fe200008e060a */
[C---:B-1----:R-:W-:Y:S02]  /*dbc0*/  IADD3 R184, P2, R8.reuse, R0, RZ ;  /* 0x0000000008b87210 */ /* 0x042fe40007f5e0ff */
[----:B------:R-:W4:Y:S04]  /*dbd0*/  LDL R11, [R1+0x5d8] ;  /* 0x0005d800010b7983 */ /* 0x000f280000100800 */
[----:B------:R-:W4:Y:S04]  /*dbe0*/  LDL R0, [R1+0x5cc] ;  /* 0x0005cc0001007983 */ /* 0x000f280000100800 */
[----:B0-----:R0:W4:Y:S04]  /*dbf0*/  LDG.E.U8 R18, desc[UR60][R22.64] ;  /* 0x0000003c16127981 */ /* 0x001128000c1e1100 */
[----:B------:R1:W-:Y:S04]  /*dc00*/  STL [R1+0xa4], R189 ;  /* 0x0000a4bd01007387 */ /* 0x0003e80000100800 */
[----:B------:R-:W4:Y:S01]  /*dc10*/  LDL R10, [R1+0x5e0] ;  /* 0x0005e000010a7983 */ /* 0x000f220000100800 */
[----:B0-----:R-:W-:-:S03]  /*dc20*/  IADD3 R22, P1, R8, R6, RZ ;  /* 0x0000000608167210 */ /* 0x001fc60007f3e0ff */
[----:B------:R-:W4:Y:S04]  /*dc30*/  LDL R6, [R1+0x5d4] ;  /* 0x0005d40001067983 */ /* 0x000f280000100800 */
[----:B-1----:R2:W4:Y:S01]  /*dc40*/  LDG.E.U8 R189, desc[UR60][R186.64] ;  /* 0x0000003cbabd7981 */ /* 0x002522000c1e1100 */
[----:B------:R-:W-:Y:S01]  /*dc50*/  IMAD.X R185, R20, 0x1, R7, P2 ;  /* 0x0000000114b97824 */ /* 0x000fe200010e0607 */
[----:B--2---:R-:W-:Y:S02]  /*dc60*/  IADD3 R186, P2, R8, R4, RZ ;  /* 0x0000000408ba7210 */ /* 0x004fe40007f5e0ff */
[----:B---3--:R0:W-:Y:S04]  /*dc70*/  STL [R1+0x3c], R17 ;  /* 0x00003c1101007387 */ /* 0x0081e80000100800 */
[----:B------:R-:W2:Y:S04]  /*dc80*/  LDL R7, [R1+0x5e8] ;  /* 0x0005e80001077983 */ /* 0x000ea80000100800 */
[----:B------:R-:W3:Y:S01]  /*dc90*/  LDL R4, [R1+0x5dc] ;  /* 0x0005dc0001047983 */ /* 0x000ee20000100800 */
[----:B------:R-:W-:-:S03]  /*dca0*/  IMAD.X R23, R20, 0x1, R3, P1 ;  /* 0x0000000114177824 */ /* 0x000fc600008e0603 */
[----:B0-----:R0:W3:Y:S02]  /*dcb0*/  LDG.E.U8 R17, desc[UR60][R184.64] ;  /* 0x0000003cb8117981 */ /* 0x0010e4000c1e1100 */
[----:B0-----:R-:W-:Y:S02]  /*dcc0*/  IADD3 R184, P1, R8, R2, RZ ;  /* 0x0000000208b87210 */ /* 0x001fe40007f3e0ff */
[----:B------:R0:W-:Y:S04]  /*dcd0*/  STL [R1+0xa0], R16 ;  /* 0x0000a01001007387 */ /* 0x0001e80000100800 */
[----:B------:R-:W3:Y:S04]  /*dce0*/  LDL R3, [R1+0x5f0] ;  /* 0x0005f00001037983 */ /* 0x000ee80000100800 */
[----:B------:R-:W3:Y:S01]  /*dcf0*/  LDL R2, [R1+0x5e4] ;  /* 0x0005e40001027983 */ /* 0x000ee20000100800 */
[----:B----4-:R-:W-:-:S03]  /*dd00*/  IMAD.X R187, R20, 0x1, R14, P2 ;  /* 0x0000000114bb7824 */ /* 0x010fc600010e060e */
[----:B0-----:R0:W4:Y:S04]  /*dd10*/  LDG.E.U8 R16, desc[UR60][R22.64] ;  /* 0x0000003c16107981 */ /* 0x001128000c1e1100 */
[----:B------:R1:W-:Y:S01]  /*dd20*/  STL [R1+0x38], R15 ;  /* 0x0000380f01007387 */ /* 0x0003e20000100800 */
[----:B------:R-:W-:-:S03]  /*dd30*/  IMAD.X R185, R20, 0x1, R12, P1 ;  /* 0x0000000114b97824 */ /* 0x000fc600008e060c */
[----:B------:R-:W4:Y:S01]  /*dd40*/  LDL R14, [R1+0x5ec] ;  /* 0x0005ec00010e7983 */ /* 0x000f220000100800 */
[----:B0-----:R-:W-:-:S03]  /*dd50*/  IADD3 R22, P2, R8, R13, RZ ;  /* 0x0000000d08167210 */ /* 0x001fc60007f5e0ff */
[----:B------:R-:W4:Y:S04]  /*dd60*/  LDL R12, [R1+0x600] ;  /* 0x00060000010c7983 */ /* 0x000f280000100800 */
[----:B-1----:R-:W4:Y:S04]  /*dd70*/  LDL R15, [R1+0x5f8] ;  /* 0x0005f800010f7983 */ /* 0x002f280000100800 */
[----:B------:R0:W-:Y:S01]  /*dd80*/  STL [R1+0x98], R188 ;  /* 0x000098bc01007387 */ /* 0x0001e20000100800 */
[----:B------:R-:W-:-:S03]  /*dd90*/  IMAD.X R23, R20, 0x1, R5, P2 ;  /* 0x0000000114177824 */ /* 0x000fc600010e0605 */
[----:B------:R-:W4:Y:S04]  /*dda0*/  LDL R5, [R1+0x608] ;  /* 0x0006080001057983 */ /* 0x000f280000100800 */
[----:B0-----:R0:W4:Y:S02]  /*ddb0*/  LDG.E.U8 R188, desc[UR60][R186.64] ;  /* 0x0000003cbabc7981 */ /* 0x001124000c1e1100 */
[----:B0-----:R-:W-:Y:S02]  /*ddc0*/  IADD3 R186, P1, R8, R9, RZ ;  /* 0x0000000908ba7210 */ /* 0x001fe40007f3e0ff */
[----:B------:R-:W4:Y:S04]  /*ddd0*/  LDL R9, [R1+0x5f4] ;  /* 0x0005f40001097983 */ /* 0x000f280000100800 */
        /* <DEDUP_REMOVED lines=12> */
[----:B------:R0:W-:Y:S04]  /*dea0*/  STL [R1+0x30], R189 ;  /* 0x000030bd01007387 */ /* 0x0001e80000100800 */
[----:B------:R-:W4:Y:S01]  /*deb0*/  LDL R6, [R1+0x60c] ;  /* 0x00060c0001067983 */ /* 0x000f220000100800 */
[----:B------:R-:W-:-:S03]  /*dec0*/  R2UR UR33, R190 ;  /* 0x00000000be2172ca */ /* 0x000fc600000e0000 */
[----:B------:R2:W4:Y:S04]  /*ded0*/  LDG.E.U8 R190, desc[UR60][R186.64] ;  /* 0x0000003cbabe7981 */ /* 0x000528000c1e1100 */
[----:B0-----:R0:W4:Y:S01]  /*dee0*/  LDG.E.U8 R189, desc[UR60][R184.64] ;  /* 0x0000003cb8bd7981 */ /* 0x001122000c1e1100 */
[----:B--2---:R-:W-:Y:S01]  /*def0*/  IADD3 R186, P2, R8, R7, RZ ;  /* 0x0000000708ba7210 */ /* 0x004fe20007f5e0ff */
[----:B---3--:R-:W-:Y:S02]  /*df00*/  IMAD.X R23, R20, 0x1, R4, P1 ;  /* 0x0000000114177824 */ /* 0x008fe400008e0604 */
[----:B------:R1:W-:Y:S04]  /*df10*/  STL [R1+0x88], R17 ;  /* 0x0000881101007387 */ /* 0x0003e80000100800 */
[----:B------:R-:W2:Y:S04]  /*df20*/  LDL R7, [R1+0x620] ;  /* 0x0006200001077983 */ /* 0x000ea80000100800 */
[----:B------:R-:W3:Y:S04]  /*df30*/  LDL R4, [R1+0x614] ;  /* 0x0006140001047983 */ /* 0x000ee80000100800 */
[----:B-1----:R1:W3:Y:S01]  /*df40*/  LDG.E.U8 R17, desc[UR60][R22.64] ;  /* 0x0000003c16117981 */ /* 0x0022e2000c1e1100 */
[----:B0-----:R-:W-:Y:S01]  /*df50*/  IADD3 R184, P1, R8, R3, RZ ;  /* 0x0000000308b87210 */ /* 0x001fe20007f3e0ff */
[----:B------:R-:W-:-:S02]  /*df60*/  IMAD.X R187, R20, 0x1, R2, P2 ;  /* 0x0000000114bb7824 */ /* 0x000fc400010e0602 */
[----:B----4-:R0:W-:Y:S04]  /*df70*/  STL [R1+0x2c], R16 ;  /* 0x00002c1001007387 */ /* 0x0101e80000100800 */
[----:B------:R-:W4:Y:S01]  /*df80*/  LDL R3, [R1+0x628] ;  /* 0x0006280001037983 */ /* 0x000f220000100800 */
[----:B------:R-:W-:-:S03]  /*df90*/  IMAD.X R185, R20, 0x1, R14, P1 ;  /* 0x0000000114b97824 */ /* 0x000fc600008e060e */
[----:B------:R-:W4:Y:S04]  /*dfa0*/  LDL R2, [R1+0x61c] ;  /* 0x00061c0001027983 */ /* 0x000f280000100800 */
[----:B0-----:R0:W4:Y:S01]  /*dfb0*/  LDG.E.U8 R16, desc[UR60][R186.64] ;  /* 0x0000003cba107981 */ /* 0x001122000c1e1100 */
[C---:B-1----:R-:W-:Y:S02]  /*dfc0*/  IADD3 R22, P2, R8.reuse, R15, RZ ;  /* 0x0000000f08167210 */ /* 0x042fe40007f5e0ff */
[----:B0-----:R-:W-:Y:S01]  /*dfd0*/  IADD3 R186, P1, R8, R12, RZ ;  /* 0x0000000c08ba7210 */ /* 0x001fe20007f3e0ff */
[----:B------:R0:W-:Y:S04]  /*dfe0*/  STL [R1+0x84], R188 ;  /* 0x000084bc01007387 */ /* 0x0001e80000100800 */
[----:B------:R-:W4:Y:S04]  /*dff0*/  LDL R14, [R1+0x630] ;  /* 0x00063000010e7983 */ /* 0x000f280000100800 */
[----:B------:R-:W4:Y:S01]  /*e000*/  LDL R12, [R1+0x624] ;  /* 0x00062400010c7983 */ /* 0x000f220000100800 */
[----:B------:R-:W-:-:S03]  /*e010*/  IMAD.X R23, R20, 0x1, R9, P2 ;  /* 0x0000000114177824 */ /* 0x000fc600010e0609 */
[----:B0-----:R0:W4:Y:S01]  /*e020*/  LDG.E.U8 R188, desc[UR60][R184.64] ;  /* 0x0000003cb8bc7981 */ /* 0x001122000c1e1100 */
[----:B------:R-:W-:Y:S01]  /*e030*/  IMAD.X R187, R20, 0x1, R13, P1 ;  /* 0x0000000114bb7824 */ /* 0x000fe200008e060d */
[----:B0-----:R-:W-:Y:S02]  /*e040*/  IADD3 R184, P2, R8, R5, RZ ;  /* 0x0000000508b87210 */ /* 0x001fe40007f5e0ff */
[----:B------:R0:W-:Y:S04]  /*e050*/  STL [R1+0x28], R21 ;  /* 0x0000281501007387 */ /* 0x0001e80000100800 */
[----:B------:R-:W4:Y:S04]  /*e060*/  LDL R5, [R1+0x62c] ;  /* 0x00062c0001057983 */ /* 0x000f280000100800 */
[----:B------:R-:W4:Y:S04]  /*e070*/  LDL R9, [R1+0x638] ;  /* 0x0006380001097983 */ /* 0x000f280000100800 */
[----:B0-----:R0:W4:Y:S01]  /*e080*/  LDG.E.U8 R21, desc[UR60][R22.64] ;  /* 0x0000003c16157981 */ /* 0x001122000c1e1100 */
[----:B------:R-:W-:Y:S01]  /*e090*/  IMAD.X R185, R20, 0x1, R0, P2 ;  /* 0x0000000114b97824 */ /* 0x000fe200010e0600 */
[----:B0-----:R-:W-:-:S05]  /*e0a0*/  IADD3 R22, P1, R8, R11, RZ ;  /* 0x0000000b08167210 */ /* 0x001fca0007f3e0ff */
[----:B------:R-:W-:Y:S02]  /*e0b0*/  IMAD.X R23, R20, 0x1, R6, P1 ;  /* 0x0000000114177824 */ /* 0x000fe400008e0606 */
[----:B------:R-:W4:Y:S04]  /*e0c0*/  LDG.E.U8 R6, desc[UR60][R184.64] ;  /* 0x0000003cb8067981 */ /* 0x000f28000c1e1100 */
[----:B------:R0:W-:Y:S04]  /*e0d0*/  STL [R1+0x80], R18 ;  /* 0x0000801201007387 */ /* 0x0001e80000100800 */
[----:B------:R-:W4:Y:S04]  /*e0e0*/  LDL R11, [R1+0x640] ;  /* 0x00064000010b7983 */ /* 0x000f280000100800 */
[----:B------:R-:W4:Y:S04]  /*e0f0*/  LDL R0, [R1+0x634] ;  /* 0x0006340001007983 */ /* 0x000f280000100800 */
[----:B0-----:R0:W4:Y:S04]  /*e100*/  LDG.E.U8 R18, desc[UR60][R186.64] ;  /* 0x0000003cba127981 */ /* 0x001128000c1e1100 */
[----:B------:R-:W-:Y:S04]  /*e110*/  STL [R1+0x24], R190 ;  /* 0x000024be01007387 */ /* 0x000fe80000100800 */
[----:B------:R-:W4:Y:S01]  /*e120*/  LDL R15, [R1+0x648] ;  /* 0x00064800010f7983 */ /* 0x000f220000100800 */
[----:B0-----:R-:W-:-:S03]  /*e130*/  IADD3 R186, P2, R8, R10, RZ ;  /* 0x0000000a08ba7210 */ /* 0x001fc60007f5e0ff */
[----:B------:R-:W4:Y:S04]  /*e140*/  LDL R10, [R1+0x63c] ;  /* 0x00063c00010a7983 */ /* 0x000f280000100800 */
[----:B------:R-:W-:Y:S01]  /*e150*/  STL [R1+0x7c], R189 ;  /* 0x00007cbd01007387 */ /* 0x000fe20000100800 */
[----:B--2---:R-:W-:Y:S01]  /*e160*/  IADD3 R184, P1, R8, R7, RZ ;  /* 0x0000000708b87210 */ /* 0x004fe20007f3e0ff */
[----:B---3--:R-:W-:-:S05]  /*e170*/  IMAD.X R187, R20, 0x1, R4, P2 ;  /* 0x0000000114bb7824 */ /* 0x008fca00010e0604 */
[----:B------:R0:W2:Y:S01]  /*e180*/  LDG.E.U8 R4, desc[UR60][R186.64] ;  /* 0x0000003cba047981 */ /* 0x0000a2000c1e1100 */
[----:B----4-:R-:W-:Y:S01]  /*e190*/  IMAD.X R185, R20, 0x1, R2, P1 ;  /* 0x0000000114b97824 */ /* 0x010fe200008e0602 */
[----:B0-----:R-:W-:-:S05]  /*e1a0*/  IADD3 R186, P1, R8, R14, RZ ;  /* 0x0000000e08ba7210 */ /* 0x001fca0007f3e0ff */
[----:B------:R-:W-:Y:S01]  /*e1b0*/  IMAD.X R187, R20, 0x1, R5, P1 ;  /* 0x0000000114bb7824 */ /* 0x000fe200008e0605 */
[----:B------:R-:W-:Y:S04]  /*e1c0*/  STL [R1+0x9a0], R6 ;  /* 0x0009a00601007387 */ /* 0x000fe80000100800 */
[----:B------:R-:W3:Y:S04]  /*e1d0*/  LDL R13, [R1+0x650] ;  /* 0x00065000010d7983 */ /* 0x000ee80000100800 */
[----:B------:R-:W4:Y:S04]  /*e1e0*/  LDL R7, [R1+0x644] ;  /* 0x0006440001077983 */ /* 0x000f280000100800 */
[----:B------:R0:W-:Y:S04]  /*e1f0*/  STL [R1+0x20], R17 ;  /* 0x0000201101007387 */ /* 0x0001e80000100800 */
[----:B------:R-:W3:Y:S04]  /*e200*/  LDL R2, [R1+0x64c] ;  /* 0x00064c0001027983 */ /* 0x000ee80000100800 */
[----:B0-----:R0:W3:Y:S02]  /*e210*/  LDG.E.U8 R17, desc[UR60][R22.64] ;  /* 0x0000003c16117981 */ /* 0x0010e4000c1e1100 */
[----:B0-----:R-:W-:-:S02]  /*e220*/  IADD3 R22, P2, R8, R3, RZ ;  /* 0x0000000308167210 */ /* 0x001fc40007f5e0ff */
[----:B------:R-:W3:Y:S03]  /*e230*/  LDL R3, [R1+0x658] ;  /* 0x0006580001037983 */ /* 0x000ee60000100800 */
[----:B------:R-:W-:-:S05]  /*e240*/  IMAD.X R23, R20, 0x1, R12, P2 ;  /* 0x0000000114177824 */ /* 0x000fca00010e060c */
[----:B------:R-:W4:Y:S04]  /*e250*/  LDG.E.U8 R5, desc[UR60][R22.64] ;  /* 0x0000003c16057981 */ /* 0x000f28000c1e1100 */
[----:B------:R0:W-:Y:S04]  /*e260*/  STL [R1+0x78], R16 ;  /* 0x0000781001007387 */ /* 0x0001e80000100800 */
[----:B0-----:R0:W3:Y:S02]  /*e270*/  LDG.E.U8 R16, desc[UR60][R184.64] ;  /* 0x0000003cb8107981 */ /* 0x0010e4000c1e1100 */
[----:B0-----:R-:W-:-:S05]  /*e280*/  IADD3 R184, P2, R8, R9, RZ ;  /* 0x0000000908b87210 */ /* 0x001fca0007f5e0ff */
[----:B------:R-:W-:Y:S01]  /*e290*/  IMAD.X R185, R20, 0x1, R0, P2 ;  /* 0x0000000114b97824 */ /* 0x000fe200010e0600 */
[----:B--2---:R0:W-:Y:S04]  /*e2a0*/  STL [R1+0x9a4], R4 ;  /* 0x0009a40401007387 */ /* 0x0041e80000100800 */
[----:B------:R1:W-:Y:S04]  /*e2b0*/  STL [R1+0x1c], R188 ;  /* 0x00001cbc01007387 */ /* 0x0003e80000100800 */
[----:B------:R-:W2:Y:S04]  /*e2c0*/  LDL R14, [R1+0x660] ;  /* 0x00066000010e7983 */ /* 0x000ea80000100800 */
[----:B------:R-:W2:Y:S04]  /*e2d0*/  LDL R12, [R1+0x654] ;  /* 0x00065400010c7983 */ /* 0x000ea80000100800 */
[----:B0-----:R-:W2:Y:S04]  /*e2e0*/  LDL R4, [R1+0x668] ;  /* 0x0006680001047983 */ /* 0x001ea80000100800 */
[----:B------:R-:W-:Y:S04]  /*e2f0*/  STL [R1+0x74], R21 ;  /* 0x0000741501007387 */ /* 0x000fe80000100800 */
[----:B------:R-:W2:Y:S01]  /*e300*/  LDL R9, [R1+0x65c] ;  /* 0x00065c0001097983 */ /* 0x000ea20000100800 */
[----:B------:R-:W-:-:S03]  /*e310*/  IADD3 R22, P1, R8, R11, RZ ;  /* 0x0000000b08167210 */ /* 0x000fc60007f3e0ff */
[----:B-1----:R0:W2:Y:S04]  /*e320*/  LDG.E.U8 R188, desc[UR60][R186.64] ;  /* 0x0000003cbabc7981 */ /* 0x0020a8000c1e1100 */
[----:B----4-:R-:W-:Y:S04]  /*e330*/  STL [R1+0x9a8], R5 ;  /* 0x0009a80501007387 */ /* 0x010fe80000100800 */
[----:B------:R1:W-:Y:S01]  /*e340*/  STL [R1+0x18], R18 ;  /* 0x0000181201007387 */ /* 0x0003e20000100800 */
[----:B0-----:R-:W-:Y:S01]  /*e350*/  IADD3 R186, P2, R8, R15, RZ ;  /* 0x0000000f08ba7210 */ /* 0x001fe20007f5e0ff */
[----:B------:R-:W-:-:S02]  /*e360*/  IMAD.X R23, R20, 0x1, R10, P1 ;  /* 0x0000000114177824 */ /* 0x000fc400008e060a */
[----:B------:R-:W4:Y:S04]  /*e370*/  LDL R0, [R1+0x670] ;  /* 0x0006700001007983 */ /* 0x000f280000100800 */
[----:B-1----:R3:W2:Y:S01]  /*e380*/  LDG.E.U8 R18, desc[UR60][R184.64] ;  /* 0x0000003cb8127981 */ /* 0x0026a2000c1e1100 */
[----:B------:R-:W-:-:S03]  /*e390*/  IMAD.X R187, R20, 0x1, R7, P2 ;  /* 0x0000000114bb7824 */ /* 0x000fc600010e0607 */
[----:B------:R-:W4:Y:S04]  /*e3a0*/  LDL R11, [R1+0x664] ;  /* 0x00066400010b7983 */ /* 0x000f280000100800 */
[----:B------:R-:W4:Y:S04]  /*e3b0*/  LDL R10, [R1+0x678] ;  /* 0x00067800010a7983 */ /* 0x000f280000100800 */
[----:B------:R-:W4:Y:S01]  /*e3c0*/  LDL R6, [R1+0x66c] ;  /* 0x00066c0001067983 */ /* 0x000f220000100800 */
[----:B---3--:R-:W-:-:S03]  /*e3d0*/  IADD3 R184, P1, R8, R13, RZ ;  /* 0x0000000d08b87210 */ /* 0x008fc60007f3e0ff */
[----:B------:R0:W3:Y:S02]  /*e3e0*/  LDG.E.U8 R21, desc[UR60][R22.64] ;  /* 0x0000003c16157981 */ /* 0x0000e4000c1e1100 */
[----:B------:R-:W-:Y:S01]  /*e3f0*/  IMAD.X R185, R20, 0x1, R2, P1 ;  /* 0x0000000114b97824 */ /* 0x000fe200008e0602 */
[----:B0-----:R-:W-:Y:S01]  /*e400*/  IADD3 R22, P2, R8, R3, RZ ;  /* 0x0000000308167210 */ /* 0x001fe20007f5e0ff */
[----:B--2---:R-:W-:Y:S04]  /*e410*/  STL [R1+0x9ac], R18 ;  /* 0x0009ac1201007387 */ /* 0x004fe80000100800 */
[----:B------:R0:W-:Y:S04]  /*e420*/  STL [R1+0x14], R17 ;  /* 0x0000141101007387 */ /* 0x0001e80000100800 */
[----:B------:R-:W2:Y:S01]  /*e430*/  LDL R7, [R1+0x674] ;  /* 0x0006740001077983 */ /* 0x000ea20000100800 */
[----:B------:R-:W-:-:S03]  /*e440*/  IMAD.X R23, R20, 0x1, R12, P2 ;  /* 0x0000000114177824 */ /* 0x000fc600010e060c */
[----:B------:R-:W3:Y:S04]  /*e450*/  LDL R13, [R1+0x680] ;  /* 0x00068000010d7983 */ /* 0x000ee80000100800 */
[----:B0-----:R0:W4:Y:S04]  /*e460*/  LDG.E.U8 R17, desc[UR60][R186.64] ;  /* 0x0000003cba117981 */ /* 0x001128000c1e1100 */
[----:B------:R-:W3:Y:S04]  /*e470*/  LDL R5, [R1+0x688] ;  /* 0x0006880001057983 */ /* 0x000ee80000100800 */
[----:B------:R-:W3:Y:S04]  /*e480*/  LDL R3, [R1+0x67c] ;  /* 0x00067c0001037983 */ /* 0x000ee80000100800 */
[----:B------:R-:W3:Y:S04]  /*e490*/  LDL R2, [R1+0x690] ;  /* 0x0006900001027983 */ /* 0x000ee80000100800 */
[----:B------:R1:W-:Y:S04]  /*e4a0*/  STL [R1+0x10], R16 ;  /* 0x0000101001007387 */ /* 0x0003e80000100800 */
[----:B-1----:R-:W3:Y:S01]  /*e4b0*/  LDG.E.U8 R16, desc[UR60][R22.64] ;  /* 0x0000003c16107981 */ /* 0x002ee2000c1e1100 */
[----:B0-----:R-:W-:-:S05]  /*e4c0*/  IADD3 R186, P1, R8, R14, RZ ;  /* 0x0000000e08ba7210 */ /* 0x001fca0007f3e0ff */
[----:B------:R-:W-:-:S05]  /*e4d0*/  IMAD.X R187, R20, 0x1, R9, P1 ;  /* 0x0000000114bb7824 */ /* 0x000fca00008e0609 */
[----:B------:R-:W3:Y:S04]  /*e4e0*/  LDG.E.U8 R18, desc[UR60][R186.64] ;  /* 0x0000003cba127981 */ /* 0x000ee8000c1e1100 */
[----:B----4-:R0:W-:Y:S04]  /*e4f0*/  STL [R1+0x9b0], R17 ;  /* 0x0009b01101007387 */ /* 0x0101e80000100800 */
[----:B------:R-:W4:Y:S04]  /*e500*/  LDL R12, [R1+0x684] ;  /* 0x00068400010c7983 */ /* 0x000f280000100800 */
[----:B------:R-:W4:Y:S04]  /*e510*/  LDL R9, [R1+0x68c] ;  /* 0x00068c0001097983 */ /* 0x000f280000100800 */
[----:B0-----:R0:W4:Y:S02]  /*e520*/  LDG.E.U8 R17, desc[UR60][R184.64] ;  /* 0x0000003cb8117981 */ /* 0x001124000c1e1100 */
[----:B0-----:R-:W-:-:S02]  /*e530*/  IADD3 R184, P2, R8, R4, RZ ;  /* 0x0000000408b87210 */ /* 0x001fc40007f5e0ff */
[----:B------:R-:W4:Y:S03]  /*e540*/  LDL R4, [R1+0x698] ;  /* 0x0006980001047983 */ /* 0x000f260000100800 */
[----:B------:R-:W-:Y:S01]  /*e550*/  IMAD.X R185, R20, 0x1, R11, P2 ;  /* 0x0000000114b97824 */ /* 0x000fe200010e060b */
[----:B------:R-:W-:-:S04]  /*e560*/  IADD3 R186, P2, R8, R10, RZ ;  /* 0x0000000a08ba7210 */ /* 0x000fc80007f5e0ff */
[----:B------:R0:W4:Y:S01]  /*e570*/  LDG.E.U8 R15, desc[UR60][R184.64] ;  /* 0x0000003cb80f7981 */ /* 0x000122000c1e1100 */
[----:B--2---:R-:W-:-:S05]  /*e580*/  IMAD.X R187, R20, 0x1, R7, P2 ;  /* 0x0000000114bb7824 */ /* 0x004fca00010e0607 */
[----:B------:R-:W2:Y:S04]  /*e590*/  LDG.E.U8 R14, desc[UR60][R186.64] ;  /* 0x0000003cba0e7981 */ /* 0x000ea8000c1e1100 */
[----:B---3--:R1:W-:Y:S04]  /*e5a0*/  STL [R1+0x9b4], R16 ;  /* 0x0009b41001007387 */ /* 0x0083e80000100800 */
[----:B------:R-:W-:Y:S04]  /*e5b0*/  STL [R1+0xc], R188 ;  /* 0x00000cbc01007387 */ /* 0x000fe80000100800 */
[----:B------:R-:W3:Y:S01]  /*e5c0*/  LDL R11, [R1+0x694] ;  /* 0x00069400010b7983 */ /* 0x000ee20000100800 */
[----:B------:R-:W-:-:S03]  /*e5d0*/  IADD3 R22, P1, R8, R0, RZ ;  /* 0x0000000008167210 */ /* 0x000fc60007f3e0ff */
[----:B------:R-:W3:Y:S02]  /*e5e0*/  LDL R0, [R1+0x6a0] ;  /* 0x0006a00001007983 */ /* 0x000ee40000100800 */
[----:B------:R-:W-:Y:S01]  /*e5f0*/  IMAD.X R23, R20, 0x1, R6, P1 ;  /* 0x0000000114177824 */ /* 0x000fe200008e0606 */
[----:B0-----:R-:W-:Y:S01]  /*e600*/  IADD3 R184, P1, R8, R13, RZ ;  /* 0x0000000d08b87210 */ /* 0x001fe20007f3e0ff */
[----:B------:R-:W3:Y:S04]  /*e610*/  LDL R10, [R1+0x6a8] ;  /* 0x0006a800010a7983 */ /* 0x000ee80000100800 */
[----:B-1----:R0:W3:Y:S01]  /*e620*/  LDG.E.U8 R16, desc[UR60][R22.64] ;  /* 0x0000003c16107981 */ /* 0x0020e2000c1e1100 */
[----:B------:R-:W-:-:S03]  /*e630*/  IMAD.X R185, R20, 0x1, R3, P1 ;  /* 0x0000000114b97824 */ /* 0x000fc600008e0603 */
[----:B------:R-:W3:Y:S01]  /*e640*/  LDL R6, [R1+0x69c] ;  /* 0x00069c0001067983 */ /* 0x000ee20000100800 */
[----:B0-----:R-:W-:-:S05]  /*e650*/  IADD3 R22, P2, R8, R5, RZ ;  /* 0x0000000508167210 */ /* 0x001fca0007f5e0ff */
[----:B----4-:R-:W-:-:S05]  /*e660*/  IMAD.X R23, R20, 0x1, R12, P2 ;  /* 0x0000000114177824 */ /* 0x010fca00010e060c */
[----:B------:R-:W4:Y:S04]  /*e670*/  LDG.E.U8 R13, desc[UR60][R22.64] ;  /* 0x0000003c160d7981 */ /* 0x000f28000c1e1100 */
[----:B------:R-:W-:Y:S04]  /*e680*/  STL [R1+0x9b8], R15 ;  /* 0x0009b80f01007387 */ /* 0x000fe80000100800 */
[----:B------:R-:W-:Y:S04]  /*e690*/  STL [R1+0x8], R21 ;  /* 0x0000081501007387 */ /* 0x000fe80000100800 */
[----:B------:R-:W4:Y:S04]  /*e6a0*/  LDL R7, [R1+0x6b0] ;  /* 0x0006b00001077983 */ /* 0x000f280000100800 */
[----:B------:R-:W4:Y:S04]  /*e6b0*/  LDL R5, [R1+0x6a4] ;  /* 0x0006a40001057983 */ /* 0x000f280000100800 */
[----:B--2---:R0:W-:Y:S01]  /*e6c0*/  STL [R1+0x9bc], R14 ;  /* 0x0009bc0e01007387 */ /* 0x0041e20000100800 */
[----:B------:R-:W-:-:S03]  /*e6d0*/  IADD3 R186, P1, R8, R2, RZ ;  /* 0x0000000208ba7210 */ /* 0x000fc60007f3e0ff */
[----:B------:R-:W2:Y:S04]  /*e6e0*/  LDL R3, [R1+0x6b8] ;  /* 0x0006b80001037983 */ /* 0x000ea80000100800 */
[----:B0-----:R0:W4:Y:S01]  /*e6f0*/  LDG.E.U8 R14, desc[UR60][R184.64] ;  /* 0x0000003cb80e7981 */ /* 0x001122000c1e1100 */
[----:B------:R-:W-:-:S03]  /*e700*/  IMAD.X R187, R20, 0x1, R9, P1 ;  /* 0x0000000114bb7824 */ /* 0x000fc600008e0609 */
[----:B------:R-:W2:Y:S04]  /*e710*/  LDL R2, [R1+0x6ac] ;  /* 0x0006ac0001027983 */ /* 0x000ea80000100800 */
[----:B------:R1:W2:Y:S01]  /*e720*/  LDG.E.U8 R15, desc[UR60][R186.64] ;  /* 0x0000003cba0f7981 */ /* 0x0002a2000c1e1100 */
[----:B0-----:R-:W-:-:S05]  /*e730*/  IADD3 R184, P2, R8, R4, RZ ;  /* 0x0000000408b87210 */ /* 0x001fca0007f5e0ff */
[----:B---3--:R-:W-:-:S05]  /*e740*/  IMAD.X R185, R20, 0x1, R11, P2 ;  /* 0x0000000114b97824 */ /* 0x008fca00010e060b */
[----:B------:R0:W3:Y:S04]  /*e750*/  LDG.E.U8 R12, desc[UR60][R184.64] ;  /* 0x0000003cb80c7981 */ /* 0x0000e8000c1e1100 */
[----:B------:R0:W-:Y:S01]  /*e760*/  STL [R1+0x4], R17 ;  /* 0x0000041101007387 */ /* 0x0001e20000100800 */
[C---:B------:R-:W-:Y:S02]  /*e770*/  IADD3 R22, P1, R8.reuse, R0, RZ ;  /* 0x0000000008167210 */ /* 0x040fe40007f3e0ff */
[----:B-1----:R-:W-:-:S03]  /*e780*/  IADD3 R186, P2, R8, R10, RZ ;  /* 0x0000000a08ba7210 */ /* 0x002fc60007f5e0ff */
[----:B------:R-:W-:Y:S01]  /*e790*/  IMAD.X R23, R20, 0x1, R6, P1 ;  /* 0x0000000114177824 */ /* 0x000fe200008e0606 */
[----:B----4-:R1:W-:Y:S04]  /*e7a0*/  STL [R1+0x9c0], R14 ;  /* 0x0009c00e01007387 */ /* 0x0103e80000100800 */
[----:B0-----:R-:W4:Y:S04]  /*e7b0*/  LDL R17, [R1+0x6c0] ;  /* 0x0006c00001117983 */ /* 0x001f280000100800 */
[----:B------:R-:W4:Y:S04]  /*e7c0*/  LDL R4, [R1+0x6b4] ;  /* 0x0006b40001047983 */ /* 0x000f280000100800 */
[----:B------:R-:W-:Y:S04]  /*e7d0*/  STL [R1+0x9c4], R13 ;  /* 0x0009c40d01007387 */ /* 0x000fe80000100800 */
[----:B------:R-:W4:Y:S04]  /*e7e0*/  LDL R9, [R1+0x6c8] ;  /* 0x0006c80001097983 */ /* 0x000f280000100800 */
[----:B------:R-:W-:Y:S04]  /*e7f0*/  STL [R1], R18 ;  /* 0x0000001201007387 */ /* 0x000fe80000100800 */
[----:B------:R-:W4:Y:S04]  /*e800*/  LDL R0, [R1+0x6bc] ;  /* 0x0006bc0001007983 */ /* 0x000f280000100800 */
[----:B--2---:R-:W-:Y:S04]  /*e810*/  STL [R1+0x9c8], R15 ;  /* 0x0009c80f01007387 */ /* 0x004fe80000100800 */
[----:B-1----:R-:W2:Y:S01]  /*e820*/  LDL R14, [R1+0x6d0] ;  /* 0x0006d000010e7983 */ /* 0x002ea20000100800 */
[----:B------:R-:W-:-:S03]  /*e830*/  IADD3 R184, P1, R8, R7, RZ ;  /* 0x0000000708b87210 */ /* 0x000fc60007f3e0ff */
[----:B------:R-:W2:Y:S04]  /*e840*/  LDL R10, [R1+0x6c4] ;  /* 0x0006c400010a7983 */ /* 0x000ea80000100800 */
[----:B------:R-:W2:Y:S04]  /*e850*/  LDL R6, [R1+0x6d8] ;  /* 0x0006d80001067983 */ /* 0x000ea80000100800 */
[----:B------:R0:W-:Y:S04]  /*e860*/  STL [R1+0x6c], R16 ;  /* 0x00006c1001007387 */ /* 0x0001e80000100800 */
[----:B---3--:R1:W-:Y:S04]  /*e870*/  STL [R1+0x9cc], R12 ;  /* 0x0009cc0c01007387 */ /* 0x0083e80000100800 */
[----:B------:R-:W3:Y:S01]  /*e880*/  LDL R7, [R1+0x6cc] ;  /* 0x0006cc0001077983 */ /* 0x000ee20000100800 */
[----:B------:R-:W-:-:S03]  /*e890*/  IMAD.X R187, R20, 0x1, R5, P2 ;  /* 0x0000000114bb7824 */ /* 0x000fc600010e0605 */
[----:B------:R-:W3:Y:S04]  /*e8a0*/  LDL R5, [R1+0x6d4] ;  /* 0x0006d40001057983 */ /* 0x000ee80000100800 */
[----:B0-----:R0:W3:Y:S04]  /*e8b0*/  LDG.E.U8 R16, desc[UR60][R22.64] ;  /* 0x0000003c16107981 */ /* 0x0010e8000c1e1100 */
[----:B------:R4:W3:Y:S01]  /*e8c0*/  LDG.E.U8 R11, desc[UR60][R186.64] ;  /* 0x0000003cba0b7981 */ /* 0x0008e2000c1e1100 */
[----:B------:R-:W-:-:S03]  /*e8d0*/  IMAD.X R185, R20, 0x1, R2, P1 ;  /* 0x0000000114b97824 */ /* 0x000fc600008e0602 */
[----:B-1----:R-:W3:Y:S01]  /*e8e0*/  LDL R12, [R1+0x6e0] ;  /* 0x0006e000010c7983 */ /* 0x002ee20000100800 */
[C---:B0-----:R-:W-:Y:S02]  /*e8f0*/  IADD3 R22, P2, R8.reuse, R3, RZ ;  /* 0x0000000308167210 */ /* 0x041fe40007f5e0ff */
[----:B----4-:R-:W-:Y:S02]  /*e900*/  IADD3 R186, P1, R8, R17, RZ ;  /* 0x0000001108ba7210 */ /* 0x010fe40007f3e0ff */
[----:B------:R0:W4:Y:S01]  /*e910*/  LDG.E.U8 R17, desc[UR60][R184.64] ;  /* 0x0000003cb8117981 */ /* 0x000122000c1e1100 */
[C---:B------:R-:W-:Y:S02]  /*e920*/  IMAD.X R23, R20.reuse, 0x1, R4, P2 ;  /* 0x0000000114177824 */ /* 0x040fe400010e0604 */
[----:B------:R-:W-:-:S03]  /*e930*/  IMAD.X R187, R20, 0x1, R0, P1 ;  /* 0x0000000114bb7824 */ /* 0x000fc600008e0600 */
[----:B------:R2:W4:Y:S04]  /*e940*/  LDG.E.U8 R0, desc[UR60][R22.64] ;  /* 0x0000003c16007981 */ /* 0x000528000c1e1100 */
[----:B------:R1:W4:Y:S01]  /*e950*/  LDG.E.U8 R18, desc[UR60][R186.64] ;  /* 0x0000003cba127981 */ /* 0x000322000c1e1100 */
[C---:B0-----:R-:W-:Y:S02]  /*e960*/  IADD3 R184, P2, R8.reuse, R9, RZ ;  /* 0x0000000908b87210 */ /* 0x041fe40007f5e0ff */
[----:B--2---:R-:W-:-:S03]  /*e970*/  IADD3 R22, P1, R8, R14, RZ ;  /* 0x0000000e08167210 */ /* 0x004fc60007f3e0ff */
[----:B------:R-:W-:Y:S01]  /*e980*/  IMAD.X R185, R20, 0x1, R10, P2 ;  /* 0x0000000114b97824 */ /* 0x000fe200010e060a */
[----:B-1----:R-:W-:Y:S01]  /*e990*/  IADD3 R186, P2, R8, R6, RZ ;  /* 0x0000000608ba7210 */ /* 0x002fe20007f5e0ff */
[----:B---3--:R-:W-:-:S03]  /*e9a0*/  IMAD.X R23, R20, 0x1, R7, P1 ;  /* 0x0000000114177824 */ /* 0x008fc600008e0607 */
[----:B------:R0:W2:Y:S01]  /*e9b0*/  LDG.E.U8 R7, desc[UR60][R184.64] ;  /* 0x0000003cb8077981 */ /* 0x0000a2000c1e1100 */
[----:B------:R-:W-:-:S03]  /*e9c0*/  IMAD.X R187, R20, 0x1, R5, P2 ;  /* 0x0000000114bb7824 */ /* 0x000fc600010e0605 */
[----:B------:R1:W3:Y:S04]  /*e9d0*/  LDG.E.U8 R5, desc[UR60][R22.64] ;  /* 0x0000003c16057981 */ /* 0x0002e8000c1e1100 */
[----:B------:R-:W-:Y:S04]  /*e9e0*/  STL [R1+0x9d0], R16 ;  /* 0x0009d01001007387 */ /* 0x000fe80000100800 */
[----:B------:R-:W1:Y:S04]  /*e9f0*/  LDL R3, [R1+0x6e8] ;  /* 0x0006e80001037983 */ /* 0x000e680000100800 */
[----:B------:R-:W3:Y:S04]  /*ea00*/  LDL R2, [R1+0x6dc] ;  /* 0x0006dc0001027983 */ /* 0x000ee80000100800 */
[----:B------:R0:W-:Y:S04]  /*ea10*/  STL [R1+0x9d4], R11 ;  /* 0x0009d40b01007387 */ /* 0x0001e80000100800 */
[----:B------:R-:W3:Y:S04]  /*ea20*/  LDL R4, [R1+0x6e4] ;  /* 0x0006e40001047983 */ /* 0x000ee80000100800 */
[----:B0-----:R-:W3:Y:S04]  /*ea30*/  LDL R11, [R1+0x6f0] ;  /* 0x0006f000010b7983 */ /* 0x001ee80000100800 */
[----:B----4-:R-:W-:Y:S04]  /*ea40*/  STL [R1+0x9d8], R17 ;  /* 0x0009d81101007387 */ /* 0x010fe80000100800 */
[----:B------:R-:W4:Y:S04]  /*ea50*/  LDL R9, [R1+0x6ec] ;  /* 0x0006ec0001097983 */ /* 0x000f280000100800 */
[----:B------:R-:W4:Y:S04]  /*ea60*/  LDL R13, [R1+0x6f8] ;  /* 0x0006f800010d7983 */ /* 0x000f280000100800 */
[----:B------:R0:W-:Y:S04]  /*ea70*/  STL [R1+0x9dc], R0 ;  /* 0x0009dc0001007387 */ /* 0x0001e80000100800 */
[----:B------:R-:W4:Y:S04]  /*ea80*/  LDL R10, [R1+0x700] ;  /* 0x00070000010a7983 */ /* 0x000f280000100800 */
[----:B------:R-:W-:Y:S04]  /*ea90*/  STL [R1+0x9e0], R18 ;  /* 0x0009e01201007387 */ /* 0x000fe80000100800 */
[----:B------:R-:W4:Y:S01]  /*eaa0*/  LDL R6, [R1+0x6f4] ;  /* 0x0006f40001067983 */ /* 0x000f220000100800 */
[----:B------:R-:W-:-:S03]  /*eab0*/  IADD3 R184, P1, R8, R12, RZ ;  /* 0x0000000c08b87210 */ /* 0x000fc60007f3e0ff */
[----:B--2---:R2:W-:Y:S04]  /*eac0*/  STL [R1+0x9e4], R7 ;  /* 0x0009e40701007387 */ /* 0x0045e80000100800 */
[----:B0-----:R-:W4:Y:S04]  /*ead0*/  LDL R0, [R1+0x708] ;  /* 0x0007080001007983 */ /* 0x001f280000100800 */
[----:B--2---:R-:W2:Y:S01]  /*eae0*/  LDL R7, [R1+0x6fc] ;  /* 0x0006fc0001077983 */ /* 0x004ea20000100800 */
[----:B-1----:R-:W-:-:S03]  /*eaf0*/  IADD3 R22, P2, R8, R3, RZ ;  /* 0x0000000308167210 */ /* 0x002fc60007f5e0ff */
[----:B---3--:R0:W-:Y:S01]  /*eb00*/  STL [R1+0x9e8], R5 ;  /* 0x0009e80501007387 */ /* 0x0081e20000100800 */
[----:B------:R-:W-:-:S03]  /*eb10*/  IMAD.X R185, R20, 0x1, R2, P1 ;  /* 0x0000000114b97824 */ /* 0x000fc600008e0602 */
[----:B------:R-:W3:Y:S04]  /*eb20*/  LDL R2, [R1+0x704] ;  /* 0x0007040001027983 */ /* 0x000ee80000100800 */
[----:B------:R1:W3:Y:S01]  /*eb30*/  LDG.E.U8 R3, desc[UR60][R186.64] ;  /* 0x0000003cba037981 */ /* 0x0002e2000c1e1100 */
[----:B------:R-:W-:-:S03]  /*eb40*/  IMAD.X R23, R20, 0x1, R4, P2 ;  /* 0x0000000114177824 */ /* 0x000fc600010e0604 */
[----:B------:R0:W3:Y:S04]  /*eb50*/  LDG.E.U8 R4, desc[UR60][R184.64] ;  /* 0x0000003cb8047981 */ /* 0x0000e8000c1e1100 */
[----:B------:R-:W3:Y:S01]  /*eb60*/  LDL R12, [R1+0x710] ;  /* 0x00071000010c7983 */ /* 0x000ee20000100800 */
[----:B-1----:R-:W-:-:S05]  /*eb70*/  IADD3 R186, P1, R8, R11, RZ ;  /* 0x0000000b08ba7210 */ /* 0x002fca0007f3e0ff */
[----:B----4-:R-:W-:Y:S02]  /*eb80*/  IMAD.X R187, R20, 0x1, R9, P1 ;  /* 0x0000000114bb7824 */ /* 0x010fe400008e0609 */
[----:B------:R1:W4:Y:S01]  /*eb90*/  LDG.E.U8 R9, desc[UR60][R22.64] ;  /* 0x0000003c16097981 */ /* 0x000322000c1e1100 */
[----:B0-----:R-:W-:-:S05]  /*eba0*/  IADD3 R184, P2, R8, R13, RZ ;  /* 0x0000000d08b87210 */ /* 0x001fca0007f5e0ff */
[----:B------:R-:W-:Y:S02]  /*ebb0*/  IMAD.X R185, R20, 0x1, R6, P2 ;  /* 0x0000000114b97824 */ /* 0x000fe400010e0606 */
[----:B------:R0:W4:Y:S01]  /*ebc0*/  LDG.E.U8 R6, desc[UR60][R186.64] ;  /* 0x0000003cba067981 */ /* 0x000122000c1e1100 */
[----:B-1----:R-:W-:-:S03]  /*ebd0*/  IADD3 R22, P1, R8, R10, RZ ;  /* 0x0000000a08167210 */ /* 0x002fc60007f3e0ff */
[----:B------:R1:W4:Y:S01]  /*ebe0*/  LDG.E.U8 R10, desc[UR60][R184.64] ;  /* 0x0000003cb80a7981 */ /* 0x000322000c1e1100 */
[----:B0-----:R-:W-:Y:S01]  /*ebf0*/  IADD3 R186, P2, R8, R0, RZ ;  /* 0x0000000008ba7210 */ /* 0x001fe20007f5e0ff */
[----:B--2---:R-:W-:-:S04]  /*ec00*/  IMAD.X R23, R20, 0x1, R7, P1 ;  /* 0x0000000114177824 */ /* 0x004fc800008e0607 */
[----:B---3--:R-:W-:Y:S02]  /*ec10*/  IMAD.X R187, R20, 0x1, R2, P2 ;  /* 0x0000000114bb7824 */ /* 0x008fe400010e0602 */
[----:B------:R-:W2:Y:S04]  /*ec20*/  LDG.E.U8 R2, desc[UR60][R22.64] ;  /* 0x0000003c16027981 */ /* 0x000ea8000c1e1100 */
[----:B------:R0:W-:Y:S04]  /*ec30*/  STL [R1+0x9ec], R3 ;  /* 0x0009ec0301007387 */ /* 0x0001e80000100800 */
[----:B------:R-:W3:Y:S04]  /*ec40*/  LDL R11, [R1+0x718] ;  /* 0x00071800010b7983 */ /* 0x000ee80000100800 */
[----:B------:R-:W3:Y:S04]  /*ec50*/  LDL R17, [R1+0x70c] ;  /* 0x00070c0001117983 */ /* 0x000ee80000100800 */
[----:B------:R-:W3:Y:S04]  /*ec60*/  LDL R5, [R1+0x720] ;  /* 0x0007200001057983 */ /* 0x000ee80000100800 */
[----:B------:R-:W-:Y:S04]  /*ec70*/  STL [R1+0x9f0], R4 ;  /* 0x0009f00401007387 */ /* 0x000fe80000100800 */
[----:B------:R-:W3:Y:S04]  /*ec80*/  LDL R14, [R1+0x714] ;  /* 0x00071400010e7983 */ /* 0x000ee80000100800 */
[----:B0-----:R-:W3:Y:S01]  /*ec90*/  LDL R3, [R1+0x728] ;  /* 0x0007280001037983 */ /* 0x001ee20000100800 */
[----:B-1----:R-:W-:-:S03]  /*eca0*/  IADD3 R184, P1, R8, R12, RZ ;  /* 0x0000000c08b87210 */ /* 0x002fc60007f3e0ff */
[----:B------:R0:W3:Y:S04]  /*ecb0*/  LDG.E.U8 R251, desc[UR60][R186.64] ;  /* 0x0000003cbafb7981 */ /* 0x0000e8000c1e1100 */
[----:B----4-:R1:W-:Y:S04]  /*ecc0*/  STL [R1+0x9f4], R9 ;  /* 0x0009f40901007387 */ /* 0x0103e80000100800 */
[----:B------:R-:W4:Y:S04]  /*ecd0*/  LDL R16, [R1+0x71c] ;  /* 0x00071c0001107983 */ /* 0x000f280000100800 */
[----:B------:R-:W4:Y:S04]  /*ece0*/  LDL R13, [R1+0x724] ;  /* 0x00072400010d7983 */ /* 0x000f280000100800 */
[----:B------:R-:W4:Y:S04]  /*ecf0*/  LDL R15, [R1+0x730] ;  /* 0x00073000010f7983 */ /* 0x000f280000100800 */
[----:B------:R0:W-:Y:S04]  /*ed00*/  STL [R1+0x9f8], R6 ;  /* 0x0009f80601007387 */ /* 0x0001e80000100800 */
[----:B------:R-:W4:Y:S04]  /*ed10*/  LDL R0, [R1+0x738] ;  /* 0x0007380001007983 */ /* 0x000f280000100800 */
[----:B-1----:R-:W4:Y:S04]  /*ed20*/  LDL R9, [R1+0x72c] ;  /* 0x00072c0001097983 */ /* 0x002f280000100800 */
[----:B------:R-:W4:Y:S04]  /*ed30*/  LDL R7, [R1+0x740] ;  /* 0x0007400001077983 */ /* 0x000f280000100800 */
[----:B------:R1:W-:Y:S04]  /*ed40*/  STL [R1+0x9fc], R10 ;  /* 0x0009fc0a01007387 */ /* 0x0003e80000100800 */
[----:B------:R-:W4:Y:S04]  /*ed50*/  LDL R12, [R1+0x734] ;  /* 0x00073400010c7983 */ /* 0x000f280000100800 */
[----:B0-----:R-:W4:Y:S04]  /*ed60*/  LDL R6, [R1+0x748] ;  /* 0x0007480001067983 */ /* 0x001f280000100800 */
[----:B--2---:R0:W-:Y:S04]  /*ed70*/  STL [R1+0xa00], R2 ;  /* 0x000a000201007387 */ /* 0x0041e80000100800 */
[----:B------:R-:W2:Y:S01]  /*ed80*/  LDL R4, [R1+0x744] ;  /* 0x0007440001047983 */ /* 0x000ea20000100800 */
[----:B---3--:R-:W-:-:S03]  /*ed90*/  IADD3 R22, P2, R8, R11, RZ ;  /* 0x0000000b08167210 */ /* 0x008fc60007f5e0ff */
[----:B-1----:R-:W3:Y:S01]  /*eda0*/  LDL R10, [R1+0x760] ;  /* 0x00076000010a7983 */ /* 0x002ee20000100800 */
[----:B------:R-:W-:-:S03]  /*edb0*/  IMAD.X R185, R20, 0x1, R17, P1 ;  /* 0x0000000114b97824 */ /* 0x000fc600008e0611 */
[----:B------:R-:W3:Y:S01]  /*edc0*/  LDL R11, [R1+0x73c] ;  /* 0x00073c00010b7983 */ /* 0x000ee20000100800 */
[----:B------:R-:W-:-:S03]  /*edd0*/  IADD3 R186, P1, R8, R5, RZ ;  /* 0x0000000508ba7210 */ /* 0x000fc60007f3e0ff */
[----:B------:R1:W3:Y:S04]  /*ede0*/  LDG.E.U8 R249, desc[UR60][R184.64] ;  /* 0x0000003cb8f97981 */ /* 0x0002e8000c1e1100 */
[----:B------:R-:W3:Y:S01]  /*edf0*/  LDL R5, [R1+0x750] ;  /* 0x0007500001057983 */ /* 0x000ee20000100800 */
[----:B------:R-:W-:-:S03]  /*ee00*/  IMAD.X R23, R20, 0x1, R14, P2 ;  /* 0x0000000114177824 */ /* 0x000fc600010e060e */
[----:B0-----:R-:W3:Y:S01]  /*ee10*/  LDL R2, [R1+0x754] ;  /* 0x0007540001027983 */ /* 0x001ee20000100800 */
[----:B-1----:R-:W-:-:S03]  /*ee20*/  IADD3 R184, P2, R8, R3, RZ ;  /* 0x0000000308b87210 */ /* 0x002fc60007f5e0ff */
[----:B------:R-:W3:Y:S04]  /*ee30*/  LDL R14, [R1+0x758] ;  /* 0x00075800010e7983 */ /* 0x000ee80000100800 */
[----:B------:R-:W3:Y:S04]  /*ee40*/  LDL R3, [R1+0x74c] ;  /* 0x00074c0001037983 */ /* 0x000ee80000100800 */
[----:B------:R0:W3:Y:S01]  /*ee50*/  LDG.E.U8 R247, desc[UR60][R22.64] ;  /* 0x0000003c16f77981 */ /* 0x0000e2000c1e1100 */
[----:B------:R-:W-:Y:S01]  /*ee60*/  R2UR UR32, R191 ;  /* 0x00000000bf2072ca */ /* 0x000fe200000e0000 */
[----:B------:R-:W-:Y:S01]  /*ee70*/  UMOV UR37, UR33 ;  /* 0x0000002100257c82 */ /* 0x000fe20008000000 */
[----:B------:R-:W-:Y:S01]  /*ee80*/  MOV R206, UR49 ;  /* 0x0000003100ce7c02 */ /* 0x000fe20008000f00 */
[----:B------:R-:W3:Y:S01]  /*ee90*/  LDL R17, [R1+0x878] ;  /* 0x0008780001117983 */ /* 0x000ee20000100800 */
[----:B------:R-:W-:-:S02]  /*eea0*/  MOV R207, UR48 ;  /* 0x0000003000cf7c02 */ /* 0x000fc40008000f00 */
[----:B------:R-:W-:Y:S01]  /*eeb0*/  MOV R213, UR56 ;  /* 0x0000003800d57c02 */ /* 0x000fe20008000f00 */
[----:B------:R-:W3:Y:S01]  /*eec0*/  LDL R230, [R1+0x8c4] ;  /* 0x0008c40001e67983 */ /* 0x000ee20000100800 */
[----:B------:R-:W-:-:S03]  /*eed0*/  MOV R212, UR57 ;  /* 0x0000003900d47c02 */ /* 0x000fc60008000f00 */
[----:B------:R-:W3:Y:S04]  /*eee0*/  LDL R232, [R1+0x8d0] ;  /* 0x0008d00001e87983 */ /* 0x000ee80000100800 */
[----:B------:R-:W3:Y:S04]  /*eef0*/  LDL R18, [R1+0x8d4] ;  /* 0x0008d40001127983 */ /* 0x000ee80000100800 */
[----:B------:R-:W3:Y:S01]  /*ef00*/  LDL R252, [R1+0x8f8] ;  /* 0x0008f80001fc7983 */ /* 0x000ee20000100800 */
[C---:B----4-:R-:W-:Y:S02]  /*ef10*/  IMAD.X R187, R20.reuse, 0x1, R16, P1 ;  /* 0x0000000114bb7824 */ /* 0x050fe400008e0610 */
[----:B------:R-:W-:-:S03]  /*ef20*/  IMAD.X R185, R20, 0x1, R13, P2 ;  /* 0x0000000114b97824 */ /* 0x000fc600010e060d */
[----:B------:R1:W4:Y:S04]  /*ef30*/  LDG.E.U8 R245, desc[UR60][R186.64] ;  /* 0x0000003cbaf57981 */ /* 0x000328000c1e1100 */
[----:B------:R-:W4:Y:S01]  /*ef40*/  LDL R13, [R1+0x768] ;  /* 0x00076800010d7983 */ /* 0x000f220000100800 */
[----:B0-----:R-:W-:-:S03]  /*ef50*/  IADD3 R22, P1, R8, R15, RZ ;  /* 0x0000000f08167210 */ /* 0x001fc60007f3e0ff */
[----:B------:R0:W4:Y:S04]  /*ef60*/  LDG.E.U8 R243, desc[UR60][R184.64] ;  /* 0x0000003cb8f37981 */ /* 0x000128000c1e1100 */
[----:B------:R-:W4:Y:S01]  /*ef70*/  LDL R15, [R1+0x778] ;  /* 0x00077800010f7983 */ /* 0x000f220000100800 */
[----:B------:R-:W-:Y:S02]  /*ef80*/  UMOV UR36, UR32 ;  /* 0x0000002000247c82 */ /* 0x000fe40008000000 */
[----:B------:R-:W-:Y:S01]  /*ef90*/  QGMMA.64x32x32.F32.E4M3.E4M3 R152, gdesc[UR36], R152 ;  /* 0x00600000249879f3 */ /* 0x000fe20008700898 */
[----:B------:R-:W4:Y:S01]  /*efa0*/  LDL R16, [R1+0x874] ;  /* 0x0008740001107983 */ /* 0x000f220000100800 */
        /* <DEDUP_REMOVED lines=9> */
[----:B------:R1:W4:Y:S01]  /*f040*/  LDG.E.U8 R239, desc[UR60][R186.64] ;  /* 0x0000003cbaef7981 */ /* 0x000322000c1e1100 */
[----:B0-----:R-:W-:-:S03]  /*f050*/  IADD3 R22, P2, R8, R6, RZ ;  /* 0x0000000608167210 */ /* 0x001fc60007f5e0ff */
[----:B------:R-:W4:Y:S02]  /*f060*/  LDL R6, [R1+0x76c] ;  /* 0x00076c0001067983 */ /* 0x000f240000100800 */
[C---:B--2---:R-:W-:Y:S02]  /*f070*/  IMAD.X R23, R20.reuse, 0x1, R4, P2 ;  /* 0x0000000114177824 */ /* 0x044fe400010e0604 */
[----:B------:R-:W2:Y:S04]  /*f080*/  LDL R4, [R1+0x77c] ;  /* 0x00077c0001047983 */ /* 0x000ea80000100800 */
[----:B------:R-:W2:Y:S01]  /*f090*/  LDG.E.U8 R235, desc[UR60][R22.64] ;  /* 0x0000003c16eb7981 */ /* 0x000ea2000c1e1100 */
[----:B---3--:R-:W-:-:S03]  /*f0a0*/  IMAD.X R185, R20, 0x1, R11, P1 ;  /* 0x0000000114b97824 */ /* 0x008fc600008e060b */
[----:B------:R-:W3:Y:S04]  /*f0b0*/  LDL R11, [R1+0x774] ;  /* 0x00077400010b7983 */ /* 0x000ee80000100800 */
[----:B------:R0:W3:Y:S01]  /*f0c0*/  LDG.E.U8 R237, desc[UR60][R184.64] ;  /* 0x0000003cb8ed7981 */ /* 0x0000e2000c1e1100 */
[----:B-1----:R-:W-:-:S03]  /*f0d0*/  IADD3 R186, P1, R8, R5, RZ ;  /* 0x0000000508ba7210 */ /* 0x002fc60007f3e0ff */
[----:B------:R-:W3:Y:S02]  /*f0e0*/  LDL R5, [R1+0x788] ;  /* 0x0007880001057983 */ /* 0x000ee40000100800 */
[----:B------:R-:W-:Y:S02]  /*f0f0*/  IMAD.X R187, R20, 0x1, R3, P1 ;  /* 0x0000000114bb7824 */ /* 0x000fe400008e0603 */
[----:B------:R-:W3:Y:S01]  /*f100*/  LDL R3, [R1+0x784] ;  /* 0x0007840001037983 */ /* 0x000ee20000100800 */
[C---:B0-----:R-:W-:Y:S02]  /*f110*/  IADD3 R184, P2, R8.reuse, R14, RZ ;  /* 0x0000000e08b87210 */ /* 0x041fe40007f5e0ff */
[----:B------:R-:W-:Y:S01]  /*f120*/  IADD3 R22, P1, R8, R10, RZ ;  /* 0x0000000a08167210 */ /* 0x000fe20007f3e0ff */
[----:B------:R-:W3:Y:S04]  /*f130*/  LDL R14, [R1+0x790] ;  /* 0x00079000010e7983 */ /* 0x000ee80000100800 */
[----:B------:R-:W3:Y:S01]  /*f140*/  LDL R10, [R1+0x798] ;  /* 0x00079800010a7983 */ /* 0x000ee20000100800 */
[----:B------:R-:W-:-:S03]  /*f150*/  IMAD.X R185, R20, 0x1, R2, P2 ;  /* 0x0000000114b97824 */ /* 0x000fc600010e0602 */
[----:B------:R-:W3:Y:S04]  /*f160*/  LDL R2, [R1+0x78c] ;  /* 0x00078c0001027983 */ /* 0x000ee80000100800 */
[----:B------:R4:W3:Y:S04]  /*f170*/  LDG.E.U8 R233, desc[UR60][R186.64] ;  /* 0x0000003cbae97981 */ /* 0x0008e8000c1e1100 */
[----:B------:R0:W3:Y:S01]  /*f180*/  LDG.E.U8 R231, desc[UR60][R184.64] ;  /* 0x0000003cb8e77981 */ /* 0x0000e2000c1e1100 */
[----:B----4-:R-:W-:-:S03]  /*f190*/  IADD3 R186, P2, R8, R13, RZ ;  /* 0x0000000d08ba7210 */ /* 0x010fc60007f5e0ff */
[----:B------:R-:W4:Y:S01]  /*f1a0*/  LDL R13, [R1+0x7a0] ;  /* 0x0007a000010d7983 */ /* 0x000f220000100800 */
[----:B------:R-:W-:-:S03]  /*f1b0*/  IMAD.X R23, R20, 0x1, R0, P1 ;  /* 0x0000000114177824 */ /* 0x000fc600008e0600 */
[----:B------:R-:W4:Y:S01]  /*f1c0*/  LDL R0, [R1+0x794] ;  /* 0x0007940001007983 */ /* 0x000f220000100800 */
[----:B0-----:R-:W-:-:S03]  /*f1d0*/  IADD3 R184, P1, R8, R9, RZ ;  /* 0x0000000908b87210 */ /* 0x001fc60007f3e0ff */
[----:B------:R-:W4:Y:S01]  /*f1e0*/  LDL R9, [R1+0x7a8] ;  /* 0x0007a80001097983 */ /* 0x000f220000100800 */
[----:B------:R-:W-:-:S03]  /*f1f0*/  IMAD.X R187, R20, 0x1, R7, P2 ;  /* 0x0000000114bb7824 */ /* 0x000fc600010e0607 */
[----:B------:R-:W4:Y:S04]  /*f200*/  LDL R7, [R1+0x79c] ;  /* 0x00079c0001077983 */ /* 0x000f280000100800 */
[----:B------:R0:W4:Y:S04]  /*f210*/  LDG.E.U8 R229, desc[UR60][R22.64] ;  /* 0x0000003c16e57981 */ /* 0x000128000c1e1100 */
[----:B------:R1:W4:Y:S01]  /*f220*/  LDG.E.U8 R227, desc[UR60][R186.64] ;  /* 0x0000003cbae37981 */ /* 0x000322000c1e1100 */
[----:B------:R-:W-:-:S03]  /*f230*/  IMAD.X R185, R20, 0x1, R6, P1 ;  /* 0x0000000114b97824 */ /* 0x000fc600008e0606 */
[----:B------:R-:W4:Y:S01]  /*f240*/  LDL R6, [R1+0x7a4] ;  /* 0x0007a40001067983 */ /* 0x000f220000100800 */
[C---:B0-----:R-:W-:Y:S02]  /*f250*/  IADD3 R22, P2, R8.reuse, R15, RZ ;  /* 0x0000000f08167210 */ /* 0x041fe40007f5e0ff */
[----:B-1----:R-:W-:Y:S01]  /*f260*/  IADD3 R186, P1, R8, R12, RZ ;  /* 0x0000000c08ba7210 */ /* 0x002fe20007f3e0ff */
[----:B------:R0:W4:Y:S04]  /*f270*/  LDG.E.U8 R225, desc[UR60][R184.64] ;  /* 0x0000003cb8e17981 */ /* 0x000128000c1e1100 */
[----:B------:R-:W4:Y:S01]  /*f280*/  LDL R12, [R1+0x7b0] ;  /* 0x0007b000010c7983 */ /* 0x000f220000100800 */
[----:B--2---:R-:W-:-:S03]  /*f290*/  IMAD.X R187, R20, 0x1, R4, P1 ;  /* 0x0000000114bb7824 */ /* 0x004fc600008e0604 */
[----:B------:R-:W2:Y:S04]  /*f2a0*/  LDL R4, [R1+0x7b4] ;  /* 0x0007b40001047983 */ /* 0x000ea80000100800 */
[----:B------:R-:W2:Y:S01]  /*f2b0*/  LDG.E.U8 R221, desc[UR60][R186.64] ;  /* 0x0000003cbadd7981 */ /* 0x000ea2000c1e1100 */
[----:B---3--:R-:W-:-:S03]  /*f2c0*/  IMAD.X R23, R20, 0x1, R11, P2 ;  /* 0x0000000114177824 */ /* 0x008fc600010e060b */
[----:B------:R-:W3:Y:S04]  /*f2d0*/  LDL R11, [R1+0x7ac] ;  /* 0x0007ac00010b7983 */ /* 0x000ee80000100800 */
[----:B------:R1:W3:Y:S01]  /*f2e0*/  LDG.E.U8 R223, desc[UR60][R22.64] ;  /* 0x0000003c16df7981 */ /* 0x0002e2000c1e1100 */
[----:B0-----:R-:W-:-:S03]  /*f2f0*/  IADD3 R184, P2, R8, R5, RZ ;  /* 0x0000000508b87210 */ /* 0x001fc60007f5e0ff */
[----:B------:R-:W2:Y:S01]  /*f300*/  LDL R5, [R1+0x7b8] ;  /* 0x0007b80001057983 */ /* 0x000ea20000100800 */
[----:B------:R-:W-:Y:S02]  /*f310*/  R2UR UR37, R194 ;  /* 0x00000000c22572ca */ /* 0x000fe400000e0000 */
[----:B------:R-:W-:Y:S01]  /*f320*/  R2UR UR36, R195 ;  /* 0x00000000c32472ca */ /* 0x000fe200000e0000 */
[----:B------:R-:W3:Y:S01]  /*f330*/  LDL R15, [R1+0x818] ;  /* 0x00081800010f7983 */ /* 0x000ee20000100800 */
[----:B------:R-:W-:-:S03]  /*f340*/  IMAD.X R185, R20, 0x1, R3, P2 ;  /* 0x0000000114b97824 */ /* 0x000fc600010e0603 */
[----:B------:R-:W3:Y:S01]  /*f350*/  LDL R3, [R1+0x7c0] ;  /* 0x0007c00001037983 */ /* 0x000ee20000100800 */
[----:B-1----:R-:W-:-:S03]  /*f360*/  IADD3 R22, P1, R8, R14, RZ ;  /* 0x0000000e08167210 */ /* 0x002fc60007f3e0ff */
[----:B------:R4:W3:Y:S01]  /*f370*/  LDG.E.U8 R219, desc[UR60][R184.64] ;  /* 0x0000003cb8db7981 */ /* 0x0008e2000c1e1100 */
[----:B------:R-:W-:-:S03]  /*f380*/  IADD3 R186, P2, R8, R10, RZ ;  /* 0x0000000a08ba7210 */ /* 0x000fc60007f5e0ff */
[----:B------:R-:W3:Y:S01]  /*f390*/  LDL R10, [R1+0x7bc] ;  /* 0x0007bc00010a7983 */ /* 0x000ee20000100800 */
[----:B------:R-:W-:-:S03]  /*f3a0*/  IMAD.X R23, R20, 0x1, R2, P1 ;  /* 0x0000000114177824 */ /* 0x000fc600008e0602 */
[----:B------:R-:W3:Y:S01]  /*f3b0*/  LDL R2, [R1+0x7c8] ;  /* 0x0007c80001027983 */ /* 0x000ee20000100800 */
[----:B------:R-:W-:Y:S01]  /*f3c0*/  UMOV UR40, UR36 ;  /* 0x0000002400287c82 */ /* 0x000fe20008000000 */
[----:B------:R-:W-:Y:S02]  /*f3d0*/  UMOV UR41, UR37 ;  /* 0x0000002500297c82 */ /* 0x000fe40008000000 */
[----:B------:R-:W-:Y:S01]  /*f3e0*/  QGMMA.64x32x32.F32.E4M3.E4M3 R152, gdesc[UR40], R152 ;  /* 0x00600000289879f3 */ /* 0x000fe20008700898 */
[----:B------:R-:W-:Y:S01]  /*f3f0*/  R2UR UR41, R198 ;  /* 0x00000000c62972ca */ /* 0x000fe200000e0000 */
[----:B------:R0:W3:Y:S01]  /*f400*/  LDG.E.U8 R217, desc[UR60][R22.64] ;  /* 0x0000003c16d97981 */ /* 0x0000e2000c1e1100 */
[----:B------:R-:W-:-:S03]  /*f410*/  R2UR UR40, R199 ;  /* 0x00000000c72872ca */ /* 0x000fc600000e0000 */
[----:B------:R-:W3:Y:S08]  /*f420*/  LDL R14, [R1+0x7cc] ;  /* 0x0007cc00010e7983 */ /* 0x000ef00000100800 */
[----:B------:R-:W-:Y:S02]  /*f430*/  UMOV UR45, UR41 ;  /* 0x00000029002d7c82 */ /* 0x000fe40008000000 */
[----:B------:R-:W-:-:S02]  /*f440*/  UMOV UR44, UR40 ;  /* 0x00000028002c7c82 */ /* 0x000fc40008000000 */
[----:B------:R-:W-:Y:S01]  /*f450*/  QGMMA.64x32x32.F32.E4M3.E4M3 R152, gdesc[UR44], R152 ;  /* 0x006000002c9879f3 */ /* 0x000fe20008700898 */
[----:B------:R-:W-:Y:S02]  /*f460*/  R2UR UR45, R202 ;  /* 0x00000000ca2d72ca */ /* 0x000fe400000e0000 */
[----:B------:R-:W-:-:S11]  /*f470*/  R2UR UR44, R203 ;  /* 0x00000000cb2c72ca */ /* 0x000fd600000e0000 */
[----:B------:R-:W-:Y:S01]  /*f480*/  UMOV UR49, UR45 ;  /* 0x0000002d00317c82 */ /* 0x000fe20008000000 */
[----:B----4-:R-:W-:Y:S02]  /*f490*/  IADD3 R184, P1, R8, R13, RZ ;  /* 0x0000000d08b87210 */ /* 0x010fe40007f3e0ff */
[----:B------:R-:W4:Y:S01]  /*f4a0*/  LDL R13, [R1+0x7c4] ;  /* 0x0007c400010d7983 */ /* 0x000f220000100800 */
[----:B------:R-:W-:-:S03]  /*f4b0*/  IMAD.X R187, R20, 0x1, R0, P2 ;  /* 0x0000000114bb7824 */ /* 0x000fc600010e0600 */
[----:B------:R-:W4:Y:S01]  /*f4c0*/  LDL R0, [R1+0x7d0] ;  /* 0x0007d00001007983 */ /* 0x000f220000100800 */
[----:B------:R-:W-:Y:S02]  /*f4d0*/  UMOV UR48, UR44 ;  /* 0x0000002c00307c82 */ /* 0x000fe40008000000 */
[----:B------:R-:W-:Y:S01]  /*f4e0*/  QGMMA.64x32x32.F32.E4M3.E4M3 R152, gdesc[UR48], R152 ;  /* 0x00600000309879f3 */ /* 0x000fe20008700898 */
[----:B------:R-:W-:Y:S01]  /*f4f0*/  R2UR UR49, R206 ;  /* 0x00000000ce3172ca */ /* 0x000fe200000e0000 */
[----:B------:R-:W4:Y:S01]  /*f500*/  LDG.E.U8 R215, desc[UR60][R186.64] ;  /* 0x0000003cbad77981 */ /* 0x000f22000c1e1100 */
[----:B------:R-:W-:Y:S02]  /*f510*/  R2UR UR48, R207 ;  /* 0x00000000cf3072ca */ /* 0x000fe400000e0000 */
[----:B0-----:R-:W-:Y:S01]  /*f520*/  IADD3 R22, P2, R8, R9, RZ ;  /* 0x0000000908167210 */ /* 0x001fe20007f5e0ff */
[----:B------:R-:W-:Y:S01]  /*f530*/  IMAD.X R185, R20, 0x1, R7, P1 ;  /* 0x0000000114b97824 */ /* 0x000fe200008e0607 */
[----:B------:R-:W4:Y:S04]  /*f540*/  LDL R9, [R1+0x7d8] ;  /* 0x0007d80001097983 */ /* 0x000f280000100800 */
[----:B------:R-:W4:Y:S03]  /*f550*/  LDL R7, [R1+0x7d4] ;  /* 0x0007d40001077983 */ /* 0x000f260000100800 */
[----:B------:R-:W-:Y:S01]  /*f560*/  UMOV UR53, UR49 ;  /* 0x0000003100357c82 */ /* 0x000fe20008000000 */
[----:B------:R-:W-:Y:S01]  /*f570*/  R2UR UR39, R192 ;  /* 0x00000000c02772ca */ /* 0x000fe200000e0000 */
[----:B------:R-:W-:Y:S01]  /*f580*/  UMOV UR52, UR48 ;  /* 0x0000003000347c82 */ /* 0x000fe20008000000 */
[----:B------:R-:W-:Y:S01]  /*f590*/  R2UR UR38, R193 ;  /* 0x00000000c12672ca */ /* 0x000fe200000e0000 */
[----:B------:R-:W4:Y:S01]  /*f5a0*/  LDL R207, [R1+0x8cc] ;  /* 0x0008cc0001cf7983 */ /* 0x000f220000100800 */
[----:B------:R-:W-:-:S02]  /*f5b0*/  R2UR UR43, R196 ;  /* 0x00000000c42b72ca */ /* 0x000fc400000e0000 */
[----:B------:R-:W-:Y:S01]  /*f5c0*/  R2UR UR42, R197 ;  /* 0x00000000c52a72ca */ /* 0x000fe200000e0000 */
[----:B------:R-:W4:Y:S01]  /*f5d0*/  LDL R206, [R1+0x8d8] ;  /* 0x0008d80001ce7983 */ /* 0x000f220000100800 */
[----:B------:R-:W-:Y:S01]  /*f5e0*/  QGMMA.64x32x32.F32.E4M3.E4M3 R152, gdesc[UR52], R152 ;  /* 0x00600000349879f3 */ /* 0x000fe20008700898 */
[----:B------:R-:W-:Y:S02]  /*f5f0*/  R2UR UR53, R210 ;  /* 0x00000000d23572ca */ /* 0x000fe400000e0000 */
[----:B------:R-:W-:Y:S01]  /*f600*/  R2UR UR52, R211 ;  /* 0x00000000d33472ca */ /* 0x000fe200000e0000 */
[----:B------:R-:W-:Y:S02]  /*f610*/  IMAD.X R23, R20, 0x1, R6, P2 ;  /* 0x0000000114177824 */ /* 0x000fe400010e0606 */
[----:B------:R-:W4:Y:S04]  /*f620*/  LDL R6, [R1+0x7e0] ;  /* 0x0007e00001067983 */ /* 0x000f280000100800 */
[----:B------:R2:W4:Y:S04]  /*f630*/  LDG.E.U8 R211, desc[UR60][R22.64] ;  /* 0x0000003c16d37981 */ /* 0x000528000c1e1100 */
[----:B------:R-:W-:-:S02]  /*f640*/  UMOV UR57, UR53 ;  /* 0x0000003500397c82 */ /* 0x000fc40008000000 */
[----:B------:R-:W-:Y:S01]  /*f650*/  UMOV UR56, UR52 ;  /* 0x0000003400387c82 */ /* 0x000fe20008000000 */
[----:B--2---:R-:W-:Y:S02]  /*f660*/  IADD3 R22, P2, R8, R5, RZ ;  /* 0x0000000508167210 */ /* 0x004fe40007f5e0ff */
[----:B------:R-:W2:Y:S03]  /*f670*/  LDL R5, [R1+0x7e8] ;  /* 0x0007e80001057983 */ /* 0x000ea60000100800 */
[----:B------:R-:W-:Y:S02]  /*f680*/  IMAD.X R23, R20, 0x1, R4, P2 ;  /* 0x0000000114177824 */ /* 0x000fe400010e0604 */
[----:B------:R-:W2:Y:S04]  /*f690*/  LDL R4, [R1+0x7e4] ;  /* 0x0007e40001047983 */ /* 0x000ea80000100800 */
[----:B------:R-:W2:Y:S01]  /*f6a0*/  LDG.E.U8 R21, desc[UR60][R22.64] ;  /* 0x0000003c16157981 */ /* 0x000ea2000c1e1100 */
[----:B------:R-:W-:Y:S01]  /*f6b0*/  QGMMA.64x32x32.F32.E4M3.E4M3 R152, gdesc[UR56], R152, gsb0 ;  /* 0x00600000389879f3 */ /* 0x000fe20008000898 */
[----:B------:R-:W-:-:S02]  /*f6c0*/  R2UR UR56, R213 ;  /* 0x00000000d53872ca */ /* 0x000fc400000e0000 */
[----:B------:R0:W2:Y:S02]  /*f6d0*/  LDG.E.U8 R213, desc[UR60][R184.64] ;  /* 0x0000003cb8d57981 */ /* 0x0000a4000c1e1100 */
[----:B0-----:R-:W-:Y:S02]  /*f6e0*/  IADD3 R184, P1, R8, R12, RZ ;  /* 0x0000000c08b87210 */ /* 0x001fe40007f3e0ff */
[----:B------:R-:W2:Y:S03]  /*f6f0*/  LDL R12, [R1+0x7dc] ;  /* 0x0007dc00010c7983 */ /* 0x000ea60000100800 */
[----:B---3--:R-:W-:Y:S02]  /*f700*/  IMAD.X R185, R20, 0x1, R11, P1 ;  /* 0x0000000114b97824 */ /* 0x008fe400008e060b */
[----:B------:R-:W3:Y:S01]  /*f710*/  LDL R11, [R1+0x7f0] ;  /* 0x0007f000010b7983 */ /* 0x000ee20000100800 */
[----:B------:R-:W-:-:S03]  /*f720*/  IADD3 R22, P1, R8, R3, RZ ;  /* 0x0000000308167210 */ /* 0x000fc60007f3e0ff */
[----:B------:R-:W3:Y:S02]  /*f730*/  LDL R3, [R1+0x7ec] ;  /* 0x0007ec0001037983 */ /* 0x000ee40000100800 */
[----:B------:R-:W-:Y:S02]  /*f740*/  IMAD.X R23, R20, 0x1, R10, P1 ;  /* 0x0000000114177824 */ /* 0x000fe400008e060a */
[----:B------:R-:W3:Y:S01]  /*f750*/  LDL R10, [R1+0x7f8] ;  /* 0x0007f800010a7983 */ /* 0x000ee20000100800 */
[----:B------:R-:W-:-:S03]  /*f760*/  R2UR UR54, R209 ;  /* 0x00000000d13672ca */ /* 0x000fc600000e0000 */
[----:B------:R0:W3:Y:S04]  /*f770*/  LDG.E.U8 R209, desc[UR60][R184.64] ;  /* 0x0000003cb8d17981 */ /* 0x0000e8000c1e1100 */
[----:B------:R-:W3:Y:S01]  /*f780*/  LDG.E.U8 R22, desc[UR60][R22.64] ;  /* 0x0000003c16167981 */ /* 0x000ee2000c1e1100 */
[----:B0-----:R-:W-:-:S03]  /*f790*/  IADD3 R184, P1, R8, R2, RZ ;  /* 0x0000000208b87210 */ /* 0x001fc60007f3e0ff */
[----:B------:R-:W3:Y:S02]  /*f7a0*/  LDL R2, [R1+0x7f4] ;  /* 0x0007f40001027983 */ /* 0x000ee40000100800 */
[----:B----4-:R-:W-:Y:S02]  /*f7b0*/  IMAD.X R185, R20, 0x1, R13, P1 ;  /* 0x0000000114b97824 */ /* 0x010fe400008e060d */
[----:B------:R-:W4:Y:S04]  /*f7c0*/  LDL R13, [R1+0x800] ;  /* 0x00080000010d7983 */ /* 0x000f280000100800 */
[----:B------:R0:W4:Y:S02]  /*f7d0*/  LDG.E.U8 R23, desc[UR60][R184.64] ;  /* 0x0000003cb8177981 */ /* 0x000124000c1e1100 */
[----:B0-----:R-:W-:-:S02]  /*f7e0*/  IADD3 R184, P1, R8, R0, RZ ;  /* 0x0000000008b87210 */ /* 0x001fc40007f3e0ff */
[----:B------:R-:W4:Y:S03]  /*f7f0*/  LDL R0, [R1+0x7fc] ;  /* 0x0007fc0001007983 */ /* 0x000f260000100800 */
[----:B------:R-:W-:Y:S02]  /*f800*/  IMAD.X R185, R20, 0x1, R14, P1 ;  /* 0x0000000114b97824 */ /* 0x000fe400008e060e */
[----:B------:R-:W4:Y:S01]  /*f810*/  LDL R14, [R1+0x824] ;  /* 0x00082400010e7983 */ /* 0x000f220000100800 */
[----:B------:R-:W-:-:S03]  /*f820*/  IADD3 R186, P1, R8, R9, RZ ;  /* 0x0000000908ba7210 */ /* 0x000fc60007f3e0ff */
[----:B------:R-:W4:Y:S04]  /*f830*/  LDG.E.U8 R184, desc[UR60][R184.64] ;  /* 0x0000003cb8b87981 */ /* 0x000f28000c1e1100 */
[----:B------:R-:W4:Y:S01]  /*f840*/  LDL R9, [R1+0x808] ;  /* 0x0008080001097983 */ /* 0x000f220000100800 */
[----:B------:R-:W-:-:S03]  /*f850*/  IMAD.X R187, R20, 0x1, R7, P1 ;  /* 0x0000000114bb7824 */ /* 0x000fc600008e0607 */
[----:B------:R-:W4:Y:S04]  /*f860*/  LDL R7, [R1+0x804] ;  /* 0x0008040001077983 */ /* 0x000f280000100800 */
[----:B------:R0:W4:Y:S02]  /*f870*/  LDG.E.U8 R185, desc[UR60][R186.64] ;  /* 0x0000003cbab97981 */ /* 0x000124000c1e1100 */
[----:B0-----:R-:W-:Y:S02]  /*f880*/  IADD3 R186, P1, R8, R6, RZ ;  /* 0x0000000608ba7210 */ /* 0x001fe40007f3e0ff */
[----:B------:R-:W4:Y:S03]  /*f890*/  LDL R6, [R1+0x810] ;  /* 0x0008100001067983 */ /* 0x000f260000100800 */
[----:B--2---:R-:W-:-:S02]  /*f8a0*/  IMAD.X R187, R20, 0x1, R12, P1 ;  /* 0x0000000114bb7824 */ /* 0x004fc400008e060c */
[----:B------:R-:W2:Y:S01]  /*f8b0*/  LDL R12, [R1+0x80c] ;  /* 0x00080c00010c7983 */ /* 0x000ea20000100800 */
[----:B------:R-:W-:-:S03]  /*f8c0*/  IADD3 R188, P1, R8, R5, RZ ;  /* 0x0000000508bc7210 */ /* 0x000fc60007f3e0ff */
[----:B------:R-:W2:Y:S02]  /*f8d0*/  LDL R5, [R1+0x814] ;  /* 0x0008140001057983 */ /* 0x000ea40000100800 */
[----:B------:R-:W-:Y:S02]  /*f8e0*/  IMAD.X R189, R20, 0x1, R4, P1 ;  /* 0x0000000114bd7824 */ /* 0x000fe400008e0604 */
[----:B------:R-:W2:Y:S04]  /*f8f0*/  LDL R4, [R1+0x820] ;  /* 0x0008200001047983 */ /* 0x000ea80000100800 */
[----:B------:R-:W2:Y:S04]  /*f900*/  LDG.E.U8 R186, desc[UR60][R186.64] ;  /* 0x0000003cbaba7981 */ /* 0x000ea8000c1e1100 */
[----:B------:R3:W2:Y:S02]  /*f910*/  LDG.E.U8 R187, desc[UR60][R188.64] ;  /* 0x0000003cbcbb7981 */ /* 0x0006a4000c1e1100 */
[----:B---3--:R-:W-:-:S02]  /*f920*/  IADD3 R188, P1, R8, R11, RZ ;  /* 0x0000000b08bc7210 */ /* 0x008fc40007f3e0ff */
[----:B------:R-:W3:Y:S03]  /*f930*/  LDL R11, [R1+0x81c] ;  /* 0x00081c00010b7983 */ /* 0x000ee60000100800 */
[----:B------:R-:W-:Y:S02]  /*f940*/  IMAD.X R189, R20, 0x1, R3, P1 ;  /* 0x0000000114bd7824 */ /* 0x000fe400008e0603 */
[----:B------:R-:W3:Y:S01]  /*f950*/  LDL R3, [R1+0x828] ;  /* 0x0008280001037983 */ /* 0x000ee20000100800 */
[----:B------:R-:W-:-:S03]  /*f960*/  IADD3 R190, P1, R8, R10, RZ ;  /* 0x0000000a08be7210 */ /* 0x000fc60007f3e0ff */
[----:B------:R-:W3:Y:S02]  /*f970*/  LDG.E.U8 R188, desc[UR60][R188.64] ;  /* 0x0000003cbcbc7981 */ /* 0x000ee4000c1e1100 */
[----:B------:R-:W-:Y:S02]  /*f980*/  IMAD.X R191, R20, 0x1, R2, P1 ;  /* 0x0000000114bf7824 */ /* 0x000fe400008e0602 */
[----:B------:R-:W3:Y:S04]  /*f990*/  LDL R2, [R1+0x830] ;  /* 0x0008300001027983 */ /* 0x000ee80000100800 */
[----:B------:R-:W3:Y:S04]  /*f9a0*/  LDL R10, [R1+0x82c] ;  /* 0x00082c00010a7983 */ /* 0x000ee80000100800 */
[----:B------:R4:W3:Y:S02]  /*f9b0*/  LDG.E.U8 R189, desc[UR60][R190.64] ;  /* 0x0000003cbebd7981 */ /* 0x0008e4000c1e1100 */
[----:B----4-:R-:W-:-:S02]  /*f9c0*/  IADD3 R190, P1, R8, R13, RZ ;  /* 0x0000000d08be7210 */ /* 0x010fc40007f3e0ff */
[----:B------:R-:W4:Y:S03]  /*f9d0*/  LDL R13, [R1+0x838] ;  /* 0x00083800010d7983 */ /* 0x000f260000100800 */
[----:B------:R-:W-:Y:S02]  /*f9e0*/  IMAD.X R191, R20, 0x1, R0, P1 ;  /* 0x0000000114bf7824 */ /* 0x000fe400008e0600 */
[----:B------:R-:W4:Y:S04]  /*f9f0*/  LDL R0, [R1+0x834] ;  /* 0x0008340001007983 */ /* 0x000f280000100800 */
[----:B------:R-:W4:Y:S01]  /*fa00*/  LDG.E.U8 R190, desc[UR60][R190.64] ;  /* 0x0000003cbebe7981 */ /* 0x000f22000c1e1100 */
[----:B------:R-:W-:-:S03]  /*fa10*/  IADD3 R192, P1, R8, R9, RZ ;  /* 0x0000000908c07210 */ /* 0x000fc60007f3e0ff */
[----:B------:R-:W4:Y:S02]  /*fa20*/  LDL R9, [R1+0x840] ;  /* 0x0008400001097983 */ /* 0x000f240000100800 */
[----:B------:R-:W-:Y:S02]  /*fa30*/  IMAD.X R193, R20, 0x1, R7, P1 ;  /* 0x0000000114c17824 */ /* 0x000fe400008e0607 */
[----:B------:R-:W4:Y:S04]  /*fa40*/  LDL R7, [R1+0x83c] ;  /* 0x00083c0001077983 */ /* 0x000f280000100800 */
[----:B------:R0:W4:Y:S02]  /*fa50*/  LDG.E.U8 R191, desc[UR60][R192.64] ;  /* 0x0000003cc0bf7981 */ /* 0x000124000c1e1100 */
[----:B0-----:R-:W-:-:S02]  /*fa60*/  IADD3 R192, P1, R8, R6, RZ ;  /* 0x0000000608c07210 */ /* 0x001fc40007f3e0ff */
[----:B------:R-:W4:Y:S03]  /*fa70*/  LDL R6, [R1+0x848] ;  /* 0x0008480001067983 */ /* 0x000f260000100800 */
[----:B--2---:R-:W-:Y:S01]  /*fa80*/  IMAD.X R193, R20, 0x1, R12, P1 ;  /* 0x0000000114c17824 */ /* 0x004fe200008e060c */
[----:B------:R-:W-:Y:S01]  /*fa90*/  IADD3 R194, P1, R8, R15, RZ ;  /* 0x0000000f08c27210 */ /* 0x000fe20007f3e0ff */
[----:B------:R-:W2:Y:S04]  /*faa0*/  LDL R12, [R1+0x844] ;  /* 0x00084400010c7983 */ /* 0x000ea80000100800 */
[----:B------:R-:W-:Y:S01]  /*fab0*/  IMAD.X R195, R20, 0x1, R5, P1 ;  /* 0x0000000114c37824 */ /* 0x000fe200008e0605 */
[----:B------:R-:W2:Y:S04]  /*fac0*/  LDG.E.U8 R192, desc[UR60][R192.64] ;  /* 0x0000003cc0c07981 */ /* 0x000ea8000c1e1100 */
[----:B------:R-:W2:Y:S01]  /*fad0*/  LDL R5, [R1+0x850] ;  /* 0x0008500001057983 */ /* 0x000ea20000100800 */
[----:B------:R-:W-:-:S02]  /*fae0*/  R2UR UR47, R200 ;  /* 0x00000000c82f72ca */ /* 0x000fc400000e0000 */
[----:B------:R-:W-:Y:S01]  /*faf0*/  R2UR UR46, R201 ;  /* 0x00000000c92e72ca */ /* 0x000fe200000e0000 */
[----:B------:R-:W2:Y:S04]  /*fb00*/  LDL R15, [R1+0x880] ;  /* 0x00088000010f7983 */ /* 0x000ea80000100800 */
[----:B------:R0:W2:Y:S02]  /*fb10*/  LDG.E.U8 R193, desc[UR60][R194.64] ;  /* 0x0000003cc2c17981 */ /* 0x0000a4000c1e1100 */
[----:B0-----:R-:W-:Y:S02]  /*fb20*/  IADD3 R194, P1, R8, R4, RZ ;  /* 0x0000000408c27210 */ /* 0x001fe40007f3e0ff */
[----:B------:R-:W2:Y:S03]  /*fb30*/  LDL R4, [R1+0x84c] ;  /* 0x00084c0001047983 */ /* 0x000ea60000100800 */
[----:B---3--:R-:W-:-:S02]  /*fb40*/  IMAD.X R195, R20, 0x1, R11, P1 ;  /* 0x0000000114c37824 */ /* 0x008fc400008e060b */
[----:B------:R-:W3:Y:S01]  /*fb50*/  LDL R11, [R1+0x858] ;  /* 0x00085800010b7983 */ /* 0x000ee20000100800 */
[----:B------:R-:W-:-:S03]  /*fb60*/  IADD3 R196, P1, R8, R3, RZ ;  /* 0x0000000308c47210 */ /* 0x000fc60007f3e0ff */
[----:B------:R-:W3:Y:S04]  /*fb70*/  LDG.E.U8 R194, desc[UR60][R194.64] ;  /* 0x0000003cc2c27981 */ /* 0x000ee8000c1e1100 */
[----:B------:R-:W3:Y:S01]  /*fb80*/  LDL R3, [R1+0x854] ;  /* 0x0008540001037983 */ /* 0x000ee20000100800 */
[----:B------:R-:W-:-:S03]  /*fb90*/  IMAD.X R197, R20, 0x1, R14, P1 ;  /* 0x0000000114c57824 */ /* 0x000fc600008e060e */
[----:B------:R-:W3:Y:S04]  /*fba0*/  LDL R14, [R1+0x884] ;  /* 0x00088400010e7983 */ /* 0x000ee80000100800 */
[----:B------:R0:W3:Y:S02]  /*fbb0*/  LDG.E.U8 R195, desc[UR60][R196.64] ;  /* 0x0000003cc4c37981 */ /* 0x0000e4000c1e1100 */
[----:B0-----:R-:W-:Y:S02]  /*fbc0*/  IADD3 R196, P1, R8, R2, RZ ;  /* 0x0000000208c47210 */ /* 0x001fe40007f3e0ff */
[----:B------:R-:W3:Y:S03]  /*fbd0*/  LDL R2, [R1+0x860] ;  /* 0x0008600001027983 */ /* 0x000ee60000100800 */
[----:B------:R-:W-:-:S02]  /*fbe0*/  IMAD.X R197, R20, 0x1, R10, P1 ;  /* 0x0000000114c57824 */ /* 0x000fc400008e060a */
[----:B------:R-:W3:Y:S04]  /*fbf0*/  LDL R10, [R1+0x85c] ;  /* 0x00085c00010a7983 */ /* 0x000ee80000100800 */
[----:B------:R-:W3:Y:S01]  /*fc00*/  LDG.E.U8 R196, desc[UR60][R196.64] ;  /* 0x0000003cc4c47981 */ /* 0x000ee2000c1e1100 */
[----:B----4-:R-:W-:-:S03]  /*fc10*/  IADD3 R198, P1, R8, R13, RZ ;  /* 0x0000000d08c67210 */ /* 0x010fc60007f3e0ff */
[----:B------:R-:W4:Y:S02]  /*fc20*/  LDL R13, [R1+0x890] ;  /* 0x00089000010d7983 */ /* 0x000f240000100800 */
[----:B------:R-:W-:Y:S02]  /*fc30*/  IMAD.X R199, R20, 0x1, R0, P1 ;  /* 0x0000000114c77824 */ /* 0x000fe400008e0600 */
[----:B------:R-:W4:Y:S04]  /*fc40*/  LDL R0, [R1+0x868] ;  /* 0x0008680001007983 */ /* 0x000f280000100800 */
[----:B------:R0:W4:Y:S02]  /*fc50*/  LDG.E.U8 R197, desc[UR60][R198.64] ;  /* 0x0000003cc6c57981 */ /* 0x000124000c1e1100 */
[----:B0-----:R-:W-:-:S02]  /*fc60*/  IADD3 R198, P1, R8, R9, RZ ;  /* 0x0000000908c67210 */ /* 0x001fc40007f3e0ff */
[----:B------:R-:W4:Y:S03]  /*fc70*/  LDL R9, [R1+0x864] ;  /* 0x0008640001097983 */ /* 0x000f260000100800 */
[----:B------:R-:W-:Y:S02]  /*fc80*/  IMAD.X R199, R20, 0x1, R7, P1 ;  /* 0x0000000114c77824 */ /* 0x000fe400008e0607 */
[----:B------:R-:W4:Y:S04]  /*fc90*/  LDL R7, [R1+0x870] ;  /* 0x0008700001077983 */ /* 0x000f280000100800 */
[----:B------:R-:W4:Y:S01]  /*fca0*/  LDG.E.U8 R198, desc[UR60][R198.64] ;  /* 0x0000003cc6c67981 */ /* 0x000f22000c1e1100 */
[----:B------:R-:W-:-:S03]  /*fcb0*/  IADD3 R200, P1, R8, R6, RZ ;  /* 0x0000000608c87210 */ /* 0x000fc60007f3e0ff */
[----:B------:R-:W4:Y:S01]  /*fcc0*/  LDL R6, [R1+0x86c] ;  /* 0x00086c0001067983 */ /* 0x000f220000100800 */
[----:B------:R-:W-:Y:S01]  /*fcd0*/  R2UR UR51, R204 ;  /* 0x00000000cc3372ca */ /* 0x000fe200000e0000 */
[----:B--2---:R-:W-:Y:S02]  /*fce0*/  IMAD.X R201, R20, 0x1, R12, P1 ;  /* 0x0000000114c97824 */ /* 0x004fe400008e060c */
[----:B------:R-:W2:Y:S04]  /*fcf0*/  LDL R12, [R1+0x898] ;  /* 0x00089800010c7983 */ /* 0x000ea80000100800 */
[----:B------:R0:W2:Y:S02]  /*fd00*/  LDG.E.U8 R199, desc[UR60][R200.64] ;  /* 0x0000003cc8c77981 */ /* 0x0000a4000c1e1100 */
[----:B0-----:R-:W-:-:S02]  /*fd10*/  IADD3 R200, P1, R8, R5, RZ ;  /* 0x0000000508c87210 */ /* 0x001fc40007f3e0ff */
[----:B------:R-:W2:Y:S03]  /*fd20*/  LDL R5, [R1+0x87c] ;  /* 0x00087c0001057983 */ /* 0x000ea60000100800 */
[----:B------:R-:W-:Y:S02]  /*fd30*/  IMAD.X R201, R20, 0x1, R4, P1 ;  /* 0x0000000114c97824 */ /* 0x000fe400008e0604 */
[----:B------:R-:W2:Y:S01]  /*fd40*/  LDL R4, [R1+0x888] ;  /* 0x0008880001047983 */ /* 0x000ea20000100800 */
[----:B---3--:R-:W-:-:S03]  /*fd50*/  IADD3 R202, P1, R8, R11, RZ ;  /* 0x0000000b08ca7210 */ /* 0x008fc60007f3e0ff */
        /* <DEDUP_REMOVED lines=8> */
[----:B------:R-:W3:Y:S01]  /*fde0*/  LDL R10, [R1+0x89c] ;  /* 0x00089c00010a7983 */ /* 0x000ee20000100800 */
[----:B------:R-:W-:-:S03]  /*fdf0*/  R2UR UR50, R205 ;  /* 0x00000000cd3272ca */ /* 0x000fc600000e0000 */
[----:B------:R-:W3:Y:S01]  /*fe00*/  LDG.E.U8 R202, desc[UR60][R202.64] ;  /* 0x0000003ccaca7981 */ /* 0x000ee2000c1e1100 */
[----:B----4-:R-:W-:-:S03]  /*fe10*/  IADD3 R204, P1, R8, R0, RZ ;  /* 0x0000000008cc7210 */ /* 0x010fc60007f3e0ff */
[----:B------:R-:W4:Y:S02]  /*fe20*/  LDL R0, [R1+0x8a8] ;  /* 0x0008a80001007983 */ /* 0x000f240000100800 */
[----:B------:R-:W-:Y:S01]  /*fe30*/  IMAD.X R205, R20, 0x1, R9, P1 ;  /* 0x0000000114cd7824 */ /* 0x000fe200008e0609 */
[----:B------:R-:W-:Y:S01]  /*fe40*/  R2UR UR55, R208 ;  /* 0x00000000d03772ca */ /* 0x000fe200000e0000 */
[----:B------:R-:W4:Y:S04]  /*fe50*/  LDL R9, [R1+0x8a4] ;  /* 0x0008a40001097983 */ /* 0x000f280000100800 */
[----:B------:R0:W4:Y:S02]  /*fe60*/  LDG.E.U8 R203, desc[UR60][R204.64] ;  /* 0x0000003ccccb7981 */ /* 0x000124000c1e1100 */
[----:B0-----:R-:W-:-:S02]  /*fe70*/  IADD3 R204, P1, R8, R7, RZ ;  /* 0x0000000708cc7210 */ /* 0x001fc40007f3e0ff */
[----:B------:R-:W-:Y:S01]  /*fe80*/  R2UR UR57, R212 ;  /* 0x00000000d43972ca */ /* 0x000fe200000e0000 */
        /* <DEDUP_REMOVED lines=8> */
[----:B------:R0:W4:Y:S02]  /*ff10*/  LDG.E.U8 R210, desc[UR60][R204.64] ;  /* 0x0000003cccd27981 */ /* 0x000124000c1e1100 */
[----:B0-----:R-:W-:-:S02]  /*ff20*/  IADD3 R204, P1, R8, R15, RZ ;  /* 0x0000000f08cc7210 */ /* 0x001fc40007f3e0ff */
[----:B------:R-:W4:Y:S03]  /*ff30*/  LDL R15, [R1+0x8e8] ;  /* 0x0008e800010f7983 */ /* 0x000f260000100800 */
[----:B--2---:R-:W-:Y:S02]  /*ff40*/  IMAD.X R205, R20, 0x1, R5, P1 ;  /* 0x0000000114cd7824 */ /* 0x004fe400008e0605 */
[----:B------:R-:W2:Y:S04]  /*ff50*/  LDL R5, [R1+0x8b8] ;  /* 0x0008b80001057983 */ /* 0x000ea80000100800 */
[----:B------:R0:W2:Y:S02]  /*ff60*/  LDG.E.U8 R212, desc[UR60][R204.64] ;  /* 0x0000003cccd47981 */ /* 0x0000a4000c1e1100 */
[----:B0-----:R-:W-:-:S02]  /*ff70*/  IADD3 R204, P1, R8, R4, RZ ;  /* 0x0000000408cc7210 */ /* 0x001fc40007f3e0ff */
[----:B------:R-:W2:Y:S03]  /*ff80*/  LDL R4, [R1+0x8b4] ;  /* 0x0008b40001047983 */ /* 0x000ea60000100800 */
[----:B------:R-:W-:Y:S02]  /*ff90*/  IMAD.X R205, R20, 0x1, R14, P1 ;  /* 0x0000000114cd7824 */ /* 0x000fe400008e060e */
[----:B------:R-:W2:Y:S04]  /*ffa0*/  LDL R14, [R1+0x8e4] ;  /* 0x0008e400010e7983 */ /* 0x000ea80000100800 */
[----:B------:R0:W2:Y:S02]  /*ffb0*/  LDG.E.U8 R214, desc[UR60][R204.64] ;  /* 0x0000003cccd67981 */ /* 0x0000a4000c1e1100 */
[----:B0-----:R-:W-:-:S02]  /*ffc0*/  IADD3 R204, P1, R8, R13, RZ ;  /* 0x0000000d08cc7210 */ /* 0x001fc40007f3e0ff */
[----:B------:R-:W2:Y:S03]  /*ffd0*/  LDL R13, [R1+0x918] ;  /* 0x00091800010d7983 */ /* 0x000ea60000100800 */
[----:B---3--:R-:W-:Y:S02]  /*ffe0*/  IMAD.X R205, R20, 0x1, R3, P1 ;  /* 0x0000000114cd7824 */ /* 0x008fe400008e0603 */
[----:B------:R-:W3:Y:S04]  /*fff0*/  LDL R3, [R1+0x8c0] ;  /* 0x0008c00001037983 */ /* 0x000ee80000100800 */
[----:B------:R0:W3:Y:S02]  /*10000*/  LDG.E.U8 R216, desc[UR60][R204.64] ;  /* 0x0000003cccd87981 */ /* 0x0000e4000c1e1100 */
[----:B0-----:R-:W-:-:S02]  /*10010*/  IADD3 R204, P1, R8, R12, RZ ;  /* 0x0000000c08cc7210 */ /* 0x001fc40007f3e0ff */
[----:B------:R-:W3:Y:S03]  /*10020*/  LDL R12, [R1+0x8ec] ;  /* 0x0008ec00010c7983 */ /* 0x000ee60000100800 */
[----:B------:R-:W-:Y:S02]  /*10030*/  IMAD.X R205, R20, 0x1, R2, P1 ;  /* 0x0000000114cd7824 */ /* 0x000fe400008e0602 */
[----:B------:R-:W3:Y:S04]  /*10040*/  LDL R2, [R1+0x8bc] ;  /* 0x0008bc0001027983 */ /* 0x000ee80000100800 */
[----:B------:R0:W3:Y:S02]  /*10050*/  LDG.E.U8 R218, desc[UR60][R204.64] ;  /* 0x0000003cccda7981 */ /* 0x0000e4000c1e1100 */
[----:B0-----:R-:W-:-:S02]  /*10060*/  IADD3 R204, P1, R8, R11, RZ ;  /* 0x0000000b08cc7210 */ /* 0x001fc40007f3e0ff */
[----:B------:R-:W3:Y:S03]  /*10070*/  LDL R11, [R1+0x920] ;  /* 0x00092000010b7983 */ /* 0x000ee60000100800 */
[----:B------:R-:W-:Y:S02]  /*10080*/  IMAD.X R205, R20, 0x1, R10, P1 ;  /* 0x0000000114cd7824 */ /* 0x000fe400008e060a */
[----:B------:R-:W3:Y:S04]  /*10090*/  LDL R10, [R1+0x91c] ;  /* 0x00091c00010a7983 */ /* 0x000ee80000100800 */
[----:B------:R4:W3:Y:S02]  /*100a0*/  LDG.E.U8 R220, desc[UR60][R204.64] ;  /* 0x0000003cccdc7981 */ /* 0x0008e4000c1e1100 */
[----:B----4-:R-:W-:-:S02]  /*100b0*/  IADD3 R204, P1, R8, R0, RZ ;  /* 0x0000000008cc7210 */ /* 0x010fc40007f3e0ff */
[----:B------:R-:W4:Y:S03]  /*100c0*/  LDL R0, [R1+0x8c8] ;  /* 0x0008c80001007983 */ /* 0x000f260000100800 */
        /* <DEDUP_REMOVED lines=8> */
[----:B--2---:R-:W-:-:S02]  /*10150*/  IADD3 R204, P1, R8, R5, RZ ;  /* 0x0000000508cc7210 */ /* 0x004fc40007f3e0ff */
[----:B------:R-:W2:Y:S03]  /*10160*/  LDL R5, [R1+0x908] ;  /* 0x0009080001057983 */ /* 0x000ea60000100800 */
[----:B------:R-:W-:Y:S02]  /*10170*/  IMAD.X R205, R20, 0x1, R4, P1 ;  /* 0x0000000114cd7824 */ /* 0x000fe400008e0604 */
[----:B------:R-:W2:Y:S04]  /*10180*/  LDL R4, [R1+0x90c] ;  /* 0x00090c0001047983 */ /* 0x000ea80000100800 */
[----:B------:R3:W2:Y:S02]  /*10190*/  LDG.E.U8 R226, desc[UR60][R204.64] ;  /* 0x0000003ccce27981 */ /* 0x0006a4000c1e1100 */
[----:B---3--:R-:W-:-:S02]  /*101a0*/  IADD3 R204, P1, R8, R3, RZ ;  /* 0x0000000308cc7210 */ /* 0x008fc40007f3e0ff */
[----:B------:R-:W3:Y:S03]  /*101b0*/  LDL R3, [R1+0x8f4] ;  /* 0x0008f40001037983 */ /* 0x000ee60000100800 */
[----:B------:R-:W-:Y:S02]  /*101c0*/  IMAD.X R205, R20, 0x1, R2, P1 ;  /* 0x0000000114cd7824 */ /* 0x000fe400008e0602 */
[----:B------:R-:W3:Y:S04]  /*101d0*/  LDL R2, [R1+0x930] ;  /* 0x0009300001027983 */ /* 0x000ee80000100800 */
[----:B------:R4:W3:Y:S02]  /*101e0*/  LDG.E.U8 R228, desc[UR60][R204.64] ;  /* 0x0000003ccce47981 */ /* 0x0008e4000c1e1100 */
[----:B----4-:R-:W-:-:S02]  /*101f0*/  IADD3 R204, P1, R8, R0, RZ ;  /* 0x0000000008cc7210 */ /* 0x010fc40007f3e0ff */
[----:B------:R-:W4:Y:S03]  /*10200*/  LDL R0, [R1+0x92c] ;  /* 0x00092c0001007983 */ /* 0x000f260000100800 */
[----:B------:R-:W-:-:S05]  /*10210*/  IMAD.X R205, R20, 0x1, R230, P1 ;  /* 0x0000000114cd7824 */ /* 0x000fca00008e06e6 */
[----:B------:R0:W4:Y:S02]  /*10220*/  LDG.E.U8 R230, desc[UR60][R204.64] ;  /* 0x0000003ccce67981 */ /* 0x000124000c1e1100 */
[----:B0-----:R-:W-:-:S05]  /*10230*/  IADD3 R204, P1, R8, R232, RZ ;  /* 0x000000e808cc7210 */ /* 0x001fca0007f3e0ff */
[----:B------:R-:W-:Y:S02]  /*10240*/  IMAD.X R205, R20, 0x1, R207, P1 ;  /* 0x0000000114cd7824 */ /* 0x000fe400008e06cf */
[----:B------:R-:W4:Y:S04]  /*10250*/  LDL R207, [R1+0x914] ;  /* 0x0009140001cf7983 */ /* 0x000f280000100800 */
[----:B------:R0:W4:Y:S02]  /*10260*/  LDG.E.U8 R232, desc[UR60][R204.64] ;  /* 0x0000003ccce87981 */ /* 0x000124000c1e1100 */
[----:B0-----:R-:W-:Y:S02]  /*10270*/  IADD3 R204, P1, R8, R206, RZ ;  /* 0x000000ce08cc7210 */ /* 0x001fe40007f3e0ff */
[----:B------:R-:W4:Y:S03]  /*10280*/  LDL R206, [R1+0x904] ;  /* 0x0009040001ce7983 */ /* 0x000f260000100800 */
[----:B------:R-:W-:-:S05]  /*10290*/  IMAD.X R205, R20, 0x1, R18, P1 ;  /* 0x0000000114cd7824 */ /* 0x000fca00008e0612 */
[----:B------:R0:W4:Y:S02]  /*102a0*/  LDG.E.U8 R234, desc[UR60][R204.64] ;  /* 0x0000003cccea7981 */ /* 0x000124000c1e1100 */
[----:B0-----:R-:W-:-:S05]  /*102b0*/  IADD3 R204, P1, R8, R17, RZ ;  /* 0x0000001108cc7210 */ /* 0x001fca0007f3e0ff */
        /* <DEDUP_REMOVED lines=15> */
[----:B--2---:R-:W-:-:S05]  /*103b0*/  IMAD.X R205, R20, 0x1, R5, P1 ;  /* 0x0000000114cd7824 */ /* 0x004fca00008e0605 */
[----:B------:R0:W2:Y:S02]  /*103c0*/  LDG.E.U8 R246, desc[UR60][R204.64] ;  /* 0x0000003cccf67981 */ /* 0x0000a4000c1e1100 */
[----:B0-----:R-:W-:-:S05]  /*103d0*/  IADD3 R204, P1, R8, R4, RZ ;  /* 0x0000000408cc7210 */ /* 0x001fca0007f3e0ff */
[----:B---3--:R-:W-:-:S05]  /*103e0*/  IMAD.X R205, R20, 0x1, R3, P1 ;  /* 0x0000000114cd7824 */ /* 0x008fca00008e0603 */
[----:B------:R0:W3:Y:S02]  /*103f0*/  LDG.E.U8 R248, desc[UR60][R204.64] ;  /* 0x0000003cccf87981 */ /* 0x0000e4000c1e1100 */
[----:B0-----:R-:W-:Y:S02]  /*10400*/  IADD3 R204, P1, R8, R2, RZ ;  /* 0x0000000208cc7210 */ /* 0x001fe40007f3e0ff */
[----:B------:R-:W2:Y:S04]  /*10410*/  LDL.LU R2, [R1+0x48] ;  /* 0x0000480001027983 */ /* 0x000ea80000300800 */
[----:B------:R-:W3:Y:S04]  /*10420*/  LDL.LU R10, [R1+0x44] ;  /* 0x00004400010a7983 */ /* 0x000ee80000300800 */
[----:B------:R-:W3:Y:S04]  /*10430*/  LDL.LU R6, [R1+0x40] ;  /* 0x0000400001067983 */ /* 0x000ee80000300800 */
[----:B------:R-:W3:Y:S04]  /*10440*/  LDL.LU R9, [R1+0x3c] ;  /* 0x00003c0001097983 */ /* 0x000ee80000300800 */
[----:B------:R-:W3:Y:S04]  /*10450*/  LDL.LU R4, [R1+0x38] ;  /* 0x0000380001047983 */ /* 0x000ee80000300800 */
[----:B------:R-:W3:Y:S04]  /*10460*/  LDL.LU R3, [R1+0x34] ;  /* 0x0000340001037983 */ /* 0x000ee80000300800 */
[----:B------:R-:W3:Y:S04]  /*10470*/  LDL.LU R5, [R1+0x30] ;  /* 0x0000300001057983 */ /* 0x000ee80000300800 */
[----:B------:R-:W3:Y:S04]  /*10480*/  LDL.LU R7, [R1+0x2c] ;  /* 0x00002c0001077983 */ /* 0x000ee80000300800 */
[----:B------:R-:W3:Y:S01]  /*10490*/  LDL.LU R18, [R1+0x28] ;  /* 0x0000280001127983 */ /* 0x000ee20000300800 */
[----:B----4-:R-:W-:-:S03]  /*104a0*/  IMAD.X R205, R20, 0x1, R0, P1 ;  /* 0x0000000114cd7824 */ /* 0x010fc600008e0600 */
[----:B------:R-:W4:Y:S04]  /*104b0*/  LDL.LU R0, [R1+0x24] ;  /* 0x0000240001007983 */ /* 0x000f280000300800 */
[----:B------:R-:W4:Y:S04]  /*104c0*/  LDL.LU R17, [R1+0x20] ;  /* 0x0000200001117983 */ /* 0x000f280000300800 */
[----:B------:R-:W4:Y:S04]  /*104d0*/  LDL.LU R11, [R1+0x1c] ;  /* 0x00001c00010b7983 */ /* 0x000f280000300800 */
[----:B------:R-:W4:Y:S04]  /*104e0*/  LDL.LU R16, [R1+0x18] ;  /* 0x0000180001107983 */ /* 0x000f280000300800 */
[----:B------:R-:W4:Y:S04]  /*104f0*/  LDL.LU R12, [R1+0x14] ;  /* 0x00001400010c7983 */ /* 0x000f280000300800 */
[----:B------:R-:W4:Y:S04]  /*10500*/  LDL.LU R15, [R1+0x10] ;  /* 0x00001000010f7983 */ /* 0x000f280000300800 */
[----:B------:R-:W4:Y:S04]  /*10510*/  LDL.LU R13, [R1+0xc] ;  /* 0x00000c00010d7983 */ /* 0x000f280000300800 */
[----:B------:R-:W4:Y:S04]  /*10520*/  LDL.LU R14, [R1+0x8] ;  /* 0x00000800010e7983 */ /* 0x000f280000300800 */
[----:B------:R0:W4:Y:S04]  /*10530*/  LDG.E.U8 R250, desc[UR60][R204.64] ;  /* 0x0000003cccfa7981 */ /* 0x000128000c1e1100 */
[----:B------:R-:W0:Y:S02]  /*10540*/  LDL R205, [R1+0x910] ;  /* 0x0009100001cd7983 */ /* 0x000e240000100800 */
[----:B0-----:R-:W-:-:S05]  /*10550*/  IADD3 R204, P1, R8, R205, RZ ;  /* 0x000000cd08cc7210 */ /* 0x001fca0007f3e0ff */
[----:B------:R-:W-:-:S05]  /*10560*/  IMAD.X R205, R20, 0x1, R252, P1 ;  /* 0x0000000114cd7824 */ /* 0x000fca00008e06fc */
[----:B------:R0:W4:Y:S02]  /*10570*/  LDG.E.U8 R252, desc[UR60][R204.64] ;  /* 0x0000003cccfc7981 */ /* 0x000124000c1e1100 */
[C---:B0-----:R-:W-:Y:S02]  /*10580*/  IADD3 R204, P1, R8.reuse, R207, RZ ;  /* 0x000000cf08cc7210 */ /* 0x041fe40007f3e0ff */
[----:B------:R-:W2:Y:S04]  /*10590*/  LDL R205, [R1+0x8fc] ;  /* 0x0008fc0001cd7983 */ /* 0x000ea80000100800 */
[----:B------:R-:W3:Y:S01]  /*105a0*/  LDL R207, [R1+0x900] ;  /* 0x0009000001cf7983 */ /* 0x000ee20000100800 */
[----:B------:R-:W-:Y:S01]  /*105b0*/  IADD3 R206, P2, R8, R206, RZ ;  /* 0x000000ce08ce7210 */ /* 0x000fe20007f5e0ff */
[----:B------:R-:W-:-:S02]  /*105c0*/  WARPGROUP.DEPBAR.LE gsb0, 0x0 ;  /* 0x00008000000079c5 */ /* 0x000fc40000010000 */
[C---:B--2---:R-:W-:Y:S02]  /*105d0*/  IMAD.X R205, R20.reuse, 0x1, R205, P1 ;  /* 0x0000000114cd7824 */ /* 0x044fe400008e06cd */
[----:B---3--:R-:W-:-:S03]  /*105e0*/  IMAD.X R207, R20, 0x1, R207, P2 ;  /* 0x0000000114cf7824 */ /* 0x008fc600010e06cf */
[----:B------:R0:W2:Y:S04]  /*105f0*/  LDG.E.U8 R204, desc[UR60][R204.64] ;  /* 0x0000003ccccc7981 */ /* 0x0000a8000c1e1100 */
[----:B------:R1:W3:Y:S01]  /*10600*/  LDG.E.U8 R206, desc[UR60][R206.64] ;  /* 0x0000003ccece7981 */ /* 0x0002e2000c1e1100 */
[----:B------:R-:W-:Y:S06]  /*10610*/  BAR.SYNC.DEFER_BLOCKING 0x0 ;  /* 0x0000000000007b1d */ /* 0x000fec0000010000 */
[----:B------:R-:W2:Y:S04]  /*10620*/  LDL.LU R20, [R1] ;  /* 0x0000000001147983 */ /* 0x000ea80000300800 */
[----:B------:R-:W3:Y:S04]  /*10630*/  LDL.LU R205, [R1+0x6c] ;  /* 0x00006c0001cd7983 */ /* 0x000ee80000300800 */
[----:B------:R-:W3:Y:S04]  /*10640*/  LDL.LU R207, [R1+0x4] ;  /* 0x0000040001cf7983 */ /* 0x000ee80000300800 */
[----:B------:R4:W-:Y:S04]  /*10650*/  STS.U8 [R19+0x8000], R2 ;  /* 0x0080000213007388 */ /* 0x0009e80000000000 */
[----:B------:R0:W-:Y:S04]  /*10660*/  STS.U8 [R19+0x8200], R10 ;  /* 0x0082000a13007388 */ /* 0x0001e80000000000 */
[----:B------:R1:W-:Y:S04]  /*10670*/  STS.U8 [R19+0x8400], R6 ;  /* 0x0084000613007388 */ /* 0x0003e80000000000 */
[----:B----4-:R-:W4:Y:S04]  /*10680*/  LDL.LU R2, [R1+0xa00] ;  /* 0x000a000001027983 */ /* 0x010f280000300800 */
[----:B0-----:R-:W3:Y:S04]  /*10690*/  LDL.LU R10, [R1+0x9fc] ;  /* 0x0009fc00010a7983 */ /* 0x001ee80000300800 */
[----:B-1----:R-:W2:Y:S04]  /*106a0*/  LDL.LU R6, [R1+0x9f8] ;  /* 0x0009f80001067983 */ /* 0x002ea80000300800 */
[----:B------:R0:W-:Y:S04]  /*106b0*/  STS.U8 [R19+0x8600], R9 ;  /* 0x0086000913007388 */ /* 0x0001e80000000000 */
[----:B------:R1:W-:Y:S04]  /*106c0*/  STS.U8 [R19+0x8800], R4 ;  /* 0x0088000413007388 */ /* 0x0003e80000000000 */
[----:B------:R1:W-:Y:S04]  /*106d0*/  STS.U8 [R19+0x8a00], R3 ;  /* 0x008a000313007388 */ /* 0x0003e80000000000 */
[----:B0-----:R-:W3:Y:S04]  /*106e0*/  LDL.LU R9, [R1+0x9f4] ;  /* 0x0009f40001097983 */ /* 0x001ee80000300800 */
[----:B-1----:R-:W3:Y:S04]  /*106f0*/  LDL.LU R4, [R1+0x9f0] ;  /* 0x0009f00001047983 */ /* 0x002ee80000300800 */
[----:B------:R-:W3:Y:S04]  /*10700*/  LDL.LU R3, [R1+0x9ec] ;  /* 0x0009ec0001037983 */ /* 0x000ee80000300800 */
        /* <DEDUP_REMOVED lines=20> */
[----:B0-----:R-:W3:Y:S04]  /*10850*/  LDL.LU R13, [R1+0x9c4] ;  /* 0x0009c400010d7983 */ /* 0x001ee80000300800 */
[----:B-1----:R-:W3:Y:S04]  /*10860*/  LDL.LU R14, [R1+0x9c0] ;  /* 0x0009c000010e7983 */ /* 0x002ee80000300800 */
[----:B------:R-:W-:Y:S04]  /*10870*/  STS.U8 [R19+0xba00], R249 ;  /* 0x00ba00f913007388 */ /* 0x000fe80000000000 */
[----:B------:R-:W-:Y:S04]  /*10880*/  STS.U8 [R19+0xbc00], R245 ;  /* 0x00bc00f513007388 */ /* 0x000fe80000000000 */
[----:B----4-:R-:W-:Y:S04]  /*10890*/  STS.U8 [R19+0xb800], R2 ;  /* 0x00b8000213007388 */ /* 0x010fe80000000000 */
[----:B--2---:R-:W-:Y:S04]  /*108a0*/  STS.U8 [R19+0xb600], R6 ;  /* 0x00b6000613007388 */ /* 0x004fe80000000000 */
[----:B---3--:R-:W-:Y:S04]  /*108b0*/  STS.U8 [R19+0xb400], R4 ;  /* 0x00b4000413007388 */ /* 0x008fe80000000000 */
[----:B------:R-:W-:Y:S04]  /*108c0*/  STS.U8 [R19+0xb200], R5 ;  /* 0x00b2000513007388 */ /* 0x000fe80000000000 */
[----:B------:R-:W-:Y:S04]  /*108d0*/  STS.U8 [R19+0xb000], R18 ;  /* 0x00b0001213007388 */ /* 0x000fe80000000000 */
[----:B------:R-:W-:Y:S04]  /*108e0*/  STS.U8 [R19+0xae00], R17 ;  /* 0x00ae001113007388 */ /* 0x000fe80000000000 */
[----:B------:R-:W-:Y:S04]  /*108f0*/  STS.U8 [R19+0xac00], R16 ;  /* 0x00ac001013007388 */ /* 0x000fe80000000000 */
[----:B------:R-:W-:Y:S04]  /*10900*/  STS.U8 [R19+0xaa00], R15 ;  /* 0x00aa000f13007388 */ /* 0x000fe80000000000 */
[----:B------:R0:W-:Y:S04]  /*10910*/  STS.U8 [R19+0xa800], R14 ;  /* 0x00a8000e13007388 */ /* 0x0001e80000000000 */
[----:B0-----:R-:W2:Y:S04]  /*10920*/  LDL.LU R14, [R1+0x9bc] ;  /* 0x0009bc00010e7983 */ /* 0x001ea80000300800 */
[----:B------:R-:W3:Y:S04]  /*10930*/  LDL.LU R15, [R1+0x9b8] ;  /* 0x0009b800010f7983 */ /* 0x000ee80000300800 */
[----:B------:R-:W4:Y:S04]  /*10940*/  LDL.LU R16, [R1+0x9b4] ;  /* 0x0009b40001107983 */ /* 0x000f280000300800 */
[----:B------:R-:W2:Y:S04]  /*10950*/  LDL.LU R17, [R1+0x9b0] ;  /* 0x0009b00001117983 */ /* 0x000ea80000300800 */
[----:B------:R-:W3:Y:S04]  /*10960*/  LDL.LU R18, [R1+0x9ac] ;  /* 0x0009ac0001127983 */ /* 0x000ee80000300800 */
[----:B------:R-:W4:Y:S04]  /*10970*/  LDL.LU R5, [R1+0x9a8] ;  /* 0x0009a80001057983 */ /* 0x000f280000300800 */
[----:B------:R-:W2:Y:S04]  /*10980*/  LDL.LU R4, [R1+0x9a4] ;  /* 0x0009a40001047983 */ /* 0x000ea80000300800 */
[----:B------:R-:W3:Y:S04]  /*10990*/  LDL.LU R6, [R1+0x9a0] ;  /* 0x0009a00001067983 */ /* 0x000ee80000300800 */
[----:B------:R-:W3:Y:S04]  /*109a0*/  LDL.LU R2, [R1+0x99c] ;  /* 0x00099c0001027983 */ /* 0x000ee80000300800 */
[----:B------:R-:W4:Y:S04]  /*109b0*/  LDL.LU R249, [R1+0x90] ;  /* 0x0000900001f97983 */ /* 0x000f280000300800 */
[----:B------:R-:W2:Y:S04]  /*109c0*/  LDL.LU R245, [R1+0x94] ;  /* 0x0000940001f57983 */ /* 0x000ea80000300800 */
[----:B------:R0:W-:Y:S02]  /*109d0*/  STS.U8 [R19+0xa400], R20 ;  /* 0x00a4001413007388 */ /* 0x0001e40000000000 */
[----:B0-----:R-:W0:Y:S02]  /*109e0*/  LDC R20, c[0x0][0x238] ;  /* 0x00008e00ff147b82 */ /* 0x001e240000000800 */
[----:B------:R-:W-:Y:S04]  /*109f0*/  STS.U8 [R19+0xa200], R207 ;  /* 0x00a200cf13007388 */ /* 0x000fe80000000000 */
[----:B------:R0:W-:Y:S02]  /*10a00*/  STS.U8 [R19+0xa600], R205 ;  /* 0x00a600cd13007388 */ /* 0x0001e40000000000 */
[-C--:B0-----:R-:W-:Y:S01]  /*10a10*/  FMUL R205, R168, R20.reuse ;  /* 0x00000014a8cd7220 */ /* 0x081fe20000400000 */
[----:B------:R-:W-:-:S05]  /*10a20*/  FMUL R207, R169, R20 ;  /* 0x00000014a9cf7220 */ /* 0x000fca0000400000 */
[----:B------:R-:W-:Y:S01]  /*10a30*/  FMNMX R205, R205, R207, !PT ;  /* 0x000000cfcdcd7209 */ /* 0x000fe20007800000 */
        /* <DEDUP_REMOVED lines=28> */
[----:B------:R0:W-:Y:S04]  /*10c00*/  STS.U8 [R19+0xcc00], R213 ;  /* 0x00cc00d513007388 */ /* 0x0001e80000000000 */
[----:B------:R-:W1:Y:S04]  /*10c10*/  SHFL.BFLY PT, R207, R205, 0x2, 0x1f ;  /* 0x0c401f00cdcf7f89 */ /* 0x000e6800000e0000 */
[----:B------:R0:W-:Y:S02]  /*10c20*/  STS.U8 [R19+0xce00], R209 ;  /* 0x00ce00d113007388 */ /* 0x0001e40000000000 */
[-C--:B0-----:R-:W-:Y:S01]  /*10c30*/  FMUL R213, R171, R20.reuse ;  /* 0x00000014abd57220 */ /* 0x081fe20000400000 */
[----:B------:R-:W-:-:S05]  /*10c40*/  FMUL R209, R170, R20 ;  /* 0x00000014aad17220 */ /* 0x000fca0000400000 */
[----:B------:R-:W-:Y:S01]  /*10c50*/  FMNMX R209, R209, R213, !PT ;  /* 0x000000d5d1d17209 */ /* 0x000fe20007800000 */
[----:B------:R-:W-:-:S05]  /*10c60*/  FMUL R213, R174, R20 ;  /* 0x00000014aed57220 */ /* 0x000fca0000400000 */
[----:B------:R-:W-:Y:S01]  /*10c70*/  FMNMX R209, R213, R209, !PT ;  /* 0x000000d1d5d17209 */ /* 0x000fe20007800000 */
[----:B------:R-:W-:Y:S01]  /*10c80*/  FMUL R213, R175, R20 ;  /* 0x00000014afd57220 */ /* 0x000fe20000400000 */
[----:B-1----:R-:W-:-:S04]  /*10c90*/  FMNMX R207, R205, R207, !PT ;  /* 0x000000cfcdcf7209 */ /* 0x002fc80007800000 */
[----:B------:R-:W-:Y:S01]  /*10ca0*/  FMNMX R209, R213, R209, !PT ;  /* 0x000000d1d5d17209 */ /* 0x000fe20007800000 */
[-C--:B------:R-:W-:Y:S01]  /*10cb0*/  FMUL R213, R178, R20.reuse ;  /* 0x00000014b2d57220 */ /* 0x080fe20000400000 */
[----:B------:R-:W-:-:S04]  /*10cc0*/  FMUL R205, R179, R20 ;  /* 0x00000014b3cd7220 */ /* 0x000fc80000400000 */
[----:B------:R-:W-:-:S04]  /*10cd0*/  FMNMX R209, R213, R209, !PT ;  /* 0x000000d1d5d17209 */ /* 0x000fc80007800000 */
[----:B------:R-:W-:Y:S02]  /*10ce0*/  FMNMX R209, R205, R209, !PT ;  /* 0x000000d1cdd17209 */ /* 0x000fe40007800000 */
[----:B------:R-:W0:Y:S01]  /*10cf0*/  SHFL.BFLY PT, R205, R207, 0x1, 0x1f ;  /* 0x0c201f00cfcd7f89 */ /* 0x000e2200000e0000 */
[----:B------:R-:W-:-:S05]  /*10d00*/  FMUL R213, R182, R20 ;  /* 0x00000014b6d57220 */ /* 0x000fca0000400000 */
[----:B------:R-:W-:Y:S01]  /*10d10*/  FMNMX R209, R213, R209, !PT ;  /* 0x000000d1d5d17209 */ /* 0x000fe20007800000 */
[----:B------:R-:W-:-:S05]  /*10d20*/  FMUL R213, R183, R20 ;  /* 0x00000014b7d57220 */ /* 0x000fca0000400000 */
[----:B------:R-:W-:Y:S01]  /*10d30*/  FMNMX R209, R213, R209, !PT ;  /* 0x000000d1d5d17209 */ /* 0x000fe20007800000 */
[----:B------:R-:W-:-:S05]  /*10d40*/  FMUL R213, R154, R20 ;  /* 0x000000149ad57220 */ /* 0x000fca0000400000 */
[----:B------:R-:W-:Y:S01]  /*10d50*/  FMNMX R209, R213, R209, !PT ;  /* 0x000000d1d5d17209 */ /* 0x000fe20007800000 */
[-C--:B------:R-:W-:Y:S01]  /*10d60*/  FMUL R213, R155, R20.reuse ;  /* 0x000000149bd57220 */ /* 0x080fe20000400000 */
[----:B0-----:R-:W-:Y:S01]  /*10d70*/  FMNMX R205, R207, R205, !PT ;  /* 0x000000cdcfcd7209 */ /* 0x001fe20007800000 */
[----:B------:R-:W-:-:S03]  /*10d80*/  FMUL R207, R158, R20 ;  /* 0x000000149ecf7220 */ /* 0x000fc60000400000 */
[----:B------:R-:W-:-:S04]  /*10d90*/  FMNMX R209, R213, R209, !PT ;  /* 0x000000d1d5d17209 */ /* 0x000fc80007800000 */
        /* <DEDUP_REMOVED lines=10> */
[----:B------:R-:W-:-:S05]  /*10e40*/  FMNMX R207, R209, R207, !PT ;  /* 0x000000cfd1cf7209 */ /* 0x000fca0007800000 */
[----:B------:R-:W0:Y:S04]  /*10e50*/  SHFL.BFLY PT, R209, R207, 0x2, 0x1f ;  /* 0x0c401f00cfd17f89 */ /* 0x000e2800000e0000 */
[----:B------:R1:W-:Y:S04]  /*10e60*/  STS.U8 [R19+0xbe00], R241 ;  /* 0x00be00f113007388 */ /* 0x0003e80000000000 */
[----:B------:R1:W-:Y:S04]  /*10e70*/  STS.U8 [R19+0xc000], R237 ;  /* 0x00c000ed13007388 */ /* 0x0003e80000000000 */
[----:B------:R0:W-:Y:S04]  /*10e80*/  STS.U8 [R19+0xc200], R233 ;  /* 0x00c200e913007388 */ /* 0x0001e80000000000 */
[----:B-1----:R-:W4:Y:S04]  /*10e90*/  LDL.LU R241, [R1+0x74] ;  /* 0x0000740001f17983 */ /* 0x002f280000300800 */
[----:B------:R-:W4:Y:S04]  /*10ea0*/  LDL.LU R237, [R1+0x78] ;  /* 0x0000780001ed7983 */ /* 0x000f280000300800 */
[----:B0-----:R-:W4:Y:S04]  /*10eb0*/  LDL.LU R233, [R1+0x7c] ;  /* 0x00007c0001e97983 */ /* 0x001f280000300800 */
[----:B------:R0:W-:Y:S04]  /*10ec0*/  STS.U8 [R19+0xc400], R229 ;  /* 0x00c400e513007388 */ /* 0x0001e80000000000 */
[----:B------:R1:W-:Y:S01]  /*10ed0*/  STS.U8 [R19+0xc600], R225 ;  /* 0x00c600e113007388 */ /* 0x0003e20000000000 */
[----:B------:R-:W-:-:S03]  /*10ee0*/  FMNMX R209, R207, R209, !PT ;  /* 0x000000d1cfd17209 */ /* 0x000fc60007800000 */
[----:B------:R3:W-:Y:S04]  /*10ef0*/  STS.U8 [R19+0xc800], R221 ;  /* 0x00c800dd13007388 */ /* 0x0007e80000000000 */
[----:B0-----:R-:W4:Y:S04]  /*10f00*/  LDL.LU R229, [R1+0x80] ;  /* 0x0000800001e57983 */ /* 0x001f280000300800 */
[----:B-1----:R-:W4:Y:S04]  /*10f10*/  LDL.LU R225, [R1+0x84] ;  /* 0x0000840001e17983 */ /* 0x002f280000300800 */
[----:B---3--:R-:W3:Y:S04]  /*10f20*/  LDL.LU R221, [R1+0x88] ;  /* 0x0000880001dd7983 */ /* 0x008ee80000300800 */
[----:B------:R0:W-:Y:S01]  /*10f30*/  STS.U8 [R19+0xca00], R217 ;  /* 0x00ca00d913007388 */ /* 0x0001e20000000000 */
[----:B--2---:R-:W-:-:S03]  /*10f40*/  FMNMX R205, R205, R245, !PT ;  /* 0x000000f5cdcd7209 */ /* 0x004fc60007800000 */
[----:B------:R1:W-:Y:S04]  /*10f50*/  STS.U8 [R19+0xd800], R190 ;  /* 0x00d800be13007388 */ /* 0x0003e80000000000 */
[----:B0-----:R-:W2:Y:S01]  /*10f60*/  LDL.LU R217, [R1+0x8c] ;  /* 0x00008c0001d97983 */ /* 0x001ea20000300800 */
[-CC-:B------:R-:W-:Y:S01]  /*10f70*/  FFMA R152, R152, R20.reuse, -R205.reuse ;  /* 0x0000001498987223 */ /* 0x180fe200000008cd */
[-CC-:B------:R-:W-:Y:S02]  /*10f80*/  FFMA R180, R180, R20.reuse, -R205.reuse ;  /* 0x00000014b4b47223 */ /* 0x180fe400000008cd */
[----:B------:R-:W3:Y:S01]  /*10f90*/  LDL.LU R213, [R1+0x98] ;  /* 0x0000980001d57983 */ /* 0x000ee20000300800 */
[----:B------:R-:W-:Y:S01]  /*10fa0*/  FFMA R181, R181, R20, -R205 ;  /* 0x00000014b5b57223 */ /* 0x000fe200000008cd */
[----:B------:R-:W-:-:S02]  /*10fb0*/  FMUL R152, R152, 1.4426950216293334961 ;  /* 0x3fb8aa3b98987820 */ /* 0x000fc40000400000 */
[----:B------:R-:W2:Y:S04]  /*10fc0*/  LDL.LU R207, [R1+0xa0] ;  /* 0x0000a00001cf7983 */ /* 0x000ea80000300800 */
[----:B-1----:R-:W3:Y:S04]  /*10fd0*/  LDL.LU R190, [R1+0xa4] ;  /* 0x0000a40001be7983 */ /* 0x002ee80000300800 */
[----:B------:R0:W-:Y:S02]  /*10fe0*/  STS.U8 [R19+0xd000], R22 ;  /* 0x00d0001613007388 */ /* 0x0001e40000000000 */
[----:B0-----:R-:W-:Y:S01]  /*10ff0*/  FMUL R22, R180, 1.4426950216293334961 ;  /* 0x3fb8aa3bb4167820 */ /* 0x001fe20000400000 */
[----:B------:R-:W-:-:S02]  /*11000*/  FMUL R180, R181, 1.4426950216293334961 ;  /* 0x3fb8aa3bb5b47820 */ /* 0x000fc40000400000 */
[----:B------:R0:W-:Y:S02]  /*11010*/  MUFU.EX2 R181, R152 ;  /* 0x0000009800b57308 */ /* 0x0001e40000000800 */
[----:B0-----:R-:W0:Y:S04]  /*11020*/  SHFL.BFLY PT, R152, R209, 0x1, 0x1f ;  /* 0x0c201f00d1987f89 */ /* 0x001e2800000e0000 */
[----:B------:R1:W-:Y:S04]  /*11030*/  STS.U8 [R19+0xda00], R192 ;  /* 0x00da00c013007388 */ /* 0x0003e80000000000 */
[----:B-1----:R-:W2:Y:S04]  /*11040*/  LDL.LU R192, [R1+0xa8] ;  /* 0x0000a80001c07983 */ /* 0x002ea80000300800 */
[----:B------:R-:W-:Y:S04]  /*11050*/  STS.U8 [R19+0xd200], R184 ;  /* 0x00d200b813007388 */ /* 0x000fe80000000000 */
[----:B------:R-:W-:Y:S01]  /*11060*/  STS.U8 [R19+0xd400], R186 ;  /* 0x00d400ba13007388 */ /* 0x000fe20000000000 */
[----:B0-----:R-:W-:-:S03]  /*11070*/  FMNMX R152, R209, R152, !PT ;  /* 0x00000098d1987209 */ /* 0x001fc60007800000 */
        /* <DEDUP_REMOVED lines=19> */
[----:B------:R-:W2:Y:S04]  /*111b0*/  LDL.LU R209, [R1+0x9c] ;  /* 0x00009c0001d17983 */ /* 0x000ea80000300800 */
[----:B------:R0:W-:Y:S04]  /*111c0*/  STS.U8 [R2+0x9900], R6 ;  /* 0x0099000602007388 */ /* 0x0001e80000000000 */
[----:B------:R1:W-:Y:S04]  /*111d0*/  STS.U8 [R2+0x9b00], R4 ;  /* 0x009b000402007388 */ /* 0x0003e80000000000 */
[----:B----4-:R4:W-:Y:S04]  /*111e0*/  STS.U8 [R2+0x9d00], R5 ;  /* 0x009d000502007388 */ /* 0x0109e80000000000 */
[----:B0-----:R-:W2:Y:S04]  /*111f0*/  LDL.LU R6, [R1+0x998] ;  /* 0x0009980001067983 */ /* 0x001ea80000300800 */
[----:B-1----:R-:W2:Y:S04]  /*11200*/  LDL.LU R4, [R1+0x994] ;  /* 0x0009940001047983 */ /* 0x002ea80000300800 */
[----:B----4-:R-:W4:Y:S04]  /*11210*/  LDL.LU R5, [R1+0x990] ;  /* 0x0009900001057983 */ /* 0x010f280000300800 */
[----:B------:R0:W-:Y:S04]  /*11220*/  STS.U8 [R2+0x9f00], R18 ;  /* 0x009f001202007388 */ /* 0x0001e80000000000 */
[----:B------:R1:W-:Y:S04]  /*11230*/  STS.U8 [R2+0xa100], R17 ;  /* 0x00a1001102007388 */ /* 0x0003e80000000000 */
[----:B------:R1:W-:Y:S04]  /*11240*/  STS.U8 [R2+0xa300], R16 ;  /* 0x00a3001002007388 */ /* 0x0003e80000000000 */
[----:B0-----:R0:W5:Y:S04]  /*11250*/  LDL.LU R18, [R1+0x98c] ;  /* 0x00098c0001127983 */ /* 0x0011680000300800 */
[----:B-1----:R0:W5:Y:S04]  /*11260*/  LDL.LU R17, [R1+0x988] ;  /* 0x0009880001117983 */ /* 0x0021680000300800 */
[----:B------:R0:W5:Y:S04]  /*11270*/  LDL.LU R16, [R1+0x984] ;  /* 0x0009840001107983 */ /* 0x0001680000300800 */
[----:B------:R1:W-:Y:S04]  /*11280*/  STS.U8 [R2+0xa500], R15 ;  /* 0x00a5000f02007388 */ /* 0x0003e80000000000 */
[----:B------:R0:W-:Y:S04]  /*11290*/  STS.U8 [R2+0xa700], R14 ;  /* 0x00a7000e02007388 */ /* 0x0001e80000000000 */
[----:B------:R0:W-:Y:S04]  /*112a0*/  STS.U8 [R2+0xa900], R13 ;  /* 0x00a9000d02007388 */ /* 0x0001e80000000000 */
[----:B-1----:R1:W5:Y:S04]  /*112b0*/  LDL.LU R15, [R1+0x980] ;  /* 0x00098000010f7983 */ /* 0x0023680000300800 */
[----:B0-----:R1:W5:Y:S04]  /*112c0*/  LDL.LU R14, [R1+0x97c] ;  /* 0x00097c00010e7983 */ /* 0x0013680000300800 */
[----:B------:R1:W5:Y:S04]  /*112d0*/  LDL.LU R13, [R1+0x978] ;  /* 0x00097800010d7983 */ /* 0x0003680000300800 */
[----:B------:R0:W-:Y:S04]  /*112e0*/  STS.U8 [R2+0xab00], R12 ;  /* 0x00ab000c02007388 */ /* 0x0001e80000000000 */
[----:B------:R1:W-:Y:S04]  /*112f0*/  STS.U8 [R2+0xad00], R11 ;  /* 0x00ad000b02007388 */ /* 0x0003e80000000000 */
[----:B------:R1:W-:Y:S04]  /*11300*/  STS.U8 [R2+0xaf00], R0 ;  /* 0x00af000002007388 */ /* 0x0003e80000000000 */
[----:B0-----:R0:W5:Y:S04]  /*11310*/  LDL.LU R12, [R1+0x974] ;  /* 0x00097400010c7983 */ /* 0x0011680000300800 */
[----:B-1----:R0:W5:Y:S04]  /*11320*/  LDL.LU R11, [R1+0x970] ;  /* 0x00097000010b7983 */ /* 0x0021680000300800 */
[----:B------:R-:W4:Y:S04]  /*11330*/  LDL.LU R0, [R1+0x96c] ;  /* 0x00096c0001007983 */ /* 0x000f280000300800 */
[----:B------:R1:W-:Y:S04]  /*11340*/  STS.U8 [R2+0xb100], R7 ;  /* 0x00b1000702007388 */ /* 0x0003e80000000000 */
[----:B------:R0:W-:Y:S04]  /*11350*/  STS.U8 [R2+0xb300], R3 ;  /* 0x00b3000302007388 */ /* 0x0001e80000000000 */
[----:B-1----:R1:W5:Y:S04]  /*11360*/  LDL.LU R7, [R1+0x968] ;  /* 0x0009680001077983 */ /* 0x0023680000300800 */
[----:B0-----:R-:W4:Y:S04]  /*11370*/  LDL.LU R3, [R1+0x964] ;  /* 0x0009640001037983 */ /* 0x001f280000300800 */
[----:B------:R0:W-:Y:S04]  /*11380*/  STS.U8 [R2+0xb500], R9 ;  /* 0x00b5000902007388 */ /* 0x0001e80000000000 */
[----:B------:R1:W-:Y:S04]  /*11390*/  STS.U8 [R2+0xb700], R10 ;  /* 0x00b7000a02007388 */ /* 0x0003e80000000000 */
[----:B0-----:R-:W4:Y:S04]  /*113a0*/  LDL.LU R9, [R1+0x960] ;  /* 0x0009600001097983 */ /* 0x001f280000300800 */
[----:B-1----:R-:W4:Y:S01]  /*113b0*/  LDL.LU R10, [R1+0x95c] ;  /* 0x00095c00010a7983 */ /* 0x002f220000300800 */
[----:B------:R-:W-:-:S04]  /*113c0*/  FFMA R153, R153, R20, -R205 ;  /* 0x0000001499997223 */ /* 0x000fc800000008cd */
[----:B------:R-:W-:-:S04]  /*113d0*/  FMUL R153, R153, 1.4426950216293334961 ;  /* 0x3fb8aa3b99997820 */ /* 0x000fc80000400000 */
[----:B------:R0:W-:Y:S01]  /*113e0*/  MUFU.EX2 R184, R153 ;  /* 0x0000009900b87308 */ /* 0x0001e20000000800 */
[-CC-:B------:R-:W-:Y:S01]  /*113f0*/  FFMA R186, R156, R20.reuse, -R205.reuse ;  /* 0x000000149cba7223 */ /* 0x180fe200000008cd */
[-CC-:B------:R-:W-:Y:S01]  /*11400*/  FFMA R156, R161, R20.reuse, -R205.reuse ;  /* 0x00000014a19c7223 */ /* 0x180fe200000008cd */
[----:B0-----:R-:W-:-:S04]  /*11410*/  FFMA R153, R160, R20, -R205 ;  /* 0x00000014a0997223 */ /* 0x001fc800000008cd */
[----:B------:R-:W-:-:S04]  /*11420*/  FMUL R153, R153, 1.4426950216293334961 ;  /* 0x3fb8aa3b99997820 */ /* 0x000fc80000400000 */
[----:B------:R0:W-:Y:S02]  /*11430*/  MUFU.EX2 R161, R153 ;  /* 0x0000009900a17308 */ /* 0x0001e40000000800 */
[----:B0-----:R-:W-:-:S04]  /*11440*/  FFMA R153, R164, R20, -R205 ;  /* 0x00000014a4997223 */ /* 0x001fc800000008cd */
[----:B------:R-:W-:Y:S01]  /*11450*/  FMUL R188, R153, 1.4426950216293334961 ;  /* 0x3fb8aa3b99bc7820 */ /* 0x000fe20000400000 */
[----:B------:R-:W-:Y:S01]  /*11460*/  FFMA R153, R165, R20, -R205 ;  /* 0x00000014a5997223 */ /* 0x000fe200000008cd */
[----:B------:R-:W-:-:S03]  /*11470*/  FMNMX R165, R152, R249, !PT ;  /* 0x000000f998a57209 */ /* 0x000fc60007800000 */
[----:B------:R-:W-:Y:S02]  /*11480*/  FMUL R153, R153, 1.4426950216293334961 ;  /* 0x3fb8aa3b99997820 */ /* 0x000fe40000400000 */
[-CC-:B------:R-:W-:Y:S02]  /*11490*/  FFMA R152, R170, R20.reuse, -R165.reuse ;  /* 0x00000014aa987223 */ /* 0x180fe400000008a5 */
[----:B------:R0:W-:Y:S02]  /*114a0*/  MUFU.EX2 R170, R153 ;  /* 0x0000009900aa7308 */ /* 0x0001e40000000800 */
[----:B------:R-:W-:Y:S01]  /*114b0*/  FMUL R152, R152, 1.4426950216293334961 ;  /* 0x3fb8aa3b98987820 */ /* 0x000fe20000400000 */
[----:B0-----:R-:W-:-:S05]  /*114c0*/  FFMA R153, R171, R20, -R165 ;  /* 0x00000014ab997223 */ /* 0x001fca00000008a5 */
[----:B------:R0:W-:Y:S01]  /*114d0*/  MUFU.EX2 R171, R152 ;  /* 0x0000009800ab7308 */ /* 0x0001e20000000800 */
[----:B------:R-:W-:Y:S01]  /*114e0*/  FMUL R153, R153, 1.4426950216293334961 ;  /* 0x3fb8aa3b99997820 */ /* 0x000fe20000400000 */
[----:B0-----:R-:W-:-:S06]  /*114f0*/  FFMA R152, R174, R20, -R165 ;  /* 0x00000014ae987223 */ /* 0x001fcc00000008a5 */
[----:B------:R0:W-:Y:S01]  /*11500*/  MUFU.EX2 R174, R153 ;  /* 0x0000009900ae7308 */ /* 0x0001e20000000800 */
[----:B------:R-:W-:Y:S01]  /*11510*/  FMUL R152, R152, 1.4426950216293334961 ;  /* 0x3fb8aa3b98987820 */ /* 0x000fe20000400000 */
[----:B0-----:R-:W-:-:S06]  /*11520*/  FFMA R153, R175, R20, -R165 ;  /* 0x00000014af997223 */ /* 0x001fcc00000008a5 */
[----:B------:R0:W-:Y:S01]  /*11530*/  MUFU.EX2 R175, R152 ;  /* 0x0000009800af7308 */ /* 0x0001e20000000800 */
[----:B------:R-:W-:Y:S01]  /*11540*/  FMUL R153, R153, 1.4426950216293334961 ;  /* 0x3fb8aa3b99997820 */ /* 0x000fe20000400000 */
[----:B0-----:R-:W-:-:S06]  /*11550*/  FFMA R152, R178, R20, -R165 ;  /* 0x00000014b2987223 */ /* 0x001fcc00000008a5 */
[----:B------:R0:W1:Y:S01]  /*11560*/  MUFU.EX2 R178, R153 ;  /* 0x0000009900b27308 */ /* 0x0000620000000800 */
[----:B------:R-:W-:Y:S01]  /*11570*/  FMUL R152, R152, 1.4426950216293334961 ;  /* 0x3fb8aa3b98987820 */ /* 0x000fe20000400000 */
[----:B0-----:R-:W-:-:S06]  /*11580*/  FFMA R153, R179, R20, -R165 ;  /* 0x00000014b3997223 */ /* 0x001fcc00000008a5 */
[----:B------:R0:W-:Y:S01]  /*11590*/  MUFU.EX2 R179, R152 ;  /* 0x0000009800b37308 */ /* 0x0001e20000000800 */
[----:B------:R-:W-:Y:S01]  /*115a0*/  FMUL R153, R153, 1.4426950216293334961 ;  /* 0x3fb8aa3b99997820 */ /* 0x000fe20000400000 */
[-CC-:B------:R-:W-:Y:S01]  /*115b0*/  FFMA R168, R168, R20.reuse, -R205.reuse ;  /* 0x00000014a8a87223 */ /* 0x180fe200000008cd */
[-CC-:B------:R-:W-:Y:S01]  /*115c0*/  FFMA R169, R169, R20.reuse, -R205.reuse ;  /* 0x00000014a9a97223 */ /* 0x180fe200000008cd */
[-C--:B------:R-:W-:Y:S01]  /*115d0*/  FFMA R172, R172, R20.reuse, -R205 ;  /* 0x00000014acac7223 */ /* 0x080fe200000008cd */
[----:B0-----:R-:W-:-:S03]  /*115e0*/  FFMA R152, R182, R20, -R165 ;  /* 0x00000014b6987223 */ /* 0x001fc600000008a5 */
[----:B------:R0:W-:Y:S01]  /*115f0*/  MUFU.EX2 R182, R153 ;  /* 0x0000009900b67308 */ /* 0x0001e20000000800 */
[-CC-:B------:R-:W-:Y:S01]  /*11600*/  FFMA R173, R173, R20.reuse, -R205.reuse ;  /* 0x00000014adad7223 */ /* 0x180fe200000008cd */
[-CC-:B------:R-:W-:Y:S01]  /*11610*/  FFMA R176, R176, R20.reuse, -R205.reuse ;  /* 0x00000014b0b07223 */ /* 0x180fe200000008cd */
[-C--:B------:R-:W-:Y:S01]  /*11620*/  FFMA R177, R177, R20.reuse, -R205 ;  /* 0x00000014b1b17223 */ /* 0x080fe200000008cd */
[----:B------:R-:W-:Y:S01]  /*11630*/  FMUL R152, R152, 1.4426950216293334961 ;  /* 0x3fb8aa3b98987820 */ /* 0x000fe20000400000 */
[-CC-:B0-----:R-:W-:Y:S01]  /*11640*/  FFMA R153, R183, R20.reuse, -R165.reuse ;  /* 0x00000014b7997223 */ /* 0x181fe200000008a5 */
[----:B------:R-:W-:Y:S01]  /*11650*/  FMUL R168, R168, 1.4426950216293334961 ;  /* 0x3fb8aa3ba8a87820 */ /* 0x000fe20000400000 */
[----:B------:R-:W-:Y:S02]  /*11660*/  FMUL R169, R169, 1.4426950216293334961 ;  /* 0x3fb8aa3ba9a97820 */ /* 0x000fe40000400000 */
[----:B------:R-:W-:Y:S01]  /*11670*/  FMUL R153, R153, 1.4426950216293334961 ;  /* 0x3fb8aa3b99997820 */ /* 0x000fe20000400000 */
[----:B------:R-:W-:Y:S01]  /*11680*/  FMUL R172, R172, 1.4426950216293334961 ;  /* 0x3fb8aa3bacac7820 */ /* 0x000fe20000400000 */
[----:B------:R-:W-:Y:S01]  /*11690*/  FMUL R173, R173, 1.4426950216293334961 ;  /* 0x3fb8aa3badad7820 */ /* 0x000fe20000400000 */
[----:B------:R-:W-:Y:S01]  /*116a0*/  FMUL R176, R176, 1.4426950216293334961 ;  /* 0x3fb8aa3bb0b07820 */ /* 0x000fe20000400000 */
[----:B------:R-:W-:Y:S01]  /*116b0*/  FMUL R177, R177, 1.4426950216293334961 ;  /* 0x3fb8aa3bb1b17820 */ /* 0x000fe20000400000 */
[----:B---3--:R0:W-:Y:S01]  /*116c0*/  STS.U8 [R2+0x8500], R190 ;  /* 0x008500be02007388 */ /* 0x0081e20000000000 */
[----:B------:R3:W-:Y:S01]  /*116d0*/  MUFU.EX2 R183, R152 ;  /* 0x0000009800b77308 */ /* 0x0007e20000000800 */
[-C--:B------:R-:W-:Y:S01]  /*116e0*/  FFMA R166, R166, R20.reuse, -R165 ;  /* 0x00000014a6a67223 */ /* 0x080fe200000008a5 */
[-C--:B------:R-:W-:Y:S01]  /*116f0*/  FFMA R157, R157, R20.reuse, -R205 ;  /* 0x000000149d9d7223 */ /* 0x080fe200000008cd */
[-CC-:B------:R-:W-:Y:S01]  /*11700*/  FFMA R154, R154, R20.reuse, -R165.reuse ;  /* 0x000000149a9a7223 */ /* 0x180fe200000008a5 */
[-CC-:B------:R-:W-:Y:S01]  /*11710*/  FFMA R155, R155, R20.reuse, -R165.reuse ;  /* 0x000000149b9b7223 */ /* 0x180fe200000008a5 */
[-CC-:B------:R-:W-:Y:S01]  /*11720*/  FFMA R158, R158, R20.reuse, -R165.reuse ;  /* 0x000000149e9e7223 */ /* 0x180fe200000008a5 */
[----:B------:R-:W-:-:S02]  /*11730*/  FFMA R159, R159, R20, -R165 ;  /* 0x000000149f9f7223 */ /* 0x000fc400000008a5 */
[----:B0-----:R0:W2:Y:S01]  /*11740*/  MUFU.EX2 R190, R153 ;  /* 0x0000009900be7308 */ /* 0x0010a20000000800 */
[-CC-:B---3--:R-:W-:Y:S01]  /*11750*/  FFMA R152, R162, R20.reuse, -R165.reuse ;  /* 0x00000014a2987223 */ /* 0x188fe200000008a5 */
[----:B------:R-:W-:Y:S01]  /*11760*/  FMUL R166, R166, 1.4426950216293334961 ;  /* 0x3fb8aa3ba6a67820 */ /* 0x000fe20000400000 */
[-CC-:B0-----:R-:W-:Y:S01]  /*11770*/  FFMA R153, R163, R20.reuse, -R165.reuse ;  /* 0x00000014a3997223 */ /* 0x181fe200000008a5 */
[----:B------:R-:W-:-:S04]  /*11780*/  FFMA R20, R167, R20, -R165 ;  /* 0x00000014a7147223 */ /* 0x000fc800000008a5 */
[----:B------:R-:W-:Y:S01]  /*11790*/  MUFU.EX2 R168, R168 ;  /* 0x000000a800a87308 */ /* 0x000fe20000000800 */
[----:B------:R-:W-:Y:S01]  /*117a0*/  FMUL R152, R152, 1.4426950216293334961 ;  /* 0x3fb8aa3b98987820 */ /* 0x000fe20000400000 */
[----:B------:R-:W-:Y:S01]  /*117b0*/  FMUL R153, R153, 1.4426950216293334961 ;  /* 0x3fb8aa3b99997820 */ /* 0x000fe20000400000 */
[----:B------:R-:W-:-:S05]  /*117c0*/  FMUL R20, R20, 1.4426950216293334961 ;  /* 0x3fb8aa3b14147820 */ /* 0x000fca0000400000 */
[----:B------:R-:W0:Y:S01]  /*117d0*/  MUFU.EX2 R169, R169 ;  /* 0x000000a900a97308 */ /* 0x000e220000000800 */
[----:B------:R3:W-:Y:S01]  /*117e0*/  STS.U8 [R2+0xd100], R23 ;  /* 0x00d1001702007388 */ /* 0x0007e20000000000 */
[----:B------:R-:W-:-:S06]  /*117f0*/  FMUL R156, R156, 1.4426950216293334961 ;  /* 0x3fb8aa3b9c9c7820 */ /* 0x000fcc0000400000 */
[----:B------:R-:W-:Y:S08]  /*11800*/  MUFU.EX2 R172, R172 ;  /* 0x000000ac00ac7308 */ /* 0x000ff00000000800 */
[----:B------:R-:W0:Y:S08]  /*11810*/  MUFU.EX2 R173, R173 ;  /* 0x000000ad00ad7308 */ /* 0x000e300000000800 */
[----:B------:R-:W-:Y:S08]  /*11820*/  MUFU.EX2 R176, R176 ;  /* 0x000000b000b07308 */ /* 0x000ff00000000800 */
[----:B------:R-:W0:Y:S08]  /*11830*/  MUFU.EX2 R177, R177 ;  /* 0x000000b100b17308 */ /* 0x000e300000000800 */
[----:B------:R-:W-:Y:S08]  /*11840*/  MUFU.EX2 R22, R22 ;  /* 0x0000001600167308 */ /* 0x000ff00000000800 */
[----:B------:R-:W0:Y:S01]  /*11850*/  MUFU.EX2 R180, R180 ;  /* 0x000000b400b47308 */ /* 0x000e220000000800 */
[----:B------:R2:W-:Y:S07]  /*11860*/  STS.U8 [R2+0xcf00], R21 ;  /* 0x00cf001502007388 */ /* 0x0005ee0000000000 */
[----:B------:R1:W-:Y:S08]  /*11870*/  MUFU.EX2 R163, R152 ;  /* 0x0000009800a37308 */ /* 0x0003f00000000800 */
[----:B---3--:R3:W0:Y:S01]  /*11880*/  MUFU.EX2 R23, R153 ;  /* 0x0000009900177308 */ /* 0x0086220000000800 */
[----:B-1----:R-:W-:-:S07]  /*11890*/  F2FP.SATFINITE.E4M3.F32.PACK_AB_MERGE_C R152, R178, R175, RZ ;  /* 0x000000afb298723e */ /* 0x002fce00048070ff */
[----:B------:R-:W-:Y:S01]  /*118a0*/  MUFU.EX2 R166, R166 ;  /* 0x000000a600a67308 */ /* 0x000fe20000000800 */
[----:B---3--:R-:W-:-:S07]  /*118b0*/  F2FP.SATFINITE.E4M3.F32.PACK_AB_MERGE_C R153, R174, R171, RZ ;  /* 0x000000abae99723e */ /* 0x008fce00048070ff */
[----:B------:R-:W1:Y:S01]  /*118c0*/  MUFU.EX2 R167, R20 ;  /* 0x0000001400a77308 */ /* 0x000e620000000800 */
[----:B--2---:R-:W-:Y:S01]  /*118d0*/  F2FP.SATFINITE.E4M3.F32.PACK_AB_MERGE_C R21, R190, R183, RZ ;  /* 0x000000b7be15723e */ /* 0x004fe200048070ff */
[----:B------:R-:W-:Y:S01]  /*118e0*/  FMUL R154, R154, 1.4426950216293334961 ;  /* 0x3fb8aa3b9a9a7820 */ /* 0x000fe20000400000 */
[----:B------:R-:W-:Y:S01]  /*118f0*/  FMUL R155, R155, 1.4426950216293334961 ;  /* 0x3fb8aa3b9b9b7820 */ /* 0x000fe20000400000 */
[----:B------:R-:W-:-:S04]  /*11900*/  FMUL R158, R158, 1.4426950216293334961 ;  /* 0x3fb8aa3b9e9e7820 */ /* 0x000fc80000400000 */
[----:B------:R2:W3:Y:S01]  /*11910*/  MUFU.EX2 R164, R156 ;  /* 0x0000009c00a47308 */ /* 0x0004e20000000800 */
[----:B------:R-:W-:Y:S01]  /*11920*/  FMUL R159, R159, 1.4426950216293334961 ;  /* 0x3fb8aa3b9f9f7820 */ /* 0x000fe20000400000 */
[----:B------:R-:W-:-:S06]  /*11930*/  FMUL R186, R186, 1.4426950216293334961 ;  /* 0x3fb8aa3bbaba7820 */ /* 0x000fcc0000400000 */
[----:B------:R-:W3:Y:S01]  /*11940*/  MUFU.EX2 R188, R188 ;  /* 0x000000bc00bc7308 */ /* 0x000ee20000000800 */
[----:B--2---:R-:W-:Y:S01]  /*11950*/  F2FP.SATFINITE.E4M3.F32.PACK_AB_MERGE_C R156, R182, R179, RZ ;  /* 0x000000b3b69c723e */ /* 0x004fe200048070ff */
[----:B------:R2:W-:Y:S01]  /*11960*/  STS.U8 [R2+0x8300], R192 ;  /* 0x008300c002007388 */ /* 0x0005e20000000000 */
[----:B0-----:R-:W-:Y:S01]  /*11970*/  F2FP.SATFINITE.E4M3.F32.PACK_AB_MERGE_C R153, R169, R168, R153 ;  /* 0x000000a8a999723e */ /* 0x001fe20004807099 */
[----:B------:R-:W-:Y:S01]  /*11980*/  FMUL R157, R157, 1.4426950216293334961 ;  /* 0x3fb8aa3b9d9d7820 */ /* 0x000fe20000400000 */
[----:B------:R-:W-:Y:S02]  /*11990*/  F2FP.SATFINITE.E4M3.F32.PACK_AB_MERGE_C R152, R173, R172, R152 ;  /* 0x000000acad98723e */ /* 0x000fe40004807098 */
[----:B------:R-:W-:Y:S01]  /*119a0*/  F2FP.SATFINITE.E4M3.F32.PACK_AB_MERGE_C R156, R177, R176, R156 ;  /* 0x000000b0b19c723e */ /* 0x000fe2000480709c */
[----:B------:R0:W-:Y:S01]  /*119b0*/  MUFU.EX2 R194, R155 ;  /* 0x0000009b00c27308 */ /* 0x0001e20000000800 */
[----:B------:R-:W-:-:S07]  /*119c0*/  F2FP.SATFINITE.E4M3.F32.PACK_AB_MERGE_C R21, R180, R22, R21 ;  /* 0x00000016b415723e */ /* 0x000fce0004807015 */
[----:B--2---:R2:W4:Y:S01]  /*119d0*/  MUFU.EX2 R192, R154 ;  /* 0x0000009a00c07308 */ /* 0x0045220000000800 */
[----:B0-----:R-:W-:Y:S02]  /*119e0*/  SEL R155, R156, R21, !P0 ;  /* 0x000000159c9b7207 */ /* 0x001fe40004000000 */
[----:B------:R-:W-:-:S05]  /*119f0*/  SEL R156, R21, R156, !P0 ;  /* 0x0000009c159c7207 */ /* 0x000fca0004000000 */
[----:B------:R-:W-:Y:S01]  /*11a00*/  MUFU.EX2 R196, R158 ;  /* 0x0000009e00c47308 */ /* 0x000fe20000000800 */
[----:B--2---:R-:W-:Y:S02]  /*11a10*/  SEL R154, R153, R152, !P0 ;  /* 0x00000098999a7207 */ /* 0x004fe40004000000 */
[----:B------:R-:W-:-:S05]  /*11a20*/  SEL R153, R152, R153, !P0 ;  /* 0x0000009998997207 */ /* 0x000fca0004000000 */
[----:B------:R0:W2:Y:S01]  /*11a30*/  MUFU.EX2 R162, R159 ;  /* 0x0000009f00a27308 */ /* 0x0000a20000000800 */
[----:B------:R-:W-:Y:S02]  /*11a40*/  F2FP.SATFINITE.E4M3.F32.PACK_AB_MERGE_C R21, R23, R163, RZ ;  /* 0x000000a31715723e */ /* 0x000fe400048070ff */
[----:B-1----:R-:W-:-:S05]  /*11a50*/  F2FP.SATFINITE.E4M3.F32.PACK_AB_MERGE_C R152, R167, R166, RZ ;  /* 0x000000a6a798723e */ /* 0x002fca00048070ff */
[----:B------:R-:W-:Y:S01]  /*11a60*/  MUFU.EX2 R186, R186 ;  /* 0x000000ba00ba7308 */ /* 0x000fe20000000800 */
[----:B---3--:R-:W-:Y:S02]  /*11a70*/  F2FP.SATFINITE.E4M3.F32.PACK_AB_MERGE_C R21, R164, R161, R21 ;  /* 0x000000a1a415723e */ /* 0x008fe40004807015 */
[----:B------:R-:W-:-:S05]  /*11a80*/  F2FP.SATFINITE.E4M3.F32.PACK_AB_MERGE_C R152, R170, R188, R152 ;  /* 0x000000bcaa98723e */ /* 0x000fca0004807098 */
[----:B------:R-:W1:Y:S01]  /*11a90*/  MUFU.EX2 R160, R157 ;  /* 0x0000009d00a07308 */ /* 0x000e620000000800 */
[----:B0-----:R-:W-:Y:S02]  /*11aa0*/  SEL R159, R21, R152, !P0 ;  /* 0x00000098159f7207 */ /* 0x001fe40004000000 */
[----:B------:R-:W-:Y:S01]  /*11ab0*/  SEL R21, R152, R21, !P0 ;  /* 0x0000001598157207 */ /* 0x000fe20004000000 */
[----:B------:R-:W-:Y:S01]  /*11ac0*/  FADD R152, -R205, R245 ;  /* 0x000000f5cd987221 */ /* 0x000fe20000000100 */
[----:B----4-:R-:W-:Y:S01]  /*11ad0*/  F2FP.SATFINITE.E4M3.F32.PACK_AB_MERGE_C R20, R194, R192, RZ ;  /* 0x000000c0c214723e */ /* 0x010fe200048070ff */
[----:B------:R-:W0:Y:S01]  /*11ae0*/  S2R R245, SR_TID.X ;  /* 0x0000000000f57919 */ /* 0x000e220000002100 */
[----:B--2---:R-:W-:Y:S02]  /*11af0*/  F2FP.SATFINITE.E4M3.F32.PACK_AB_MERGE_C R158, R162, R196, RZ ;  /* 0x000000c4a29e723e */ /* 0x004fe400048070ff */
[----:B------:R-:W-:Y:S02]  /*11b00*/  F2FP.SATFINITE.E4M3.F32.PACK_AB_MERGE_C R20, R184, R181, R20 ;  /* 0x000000b5b814723e */ /* 0x000fe40004807014 */
[----:B------:R-:W-:-:S02]  /*11b10*/  LOP3.LUT R198, R3, 0x1, RZ, 0x3c, !PT ;  /* 0x0000000103c67812 */ /* 0x000fc400078e3cff */
[----:B-1----:R-:W-:Y:S01]  /*11b20*/  F2FP.SATFINITE.E4M3.F32.PACK_AB_MERGE_C R158, R160, R186, R158 ;  /* 0x000000baa09e723e */ /* 0x002fe2000480709e */
[----:B------:R-:W-:Y:S03]  /*11b30*/  SHFL.IDX PT, R154, R154, R3, 0x1f ;  /* 0x00001f039a9a7589 */ /* 0x000fe600000e0000 */
[----:B------:R-:W-:Y:S02]  /*11b40*/  SEL R157, R20, R158, !P0 ;  /* 0x0000009e149d7207 */ /* 0x000fe40004000000 */
[----:B------:R-:W-:Y:S01]  /*11b50*/  SEL R20, R158, R20, !P0 ;  /* 0x000000149e147207 */ /* 0x000fe20004000000 */
[----:B------:R-:W1:Y:S04]  /*11b60*/  SHFL.IDX PT, R153, R153, R198, 0x1f ;  /* 0x00001fc699997589 */ /* 0x000e6800000e0000 */
[----:B------:R-:W-:Y:S04]  /*11b70*/  SHFL.IDX PT, R155, R155, R3, 0x1f ;  /* 0x00001f039b9b7589 */ /* 0x000fe800000e0000 */
[----:B------:R-:W2:Y:S01]  /*11b80*/  SHFL.IDX PT, R156, R156, R198, 0x1f ;  /* 0x00001fc69c9c7589 */ /* 0x000ea200000e0000 */
[----:B------:R-:W3:Y:S03]  /*11b90*/  S2R R200, SR_CgaCtaId ;  /* 0x0000000000c87919 */ /* 0x000ee60000008800 */
[----:B------:R-:W-:Y:S04]  /*11ba0*/  SHFL.IDX PT, R157, R157, R3, 0x1f ;  /* 0x00001f039d9d7589 */ /* 0x000fe800000e0000 */
[----:B------:R-:W4:Y:S04]  /*11bb0*/  SHFL.IDX PT, R20, R20, R198, 0x1f ;  /* 0x00001fc614147589 */ /* 0x000f2800000e0000 */
        /* <DEDUP_REMOVED lines=44> */
[----:B------:R-:W-:-:S03]  /*11e80*/  FMUL R152, R152, 1.4426950216293334961 ;  /* 0x3fb8aa3b98987820 */ /* 0x000fc60000400000 */
[----:B------:R1:W-:Y:S01]  /*11e90*/  SHFL.IDX PT, R21, R21, R198, 0x1f ;  /* 0x00001fc615157589 */ /* 0x0003e200000e0000 */
[----:B------:R-:W-:Y:S01]  /*11ea0*/  FADD R158, -R165, R249 ;  /* 0x000000f9a59e7221 */ /* 0x000fe20000000100 */
[----:B------:R-:W-:Y:S01]  /*11eb0*/  UMOV UR59, 0x80000020 ;  /* 0x80000020003b7882 */ /* 0x000fe20000000000 */
[----:B------:R-:W-:Y:S01]  /*11ec0*/  UMOV UR6, 0xfffffffe ;  /* 0xfffffffe00067882 */ /* 0x000fe20000000000 */
[----:B------:R2:W-:Y:S06]  /*11ed0*/  MEMBAR.ALL.CTA ;  /* 0x0000000000007992 */ /* 0x0005ec0000008000 */
[----:B--2---:R-:W2:Y:S01]  /*11ee0*/  FENCE.VIEW.ASYNC.S ;  /* 0x00000000000073c6 */ /* 0x004ea20000000000 */
[----:B0-----:R0:W3:Y:S01]  /*11ef0*/  MUFU.EX2 R185, R152 ;  /* 0x0000009800b97308 */ /* 0x0010e20000000800 */
[----:B------:R-:W-:Y:S01]  /*11f00*/  UMOV UR7, 0x7fffffdf ;  /* 0x7fffffdf00077882 */ /* 0x000fe20000000000 */
[----:B------:R-:W-:Y:S01]  /*11f10*/  FADD R168, R168, R169 ;  /* 0x000000a9a8a87221 */ /* 0x000fe20000000000 */
[----:B--2---:R-:W2:Y:S01]  /*11f20*/  SHFL.IDX PT, R159, R159, R3, 0x1f ;  /* 0x00001f039f9f7589 */ /* 0x004ea200000e0000 */
[----:B------:R-:W-:Y:S01]  /*11f30*/  FADD R171, R171, R174 ;  /* 0x000000aeabab7221 */ /* 0x000fe20000000000 */
[----:B-1----:R-:W-:Y:S01]  /*11f40*/  SHF.R.U32.HI R198, RZ, 0x5, R245 ;  /* 0x00000005ffc67819 */ /* 0x002fe200000116f5 */
[----:B------:R-:W1:Y:S01]  /*11f50*/  LDC R193, c[0x0][0x280] ;  /* 0x0000a000ffc17b82 */ /* 0x000e620000000800 */
[----:B------:R1:W5:Y:S01]  /*11f60*/  LDL.LU R6, [R1+0x958] ;  /* 0x0009580001067983 */ /* 0x0003620000300800 */
[----:B0-----:R-:W-:-:S02]  /*11f70*/  PRMT R152, R154, R9, R153 ;  /* 0x000000099a987216 */ /* 0x001fc40000000099 */
[----:B------:R-:W-:Y:S01]  /*11f80*/  IMAD.SHL.U32 R187, R198, 0x100, RZ ;  /* 0x00000100c6bb7824 */ /* 0x000fe200078e00ff */
[-C--:B------:R-:W-:Y:S02]  /*11f90*/  PRMT R153, R154, R10.reuse, R153 ;  /* 0x0000000a9a997216 */ /* 0x080fe40000000099 */
[CCC-:B------:R-:W-:Y:S02]  /*11fa0*/  PRMT R154, R155.reuse, R9.reuse, R156.reuse ;  /* 0x000000099b9a7216 */ /* 0x1c0fe4000000009c */
[-C--:B------:R-:W-:Y:S02]  /*11fb0*/  PRMT R155, R155, R10.reuse, R156 ;  /* 0x0000000a9b9b7216 */ /* 0x080fe4000000009c */
[C-C-:B----4-:R-:W-:Y:S02]  /*11fc0*/  PRMT R156, R157.reuse, R9, R20.reuse ;  /* 0x000000099d9c7216 */ /* 0x150fe40000000014 */
[----:B------:R-:W-:Y:S02]  /*11fd0*/  PRMT R157, R157, R10, R20 ;  /* 0x0000000a9d9d7216 */ /* 0x000fe40000000014 */
[----:B------:R-:W-:Y:S01]  /*11fe0*/  LOP3.LUT R20, R187, 0x400, RZ, 0xc0, !PT ;  /* 0x00000400bb147812 */ /* 0x000fe200078ec0ff */
[----:B------:R-:W-:Y:S01]  /*11ff0*/  FMUL R187, R158, 1.4426950216293334961 ;  /* 0x3fb8aa3b9ebb7820 */ /* 0x000fe20000400000 */
[----:B------:R-:W-:-:S04]  /*12000*/  MOV R198, 0x400 ;  /* 0x0000040000c67802 */ /* 0x000fc80000000f00 */
[----:B---3--:R-:W-:Y:S01]  /*12010*/  LEA R198, R200, R198, 0x18 ;  /* 0x000000c6c8c67211 */ /* 0x008fe200078ec0ff */
[----:B------:R-:W0:Y:S04]  /*12020*/  MUFU.EX2 R187, R187 ;  /* 0x000000bb00bb7308 */ /* 0x000e280000000800 */
[----:B------:R-:W-:-:S05]  /*12030*/  VIADD R198, R198, 0x8000 ;  /* 0x00008000c6c67836 */ /* 0x000fca0000000000 */
[----:B------:R-:W-:-:S04]  /*12040*/  LEA.HI R20, R198, R20, RZ, 0x1c ;  /* 0x00000014c6147211 */ /* 0x000fc800078fe0ff */
[----:B------:R-:W-:Y:S01]  /*12050*/  LOP3.LUT R20, R20, 0x3fff, RZ, 0xc0, !PT ;  /* 0x00003fff14147812 */ /* 0x000fe200078ec0ff */
[-C--:B------:R-:W-:Y:S01]  /*12060*/  FMUL R24, R24, R185.reuse ;  /* 0x000000b918187220 */ /* 0x080fe20000400000 */
[-C--:B------:R-:W-:Y:S01]  /*12070*/  FMUL R25, R25, R185.reuse ;  /* 0x000000b919197220 */ /* 0x080fe20000400000 */
[-C--:B------:R-:W-:Y:S01]  /*12080*/  FMUL R28, R28, R185.reuse ;  /* 0x000000b91c1c7220 */ /* 0x080fe20000400000 */
[----:B------:R-:W-:Y:S01]  /*12090*/  R2UR UR58, R20 ;  /* 0x00000000143a72ca */ /* 0x000fe200000e0000 */
[-C--:B------:R-:W-:Y:S01]  /*120a0*/  FMUL R29, R29, R185.reuse ;  /* 0x000000b91d1d7220 */ /* 0x080fe20000400000 */
        /* <DEDUP_REMOVED lines=59> */
[----:B------:R-:W-:Y:S01]  /*12460*/  FMUL R149, R149, R185 ;  /* 0x000000b995957220 */ /* 0x000fe20000400000 */
[-C--:B0-----:R-:W-:Y:S01]  /*12470*/  FMUL R26, R26, R187.reuse ;  /* 0x000000bb1a1a7220 */ /* 0x081fe20000400000 */
        /* <DEDUP_REMOVED lines=63> */
[----:B--2---:R-:W-:-:S02]  /*12870*/  PRMT R158, R159, R9, R21 ;  /* 0x000000099f9e7216 */ /* 0x004fc40000000015 */
[----:B------:R-:W-:Y:S01]  /*12880*/  PRMT R159, R159, R10, R21 ;  /* 0x0000000a9f9f7216 */ /* 0x000fe20000000015 */
[----:B------:R-:W-:Y:S01]  /*12890*/  BAR.SYNC.DEFER_BLOCKING 0x0 ;  /* 0x0000000000007b1d */ /* 0x000fe20000010000 */
[----:B------:R-:W-:-:S05]  /*128a0*/  IMAD.MOV.U32 R21, RZ, RZ, RZ ;  /* 0x000000ffff157224 */ /* 0x000fca00078e00ff */
[----:B------:R-:W-:-:S06]  /*128b0*/  WARPGROUP.ARRIVE ;  /* 0x00000000000079c5 */ /* 0x000fcc0000000000 */
[----:B------:R-:W-:Y:S01]  /*128c0*/  QGMMA.64x256x32.F32.E4M3.E4M3 R24, R152, gdesc[UR56], R24 ;  /* 0x03e0003898187df3 */ /* 0x000fe20008700818 */
[----:B------:R-:W-:Y:S02]  /*128d0*/  R2UR UR58, R20 ;  /* 0x00000000143a72ca */ /* 0x000fe400000e0000 */
[----:B------:R-:W-:-:S13]  /*128e0*/  R2UR UR59, R21 ;  /* 0x00000000153b72ca */ /* 0x000fda00000e0000 */
[----:B------:R-:W-:Y:S01]  /*128f0*/  UIADD3.64 UR58, UR58, -UR6, URZ ;  /* 0x800000063a3a7297 */ /* 0x000fe2000fffe03f */
[----:B------:R-:W-:Y:S02]  /*12900*/  R2UR UR7, R5 ;  /* 0x00000000050772ca */ /* 0x000fe400000e0000 */
[----:B------:R0:W5:Y:S01]  /*12910*/  LDL.LU R5, [R1+0x954] ;  /* 0x0009540001057983 */ /* 0x0001620000300800 */
[----:B------:R-:W-:-:S03]  /*12920*/  R2UR UR6, R4 ;  /* 0x00000000040672ca */ /* 0x000fc600000e0000 */
[----:B------:R0:W5:Y:S04]  /*12930*/  LDL.LU R4, [R1+0x950] ;  /* 0x0009500001047983 */ /* 0x0001680000300800 */
[----:B------:R-:W2:Y:S04]  /*12940*/  LDL.LU R197, [R1+0xb0] ;  /* 0x0000b00001c57983 */ /* 0x000ea80000300800 */
[----:B------:R-:W3:Y:S04]  /*12950*/  LDL.LU R195, [R1+0xac] ;  /* 0x0000ac0001c37983 */ /* 0x000ee80000300800 */
[----:B------:R-:W4:Y:S04]  /*12960*/  LDL.LU R191, [R1+0x70] ;  /* 0x0000700001bf7983 */ /* 0x000f280000300800 */
[----:B------:R-:W4:Y:S01]  /*12970*/  LDL R189, [R1+0x14c] ;  /* 0x00014c0001bd7983 */ /* 0x000f220000100800 */
[----:B------:R-:W-:Y:S01]  /*12980*/  FADD R168, R172, R168 ;  /* 0x000000a8aca87221 */ /* 0x000fe20000000000 */
[----:B------:R-:W-:-:S03]  /*12990*/  FADD R171, R175, R171 ;  /* 0x000000abafab7221 */ /* 0x000fc60000000000 */
        /* <DEDUP_REMOVED lines=17> */
[----:B------:R-:W-:Y:S01]  /*12ab0*/  FADD R171, R162, R171 ;  /* 0x000000aba2ab7221 */ /* 0x000fe20000000000 */
[----:B------:R-:W1:Y:S02]  /*12ac0*/  LDC R160, c[0x0][0x254] ;  /* 0x00009500ffa07b82 */ /* 0x000e640000000800 */
[----:B------:R-:W-:Y:S01]  /*12ad0*/  FADD R168, R161, R168 ;  /* 0x000000a8a1a87221 */ /* 0x000fe20000000000 */
[----:B------:R-:W-:-:S03]  /*12ae0*/  FADD R171, R163, R171 ;  /* 0x000000aba3ab7221 */ /* 0x000fc60000000000 */
[----:B------:R-:W-:Y:S01]  /*12af0*/  FADD R168, R164, R168 ;  /* 0x000000a8a4a87221 */ /* 0x000fe20000000000 */
[----:B------:R-:W-:-:S03]  /*12b00*/  FADD R171, R23, R171 ;  /* 0x000000ab17ab7221 */ /* 0x000fc60000000000 */
[----:B------:R-:W-:Y:S01]  /*12b10*/  FADD R168, R188, R168 ;  /* 0x000000a8bca87221 */ /* 0x000fe20000000000 */
[----:B------:R-:W-:Y:S01]  /*12b20*/  FADD R171, R166, R171 ;  /* 0x000000aba6ab7221 */ /* 0x000fe20000000000 */
[----:B------:R-:W-:Y:S02]  /*12b30*/  QGMMA.64x256x32.F32.E4M3.E4M3 R24, R156, gdesc[UR56], R24, gsb0 ;  /* 0x03e000389c187df3 */ /* 0x000fe40008000818 */
[----:B------:R-:W-:Y:S01]  /*12b40*/  FADD R168, R170, R168 ;  /* 0x000000a8aaa87221 */ /* 0x000fe20000000000 */
[----:B------:R-:W-:-:S04]  /*12b50*/  FADD R171, R167, R171 ;  /* 0x000000aba7ab7221 */ /* 0x000fc80000000000 */
[----:B------:R-:W0:Y:S04]  /*12b60*/  SHFL.BFLY PT, R21, R168, 0x2, 0x1f ;  /* 0x0c401f00a8157f89 */ /* 0x000e2800000e0000 */
[----:B------:R-:W1:Y:S01]  /*12b70*/  SHFL.BFLY PT, R20, R171, 0x2, 0x1f ;  /* 0x0c401f00ab147f89 */ /* 0x000e6200000e0000 */
[----:B0-----:R-:W-:Y:S01]  /*12b80*/  FADD R21, R168, R21 ;  /* 0x00000015a8157221 */ /* 0x001fe20000000000 */
[----:B-1----:R-:W-:-:S04]  /*12b90*/  FADD R20, R171, R20 ;  /* 0x00000014ab147221 */ /* 0x002fc80000000000 */
[----:B------:R-:W0:Y:S04]  /*12ba0*/  SHFL.BFLY PT, R22, R21, 0x1, 0x1f ;  /* 0x0c201f0015167f89 */ /* 0x000e2800000e0000 */
[----:B------:R-:W1:Y:S01]  /*12bb0*/  SHFL.BFLY PT, R23, R20, 0x1, 0x1f ;  /* 0x0c201f0014177f89 */ /* 0x000e6200000e0000 */
[----:B0-----:R-:W-:Y:S01]  /*12bc0*/  FADD R22, R21, R22 ;  /* 0x0000001615167221 */ /* 0x001fe20000000000 */
[----:B-1----:R-:W-:Y:S01]  /*12bd0*/  FADD R23, R20, R23 ;  /* 0x0000001714177221 */ /* 0x002fe20000000000 */
[----:B------:R-:W-:Y:S02]  /*12be0*/  IMAD R0, R160, 0x40, R0 ;  /* 0x00000040a0007824 */ /* 0x000fe400078e0200 */
[----:B------:R-:W-:Y:S02]  /*12bf0*/  IMAD.MOV.U32 R21, RZ, RZ, R205 ;  /* 0x000000ffff157224 */ /* 0x000fe400078e00cd */
[----:B------:R-:W-:-:S02]  /*12c00*/  IMAD.MOV.U32 R20, RZ, RZ, R165 ;  /* 0x000000ffff147224 */ /* 0x000fc400078e00a5 */
[----:B--2---:R-:W-:Y:S01]  /*12c10*/  FFMA R197, R185, R197, R22 ;  /* 0x000000c5b9c57223 */ /* 0x004fe20000000016 */
[----:B---3--:R-:W-:Y:S01]  /*12c20*/  FFMA R195, R187, R195, R23 ;  /* 0x000000c3bbc37223 */ /* 0x008fe20000000017 */
[----:B----4-:R-:W-:-:S05]  /*12c30*/  VIADD R191, R191, 0x40 ;  /* 0x00000040bfbf7836 */ /* 0x010fca0000000000 */
[----:B------:R0:W-:Y:S04]  /*12c40*/  STL [R1+0x70], R191 ;  /* 0x000070bf01007387 */ /* 0x0001e80000100800 */
[----:B------:R0:W-:Y:S04]  /*12c50*/  STL [R1+0xb0], R197 ;  /* 0x0000b0c501007387 */ /* 0x0001e80000100800 */
[----:B------:R0:W-:Y:S04]  /*12c60*/  STL [R1+0xac], R195 ;  /* 0x0000acc301007387 */ /* 0x0001e80000100800 */
[----:B------:R0:W-:Y:S04]  /*12c70*/  STL [R1+0x94], R205 ;  /* 0x000094cd01007387 */ /* 0x0001e80000100800 */
[----:B------:R0:W-:Y:S01]  /*12c80*/  STL [R1+0x90], R165 ;  /* 0x000090a501007387 */ /* 0x0001e20000100800 */
[----:B------:R-:W-:Y:S01]  /*12c90*/  ISETP.GE.AND P1, PT, R191, R193, PT ;  /* 0x000000c1bf00720c */ /* 0x000fe20003f26270 */
[----:B------:R-:W-:Y:S01]  /*12ca0*/  IMAD R8, R189, 0x40, R8 ;  /* 0x00000040bd087824 */ /* 0x000fe200078e0208 */
[----:B------:R-:W-:-:S11]  /*12cb0*/  WARPGROUP.DEPBAR.LE gsb0, 0x0 ;  /* 0x00008000000079c5 */ /* 0x000fd60000010000 */
[----:B0-----:R-:W-:Y:S05]  /*12cc0*/  @!P1 BRA `(.L_x_1) ;  /* 0xffffff6800a49947 */ /* 0x001fea000383ffff */
.L_x_0:
[----:B------:R-:W2:Y:S04]  /*12cd0*/  LDL.LU R22, [R1+0xb0] ;  /* 0x0000b00001167983 */ /* 0x000ea80000300800 */
[----:B------:R-:W3:Y:S01]  /*12ce0*/  LDL.LU R186, [R1+0xac] ;  /* 0x0000ac0001ba7983 */ /* 0x000ee20000300800 */
[----:B------:R-:W-:Y:S01]  /*12cf0*/  MOV R23, 0x400 ;  /* 0x0000040000177802 */ /* 0x000fe20000000f00 */
[----:B------:R-:W-:Y:S01]  /*12d00*/  FMUL R10, R143, 0.25 ;  /* 0x3e8000008f0a7820 */ /* 0x000fe20000400000 */
[----:B-----5:R-:W-:Y:S01]  /*12d10*/  FMUL R11, R130, 0.25 ;  /* 0x3e800000820b7820 */ /* 0x020fe20000400000 */
[----:B------:R-:W0:Y:S01]  /*12d20*/  S2R R184, SR_TID.X ;  /* 0x0000000000b87919 */ /* 0x000e220000002100 */
[----:B------:R-:W-:Y:S01]  /*12d30*/  FMUL R12, R139, 0.25 ;  /* 0x3e8000008b0c7820 */ /* 0x000fe20000400000 */
[----:B------:R-:W-:Y:S01]  /*12d40*/  FMUL R13, R136, 0.25 ;  /* 0x3e800000880d7820 */ /* 0x000fe20000400000 */
[----:B------:R-:W-:Y:S01]  /*12d50*/  FMUL R16, R29, 0.25 ;  /* 0x3e8000001d107820 */ /* 0x000fe20000400000 */
[----:B------:R-:W1:Y:S01]  /*12d60*/  S2R R185, SR_CgaCtaId ;  /* 0x0000000000b97919 */ /* 0x000e620000008800 */
[----:B------:R-:W-:Y:S01]  /*12d70*/  FMUL R17, R28, 0.25 ;  /* 0x3e8000001c117820 */ /* 0x000fe20000400000 */
[----:B------:R-:W-:Y:S01]  /*12d80*/  FMUL R18, R25, 0.25 ;  /* 0x3e80000019127820 */ /* 0x000fe20000400000 */
[----:B------:R-:W4:Y:S01]  /*12d90*/  S2R R226, SR_CTAID.X ;  /* 0x0000000000e27919 */ /* 0x000f220000002500 */
[----:B------:R-:W2:Y:S01]  /*12da0*/  S2R R230, SR_CTAID.Y ;  /* 0x0000000000e67919 */ /* 0x000ea20000002600 */
[C---:B0-----:R-:W-:Y:S01]  /*12db0*/  IMAD.SHL.U32 R0, R184.reuse, 0x200, RZ ;  /* 0x00000200b8007824 */ /* 0x041fe200078e00ff */
[C---:B------:R-:W-:Y:S01]  /*12dc0*/  LOP3.LUT R9, R184.reuse, 0x7, RZ, 0xc0, !PT ;  /* 0x00000007b8097812 */ /* 0x040fe200078ec0ff */
[C---:B------:R-:W-:Y:S01]  /*12dd0*/  IMAD.SHL.U32 R2, R184.reuse, 0x8, RZ ;  /* 0x00000008b8027824 */ /* 0x040fe200078e00ff */
[C---:B------:R-:W-:Y:S01]  /*12de0*/  LOP3.LUT R6, R184.reuse, 0x80, RZ, 0xc0, !PT ;  /* 0x00000080b8067812 */ /* 0x040fe200078ec0ff */
[----:B------:R-:W-:Y:S01]  /*12df0*/  IMAD.SHL.U32 R3, R184, 0x20, RZ ;  /* 0x00000020b8037824 */ /* 0x000fe200078e00ff */
[----:B------:R-:W-:Y:S01]  /*12e00*/  LOP3.LUT R0, R0, 0x3000, RZ, 0xc0, !PT ;  /* 0x0000300000007812 */ /* 0x000fe200078ec0ff */
[----:B------:R-:W-:Y:S01]  /*12e10*/  IMAD.SHL.U32 R5, R184, 0x4, RZ ;  /* 0x00000004b8057824 */ /* 0x000fe200078e00ff */
[----:B------:R-:W-:Y:S01]  /*12e20*/  LOP3.LUT R2, R2, 0x300, RZ, 0xc0, !PT ;  /* 0x0000030002027812 */ /* 0x000fe200078ec0ff */
[----:B------:R-:W-:Y:S01]  /*12e30*/  IMAD.SHL.U32 R4, R184, 0x800, RZ ;  /* 0x00000800b8047824 */ /* 0x000fe200078e00ff */
[----:B------:R-:W-:Y:S01]  /*12e40*/  LOP3.LUT R0, R0, 0x60, R3, 0xf8, !PT ;  /* 0x0000006000007812 */ /* 0x000fe200078ef803 */
[----:B------:R-:W-:Y:S01]  /*12e50*/  IMAD.SHL.U32 R7, R184, 0x10, RZ ;  /* 0x00000010b8077824 */ /* 0x000fe200078e00ff */
[----:B------:R-:W-:-:S02]  /*12e60*/  LOP3.LUT R3, R2, 0x70, R5, 0xf8, !PT ;  /* 0x0000007002037812 */ /* 0x000fc400078ef805 */
[----:B-1----:R-:W-:Y:S02]  /*12e70*/  LEA R23, R185, R23, 0x18 ;  /* 0x00000017b9177211 */ /* 0x002fe400078ec0ff */
[----:B------:R-:W-:Y:S02]  /*12e80*/  LOP3.LUT R4, R4, 0x3000, RZ, 0xc0, !PT ;  /* 0x0000300004047812 */ /* 0x000fe400078ec0ff */
[----:B------:R-:W-:Y:S01]  /*12e90*/  LOP3.LUT R3, R0, R3, RZ, 0x3c, !PT ;  /* 0x0000000300037212 */ /* 0x000fe200078e3cff */
[----:B------:R-:W-:Y:S01]  /*12ea0*/  IMAD.SHL.U32 R0, R184, 0x2, RZ ;  /* 0x00000002b8007824 */ /* 0x000fe200078e00ff */
[----:B------:R-:W-:Y:S01]  /*12eb0*/  SHF.R.U32.HI R2, RZ, 0x1, R184 ;  /* 0x00000001ff027819 */ /* 0x000fe200000116b8 */
[----:B------:R-:W-:Y:S01]  /*12ec0*/  IMAD R9, R9, 0x8, R23 ;  /* 0x0000000809097824 */ /* 0x000fe200078e0217 */
[----:B------:R-:W-:Y:S02]  /*12ed0*/  LOP3.LUT R7, R4, 0x7f0, R7, 0xf8, !PT ;  /* 0x000007f004077812 */ /* 0x000fe400078ef807 */
[----:B------:R-:W-:Y:S01]  /*12ee0*/  LOP3.LUT R8, R2, 0x4, RZ, 0xc0, !PT ;  /* 0x0000000402087812 */ /* 0x000fe200078ec0ff */
[----:B------:R-:W-:Y:S01]  /*12ef0*/  IMAD R2, R6, 0x10, R23 ;  /* 0x0000001006027824 */ /* 0x000fe200078e0217 */
[----:B------:R-:W-:-:S02]  /*12f00*/  LOP3.LUT R5, R5, 0xc0, RZ, 0xc0, !PT ;  /* 0x000000c005057812 */ /* 0x000fc400078ec0ff */
[----:B------:R-:W-:Y:S02]  /*12f10*/  SHF.R.U32.HI R4, RZ, 0x2, R6 ;  /* 0x00000002ff047819 */ /* 0x000fe40000011606 */
[----:B------:R-:W-:Y:S02]  /*12f20*/  LOP3.LUT R6, R0, 0xf8, RZ, 0xc0, !PT ;  /* 0x000000f800067812 */ /* 0x000fe400078ec0ff */
[----:B------:R-:W-:Y:S01]  /*12f30*/  IADD3 R0, R8, R9, R5 ;  /* 0x0000000908007210 */ /* 0x000fe20007ffe005 */
[----:B------:R-:W-:Y:S01]  /*12f40*/  IMAD.IADD R5, R3, 0x1, R2 ;  /* 0x0000000103057824 */ /* 0x000fe200078e0202 */
[----:B------:R-:W-:Y:S01]  /*12f50*/  LOP3.LUT R4, R7, R4, RZ, 0x3c, !PT ;  /* 0x0000000407047212 */ /* 0x000fe200078e3cff */
[----:B------:R-:W-:Y:S02]  /*12f60*/  IMAD.IADD R2, R23, 0x1, R6 ;  /* 0x0000000117027824 */ /* 0x000fe400078e0206 */
[----:B------:R-:W-:Y:S01]  /*12f70*/  FMUL R7, R150, 0.25 ;  /* 0x3e80000096077820 */ /* 0x000fe20000400000 */
[----:B------:R-:W-:Y:S01]  /*12f80*/  FMUL R9, R26, 0.25 ;  /* 0x3e8000001a097820 */ /* 0x000fe20000400000 */
[----:B------:R-:W-:Y:S01]  /*12f90*/  FMUL R8, R151, 0.25 ;  /* 0x3e80000097087820 */ /* 0x000fe20000400000 */
[----:B------:R-:W-:Y:S01]  /*12fa0*/  LOP3.LUT R3, R4, 0x40, RZ, 0x3c, !PT ;  /* 0x0000004004037812 */ /* 0x000fe200078e3cff */
[----:B------:R-:W-:Y:S01]  /*12fb0*/  IMAD.IADD R4, R23, 0x1, R4 ;  /* 0x0000000117047824 */ /* 0x000fe200078e0204 */
[----:B------:R-:W-:Y:S01]  /*12fc0*/  BAR.SYNC.DEFER_BLOCKING 0x0 ;  /* 0x0000000000007b1d */ /* 0x000fe20000010000 */
[----:B------:R-:W-:-:S02]  /*12fd0*/  LOP3.LUT R228, R184, 0x3f, RZ, 0xc0, !PT ;  /* 0x0000003fb8e47812 */ /* 0x000fc400078ec0ff */
[----:B------:R-:W-:-:S03]  /*12fe0*/  IMAD.IADD R3, R23, 0x1, R3 ;  /* 0x0000000117037824 */ /* 0x000fc600078e0203 */
[----:B----4-:R-:W-:Y:S02]  /*12ff0*/  IMAD R226, R226, 0x40, R228 ;  /* 0x00000040e2e27824 */ /* 0x010fe400078e02e4 */
[----:B---3--:R-:W-:-:S05]  /*13000*/  IMAD.MOV.U32 R6, RZ, RZ, R186 ;  /* 0x000000ffff067224 */ /* 0x008fca00078e00ba */
[C---:B------:R-:W-:Y:S02]  /*13010*/  FSETP.GT.AND P0, PT, |R6|.reuse, 8.50705917302346158658e+37, PT ;  /* 0x7e8000000600780b */ /* 0x040fe40003f04200 */
[----:B------:R-:W-:Y:S02]  /*13020*/  FSETP.GEU.AND P4, PT, |R6|, 1.175494350822287508e-38, PT ;  /* 0x008000000600780b */ /* 0x000fe40003f8e200 */
[----:B------:R-:W-:Y:S01]  /*13030*/  FSEL R150, R7, R150, P0 ;  /* 0x0000009607967208 */ /* 0x000fe20000000000 */
[----:B------:R-:W-:Y:S01]  /*13040*/  FMUL R7, R146, 0.25 ;  /* 0x3e80000092077820 */ /* 0x000fe20000400000 */
        /* <DEDUP_REMOVED lines=89> */
[----:B--2---:R-:W-:Y:S01]  /*135e0*/  IMAD.MOV.U32 R7, RZ, RZ, R22 ;  /* 0x000000ffff077224 */ /* 0x004fe200078e0016 */
        /* <DEDUP_REMOVED lines=8> */
[----:B------:R-:W-:Y:S01]  /*13670*/  FSETP.GT.AND P1, PT, |R7|, 8.50705917302346158658e+37, PT ;  /* 0x7e8000000700780b */ /* 0x000fe20003f24200 */
[----:B------:R-:W-:Y:S01]  /*13680*/  @!P4 FMUL R34, R34, 16777216 ;  /* 0x4b8000002222c820 */ /* 0x000fe20000400000 */
        /* <DEDUP_REMOVED lines=117> */
[C---:B------:R-:W-:Y:S01]  /*13de0*/  FMUL R8, R7.reuse, 8388608 ;  /* 0x4b00000007087820 */ /* 0x040fe20000400000 */
[----:B------:R-:W-:Y:S01]  /*13df0*/  FSETP.GEU.AND P2, PT, R7, 1.175494350822287508e-38, PT ;  /* 0x008000000700780b */ /* 0x000fe20003f4e000 */
[----:B------:R-:W-:Y:S01]  /*13e00*/  @!P4 FMUL R35, R35, 16777216 ;  /* 0x4b8000002323c820 */ /* 0x000fe20000400000 */
[----:B------:R-:W-:Y:S01]  /*13e10*/  FSEL R77, R10, R77, P1 ;  /* 0x0000004d0a4d7208 */ /* 0x000fe20000800000 */
[----:B------:R-:W-:Y:S01]  /*13e20*/  FMUL R10, R69, 0.25 ;  /* 0x3e800000450a7820 */ /* 0x000fe20000400000 */
[----:B------:R-:W-:Y:S01]  /*13e30*/  FSEL R27, R12, R27, P0 ;  /* 0x0000001b0c1b7208 */ /* 0x000fe20000000000 */
[----:B------:R-:W-:Y:S01]  /*13e40*/  FMUL R12, R125, 0.25 ;  /* 0x3e8000007d0c7820 */ /* 0x000fe20000400000 */
[----:B------:R-:W-:Y:S01]  /*13e50*/  FSEL R36, R13, R36, P1 ;  /* 0x000000240d247208 */ /* 0x000fe20000800000 */
[----:B------:R-:W-:Y:S01]  /*13e60*/  @!P4 FMUL R26, R26, 16777216 ;  /* 0x4b8000001a1ac820 */ /* 0x000fe20000400000 */
[----:B------:R-:W-:Y:S01]  /*13e70*/  FSEL R32, R9, R32, P1 ;  /* 0x0000002009207208 */ /* 0x000fe20000800000 */
[----:B------:R-:W-:Y:S01]  /*13e80*/  @!P4 FMUL R151, R151, 16777216 ;  /* 0x4b8000009797c820 */ /* 0x000fe20000400000 */
[----:B------:R-:W-:Y:S01]  /*13e90*/  FSEL R48, R11, R48, P1 ;  /* 0x000000300b307208 */ /* 0x000fe20000800000 */
[----:B------:R-:W-:Y:S01]  /*13ea0*/  FMUL R11, R40, 0.25 ;  /* 0x3e800000280b7820 */ /* 0x000fe20000400000 */
[----:B------:R-:W-:Y:S01]  /*13eb0*/  FSEL R9, R8, R7, !P2 ;  /* 0x0000000708097208 */ /* 0x000fe20005000000 */
[----:B------:R-:W-:Y:S01]  /*13ec0*/  @!P4 FMUL R150, R150, 16777216 ;  /* 0x4b8000009696c820 */ /* 0x000fe20000400000 */
[----:B------:R-:W-:Y:S01]  /*13ed0*/  FSEL R13, RZ, -23, P2 ;  /* 0xc1b80000ff0d7808 */ /* 0x000fe20001000000 */
[----:B------:R-:W-:Y:S01]  /*13ee0*/  @!P4 FMUL R147, R147, 16777216 ;  /* 0x4b8000009393c820 */ /* 0x000fe20000400000 */
[C---:B------:R-:W-:Y:S01]  /*13ef0*/  FSETP.GEU.AND P2, PT, |R7|.reuse, 1.175494350822287508e-38, PT ;  /* 0x008000000700780b */ /* 0x040fe20003f4e200 */
[----:B------:R-:W-:Y:S01]  /*13f00*/  @P1 FMUL R7, R7, 0.25 ;  /* 0x3e80000007071820 */ /* 0x000fe20000400000 */
        /* <DEDUP_REMOVED lines=12> */
[----:B------:R-:W-:Y:S01]  /*13fd0*/  FSEL R8, R11, R6, !P3 ;  /* 0x000000060b087208 */ /* 0x000fe20005800000 */
[----:B------:R-:W-:Y:S01]  /*13fe0*/  @P0 FMUL R6, R6, 0.25 ;  /* 0x3e80000006060820 */ /* 0x000fe20000400000 */
[----:B------:R-:W-:Y:S01]  /*13ff0*/  @!P2 FMUL R7, R7, 16777216 ;  /* 0x4b8000000707a820 */ /* 0x000fe20000400000 */
[----:B------:R-:W-:Y:S01]  /*14000*/  FSEL R49, R10, R49, P1 ;  /* 0x000000310a317208 */ /* 0x000fe20000800000 */
[----:B------:R-:W-:Y:S01]  /*14010*/  FMUL R10, R37, 0.25 ;  /* 0x3e800000250a7820 */ /* 0x000fe20000400000 */
[----:B------:R-:W-:Y:S01]  /*14020*/  FSEL R85, R12, R85, P1 ;  /* 0x000000550c557208 */ /* 0x000fe20000800000 */
[----:B------:R-:W-:Y:S01]  /*14030*/  @!P4 FMUL R6, R6, 16777216 ;  /* 0x4b8000000606c820 */ /* 0x000fe20000400000 */
[----:B------:R-:W-:Y:S01]  /*14040*/  FMUL R12, R65, 0.25 ;  /* 0x3e800000410c7820 */ /* 0x000fe20000400000 */
[----:B------:R-:W0:Y:S01]  /*14050*/  MUFU.RCP R7, R7 ;  /* 0x0000000700077308 */ /* 0x000e220000001000 */
[----:B------:R-:W-:Y:S01]  /*14060*/  FSEL R37, R10, R37, P1 ;  /* 0x000000250a257208 */ /* 0x000fe20000800000 */
[----:B------:R-:W-:Y:S01]  /*14070*/  FMUL R10, R33, 0.25 ;  /* 0x3e800000210a7820 */ /* 0x000fe20000400000 */
[----:B------:R-:W-:Y:S01]  /*14080*/  FSEL R29, R16, R29, P1 ;  /* 0x0000001d101d7208 */ /* 0x000fe20000800000 */
[----:B------:R-:W-:Y:S01]  /*14090*/  VIADD R11, R8, 0xc0cafb0d ;  /* 0xc0cafb0d080b7836 */ /* 0x000fe20000000000 */
[----:B------:R-:W-:Y:S01]  /*140a0*/  FSEL R65, R12, R65, P1 ;  /* 0x000000410c417208 */ /* 0x000fe20000800000 */
[----:B------:R-:W-:Y:S01]  /*140b0*/  FMUL R12, R45, 0.25 ;  /* 0x3e8000002d0c7820 */ /* 0x000fe20000400000 */
[----:B------:R-:W-:Y:S01]  /*140c0*/  FSEL R33, R10, R33, P1 ;  /* 0x000000210a217208 */ /* 0x000fe20000800000 */
[----:B------:R-:W1:Y:S01]  /*140d0*/  MUFU.RCP R6, R6 ;  /* 0x0000000600067308 */ /* 0x000e620000001000 */
[----:B------:R-:W-:Y:S01]  /*140e0*/  VIADD R10, R9, 0xc0cafb0d ;  /* 0xc0cafb0d090a7836 */ /* 0x000fe20000000000 */
[----:B------:R-:W-:Y:S01]  /*140f0*/  FSEL R28, R17, R28, P1 ;  /* 0x0000001c111c7208 */ /* 0x000fe20000800000 */
[----:B------:R-:W-:Y:S01]  /*14100*/  @!P2 FMUL R24, R24, 16777216 ;  /* 0x4b8000001818a820 */ /* 0x000fe20000400000 */
[----:B------:R-:W-:Y:S01]  /*14110*/  FSEL R25, R18, R25, P1 ;  /* 0x0000001912197208 */ /* 0x000fe20000800000 */
[----:B------:R-:W-:Y:S01]  /*14120*/  @!P2 FMUL R33, R33, 16777216 ;  /* 0x4b8000002121a820 */ /* 0x000fe20000400000 */
[----:B------:R-:W-:Y:S01]  /*14130*/  FSEL R45, R12, R45, P1 ;  /* 0x0000002d0c2d7208 */ /* 0x000fe20000800000 */
[----:B------:R-:W-:Y:S01]  /*14140*/  @!P2 FMUL R32, R32, 16777216 ;  /* 0x4b8000002020a820 */ /* 0x000fe20000400000 */
[----:B------:R-:W-:Y:S01]  /*14150*/  LOP3.LUT R10, R10, 0xff800000, RZ, 0xc0, !PT ;  /* 0xff8000000a0a7812 */ /* 0x000fe200078ec0ff */
[----:B------:R-:W-:Y:S01]  /*14160*/  @!P2 FMUL R29, R29, 16777216 ;  /* 0x4b8000001d1da820 */ /* 0x000fe20000400000 */
[----:B------:R-:W-:Y:S01]  /*14170*/  @!P2 FMUL R28, R28, 16777216 ;  /* 0x4b8000001c1ca820 */ /* 0x000fe20000400000 */
[----:B------:R-:W-:Y:S01]  /*14180*/  @!P2 FMUL R25, R25, 16777216 ;  /* 0x4b8000001919a820 */ /* 0x000fe20000400000 */
[----:B------:R-:W-:Y:S01]  /*14190*/  LOP3.LUT R11, R11, 0xff800000, RZ, 0xc0, !PT ;  /* 0xff8000000b0b7812 */ /* 0x000fe200078ec0ff */
[----:B------:R-:W-:Y:S01]  /*141a0*/  @!P2 FMUL R49, R49, 16777216 ;  /* 0x4b8000003131a820 */ /* 0x000fe20000400000 */
[----:B------:R-:W-:Y:S01]  /*141b0*/  @!P2 FMUL R48, R48, 16777216 ;  /* 0x4b8000003030a820 */ /* 0x000fe20000400000 */
[----:B------:R-:W-:Y:S01]  /*141c0*/  @!P2 FMUL R45, R45, 16777216 ;  /* 0x4b8000002d2da820 */ /* 0x000fe20000400000 */
[----:B------:R-:W-:Y:S01]  /*141d0*/  @!P2 FMUL R44, R44, 16777216 ;  /* 0x4b8000002c2ca820 */ /* 0x000fe20000400000 */
[----:B------:R-:W-:Y:S01]  /*141e0*/  @!P2 FMUL R41, R41, 16777216 ;  /* 0x4b8000002929a820 */ /* 0x000fe20000400000 */
[----:B------:R-:W-:Y:S01]  /*141f0*/  @!P2 FMUL R40, R40, 16777216 ;  /* 0x4b8000002828a820 */ /* 0x000fe20000400000 */
[----:B------:R-:W-:Y:S01]  /*14200*/  @!P2 FMUL R53, R53, 16777216 ;  /* 0x4b8000003535a820 */ /* 0x000fe20000400000 */
[----:B------:R-:W-:Y:S01]  /*14210*/  @!P2 FMUL R52, R52, 16777216 ;  /* 0x4b8000003434a820 */ /* 0x000fe20000400000 */
[----:B------:R-:W-:Y:S01]  /*14220*/  I2FP.F32.S32 R12, R10 ;  /* 0x0000000a000c7245 */ /* 0x000fe20000201400 */
[C---:B0-----:R-:W-:Y:S01]  /*14230*/  FMUL R25, R7.reuse, R25 ;  /* 0x0000001907197220 */ /* 0x041fe20000400000 */
[C---:B------:R-:W-:Y:S01]  /*14240*/  FMUL R24, R7.reuse, R24 ;  /* 0x0000001807187220 */ /* 0x040fe20000400000 */
[C---:B------:R-:W-:Y:S01]  /*14250*/  FMUL R29, R7.reuse, R29 ;  /* 0x0000001d071d7220 */ /* 0x040fe20000400000 */
[C---:B------:R-:W-:Y:S01]  /*14260*/  FMUL R28, R7.reuse, R28 ;  /* 0x0000001c071c7220 */ /* 0x040fe20000400000 */
[C---:B------:R-:W-:Y:S01]  /*14270*/  FMUL R33, R7.reuse, R33 ;  /* 0x0000002107217220 */ /* 0x040fe20000400000 */
[C---:B------:R-:W-:Y:S01]  /*14280*/  FMUL R32, R7.reuse, R32 ;  /* 0x0000002007207220 */ /* 0x040fe20000400000 */
[----:B------:R-:W-:Y:S01]  /*14290*/  FSEL R14, RZ, -23, P3 ;  /* 0xc1b80000ff0e7808 */ /* 0x000fe20001800000 */
[C---:B------:R-:W-:Y:S01]  /*142a0*/  FMUL R49, R7.reuse, R49 ;  /* 0x0000003107317220 */ /* 0x040fe20000400000 */
[----:B------:R-:W-:Y:S01]  /*142b0*/  I2FP.F32.S32 R15, R11 ;  /* 0x0000000b000f7245 */ /* 0x000fe20000201400 */
[C---:B------:R-:W-:Y:S01]  /*142c0*/  FMUL R48, R7.reuse, R48 ;  /* 0x0000003007307220 */ /* 0x040fe20000400000 */
[C---:B------:R-:W-:Y:S01]  /*142d0*/  FMUL R45, R7.reuse, R45 ;  /* 0x0000002d072d7220 */ /* 0x040fe20000400000 */
[C---:B------:R-:W-:Y:S01]  /*142e0*/  FMUL R44, R7.reuse, R44 ;  /* 0x0000002c072c7220 */ /* 0x040fe20000400000 */
[C---:B------:R-:W-:Y:S01]  /*142f0*/  FMUL R41, R7.reuse, R41 ;  /* 0x0000002907297220 */ /* 0x040fe20000400000 */
[----:B------:R-:W-:Y:S01]  /*14300*/  FMUL R40, R7, R40 ;  /* 0x0000002807287220 */ /* 0x000fe20000400000 */
        /* <DEDUP_REMOVED lines=63> */
[C---:B-1----:R-:W-:Y:S01]  /*14700*/  FMUL R35, R6.reuse, R35 ;  /* 0x0000002306237220 */ /* 0x042fe20000400000 */
        /* <DEDUP_REMOVED lines=45> */
[C---:B------:R-:W-:Y:S01]  /*149e0*/  FMUL R53, R7.reuse, R53 ;  /* 0x0000003507357220 */ /* 0x040fe20000400000 */
[----:B------:R-:W-:Y:S01]  /*149f0*/  FMUL R52, R7, R52 ;  /* 0x0000003407347220 */ /* 0x000fe20000400000 */
[----:B------:R-:W-:Y:S01]  /*14a00*/  FFMA.FTZ R13, R12, 1.1920928955078125e-07, R13 ;  /* 0x340000000c0d7823 */ /* 0x000fe2000001000d */
[----:B------:R-:W-:Y:S01]  /*14a10*/  F2FP.SATFINITE.E4M3.F32.PACK_AB_MERGE_C R24, R25, R24, RZ ;  /* 0x000000181918723e */ /* 0x000fe200048070ff */
[----:B------:R-:W-:Y:S01]  /*14a20*/  FFMA.FTZ R12, R15, 1.1920928955078125e-07, R14 ;  /* 0x340000000f0c7823 */ /* 0x000fe2000001000e */
[----:B------:R-:W-:Y:S01]  /*14a30*/  F2FP.SATFINITE.E4M3.F32.PACK_AB_MERGE_C R28, R29, R28, RZ ;  /* 0x0000001c1d1c723e */ /* 0x000fe200048070ff */
[C---:B------:R-:W-:Y:S01]  /*14a40*/  FMUL R151, R6.reuse, R151 ;  /* 0x0000009706977220 */ /* 0x040fe20000400000 */
[----:B------:R-:W-:Y:S01]  /*14a50*/  F2FP.SATFINITE.E4M3.F32.PACK_AB_MERGE_C R32, R33, R32, RZ ;  /* 0x000000202120723e */ /* 0x000fe200048070ff */
[C---:B------:R-:W-:Y:S01]  /*14a60*/  FMUL R150, R6.reuse, R150 ;  /* 0x0000009606967220 */ /* 0x040fe20000400000 */
        /* <DEDUP_REMOVED lines=59> */
[----:B------:R-:W-:Y:S01]  /*14e20*/  FMUL R26, R6, R26 ;  /* 0x0000001a061a7220 */ /* 0x000fe20000400000 */
[C---:B------:R-:W-:Y:S01]  /*14e30*/  FMUL R65, R7.reuse, R65 ;  /* 0x0000004107417220 */ /* 0x040fe20000400000 */
[C---:B------:R-:W-:Y:S01]  /*14e40*/  FMUL R64, R7.reuse, R64 ;  /* 0x0000004007407220 */ /* 0x040fe20000400000 */
[C---:B------:R-:W-:Y:S01]  /*14e50*/  FMUL R61, R7.reuse, R61 ;  /* 0x0000003d073d7220 */ /* 0x040fe20000400000 */
[C---:B------:R-:W-:Y:S01]  /*14e60*/  FMUL R60, R7.reuse, R60 ;  /* 0x0000003c073c7220 */ /* 0x040fe20000400000 */
[C---:B------:R-:W-:Y:S01]  /*14e70*/  FMUL R57, R7.reuse, R57 ;  /* 0x0000003907397220 */ /* 0x040fe20000400000 */
[----:B------:R-:W-:Y:S01]  /*14e80*/  FMUL R56, R7, R56 ;  /* 0x0000003807387220 */ /* 0x000fe20000400000 */
[----:B------:R-:W-:Y:S01]  /*14e90*/  F2FP.SATFINITE.E4M3.F32.PACK_AB_MERGE_C R40, R41, R40, RZ ;  /* 0x000000282928723e */ /* 0x000fe200048070ff */
[----:B------:R-:W-:Y:S01]  /*14ea0*/  FMUL R149, R7, R149 ;  /* 0x0000009507957220 */ /* 0x000fe20000400000 */
[----:B------:R-:W-:Y:S01]  /*14eb0*/  F2FP.SATFINITE.E4M3.F32.PACK_AB_MERGE_C R44, R45, R44, RZ ;  /* 0x0000002c2d2c723e */ /* 0x000fe200048070ff */
[----:B------:R-:W-:Y:S01]  /*14ec0*/  FMUL R148, R7, R148 ;  /* 0x0000009407947220 */ /* 0x000fe20000400000 */
        /* <DEDUP_REMOVED lines=43> */
[----:B------:R-:W-:Y:S01]  /*15180*/  F2FP.SATFINITE.E4M3.F32.PACK_AB_MERGE_C R34, R35, R34, RZ ;  /* 0x000000222322723e */ /* 0x000fe200048070ff */
[----:B------:R-:W-:Y:S01]  /*15190*/  IMAD.IADD R10, R9, 0x1, -R10 ;  /* 0x00000001090a7824 */ /* 0x000fe200078e0a0a */
[----:B------:R-:W-:Y:S01]  /*151a0*/  F2FP.SATFINITE.E4M3.F32.PACK_AB_MERGE_C R7, R53, R52, RZ ;  /* 0x000000343507723e */ /* 0x000fe200048070ff */
[----:B------:R-:W-:Y:S01]  /*151b0*/  IMAD.IADD R11, R8, 0x1, -R11 ;  /* 0x00000001080b7824 */ /* 0x000fe200078e0a0b */
[----:B------:R-:W-:Y:S01]  /*151c0*/  LOP3.LUT R35, R24, 0xffff, RZ, 0xc0, !PT ;  /* 0x0000ffff18237812 */ /* 0x000fe200078ec0ff */
[----:B------:R-:W-:Y:S01]  /*151d0*/  FADD R10, R10, -1 ;  /* 0xbf8000000a0a7421 */ /* 0x000fe20000000000 */
[----:B------:R-:W-:Y:S01]  /*151e0*/  LOP3.LUT R52, R28, 0xffff, RZ, 0xc0, !PT ;  /* 0x0000ffff1c347812 */ /* 0x000fe200078ec0ff */
[----:B------:R-:W-:Y:S01]  /*151f0*/  FADD R11, R11, -1 ;  /* 0xbf8000000b0b7421 */ /* 0x000fe20000000000 */
[----:B------:R-:W-:-:S02]  /*15200*/  LOP3.LUT R68, R32, 0xffff, RZ, 0xc0, !PT ;  /* 0x0000ffff20447812 */ /* 0x000fc400078ec0ff */
[----:B------:R-:W-:Y:S02]  /*15210*/  LOP3.LUT R156, R48, 0xffff, RZ, 0xc0, !PT ;  /* 0x0000ffff309c7812 */ /* 0x000fe400078ec0ff */
[----:B------:R-:W-:Y:S02]  /*15220*/  LOP3.LUT R41, R40, 0xffff, RZ, 0xc0, !PT ;  /* 0x0000ffff28297812 */ /* 0x000fe400078ec0ff */
[----:B------:R-:W-:Y:S02]  /*15230*/  LOP3.LUT R152, R44, 0xffff, RZ, 0xc0, !PT ;  /* 0x0000ffff2c987812 */ /* 0x000fe400078ec0ff */
[----:B------:R-:W-:Y:S02]  /*15240*/  F2FP.SATFINITE.E4M3.F32.PACK_AB_MERGE_C R26, R27, R26, RZ ;  /* 0x0000001a1b1a723e */ /* 0x000fe400048070ff */
[----:B------:R-:W-:Y:S02]  /*15250*/  F2FP.SATFINITE.E4M3.F32.PACK_AB_MERGE_C R30, R31, R30, RZ ;  /* 0x0000001e1f1e723e */ /* 0x000fe400048070ff */
[----:B------:R-:W-:-:S02]  /*15260*/  F2FP.SATFINITE.E4M3.F32.PACK_AB_MERGE_C R56, R57, R56, RZ ;  /* 0x000000383938723e */ /* 0x000fc400048070ff */
[----:B------:R-:W-:Y:S02]  /*15270*/  F2FP.SATFINITE.E4M3.F32.PACK_AB_MERGE_C R60, R61, R60, RZ ;  /* 0x0000003c3d3c723e */ /* 0x000fe400048070ff */
[----:B------:R-:W-:Y:S02]  /*15280*/  F2FP.SATFINITE.E4M3.F32.PACK_AB_MERGE_C R64, R65, R64, RZ ;  /* 0x000000404140723e */ /* 0x000fe400048070ff */
[----:B------:R-:W-:Y:S02]  /*15290*/  F2FP.SATFINITE.E4M3.F32.PACK_AB_MERGE_C R42, R43, R42, RZ ;  /* 0x0000002a2b2a723e */ /* 0x000fe400048070ff */
[----:B------:R-:W-:Y:S02]  /*152a0*/  F2FP.SATFINITE.E4M3.F32.PACK_AB_MERGE_C R46, R47, R46, RZ ;  /* 0x0000002e2f2e723e */ /* 0x000fe400048070ff */
[----:B------:R-:W-:Y:S02]  /*152b0*/  F2FP.SATFINITE.E4M3.F32.PACK_AB_MERGE_C R50, R51, R50, RZ ;  /* 0x000000323332723e */ /* 0x000fe400048070ff */
[----:B------:R-:W-:-:S02]  /*152c0*/  F2FP.SATFINITE.E4M3.F32.PACK_AB_MERGE_C R14, R14, R17, RZ ;  /* 0x000000110e0e723e */ /* 0x000fc400048070ff */
[----:B------:R-:W-:Y:S02]  /*152d0*/  F2FP.SATFINITE.E4M3.F32.PACK_AB_MERGE_C R72, R73, R72, RZ ;  /* 0x000000484948723e */ /* 0x000fe400048070ff */
[----:B------:R-:W-:Y:S02]  /*152e0*/  F2FP.SATFINITE.E4M3.F32.PACK_AB_MERGE_C R76, R77, R76, RZ ;  /* 0x0000004c4d4c723e */ /* 0x000fe400048070ff */
[----:B------:R-:W-:Y:S02]  /*152f0*/  F2FP.SATFINITE.E4M3.F32.PACK_AB_MERGE_C R80, R81, R80, RZ ;  /* 0x000000505150723e */ /* 0x000fe400048070ff */
[----:B------:R-:W-:Y:S02]  /*15300*/  F2FP.SATFINITE.E4M3.F32.PACK_AB_MERGE_C R6, R6, R19, RZ ;  /* 0x000000130606723e */ /* 0x000fe400048070ff */
[----:B------:R-:W-:Y:S02]  /*15310*/  PRMT R17, R68, 0x3340, R1 ;  /* 0x0000334044117816 */ /* 0x000fe40000000001 */
[----:B------:R-:W-:-:S02]  /*15320*/  PRMT R16, R35, 0x3340, R52 ;  /* 0x0000334023107816 */ /* 0x000fc40000000034 */
[----:B------:R-:W-:Y:S02]  /*15330*/  F2FP.SATFINITE.E4M3.F32.PACK_AB_MERGE_C R15, R15, R84, RZ ;  /* 0x000000540f0f723e */ /* 0x000fe400048070ff */
[----:B------:R-:W-:Y:S02]  /*15340*/  PRMT R19, R156, 0x3340, R1 ;  /* 0x000033409c137816 */ /* 0x000fe40000000001 */
[----:B------:R-:W-:Y:S02]  /*15350*/  PRMT R18, R41, 0x3340, R152 ;  /* 0x0000334029127816 */ /* 0x000fe40000000098 */
[----:B------:R-:W-:Y:S02]  /*15360*/  LOP3.LUT R43, R26, 0xffff, RZ, 0xc0, !PT ;  /* 0x0000ffff1a2b7812 */ /* 0x000fe400078ec0ff */
[----:B------:R-:W-:Y:S02]  /*15370*/  LOP3.LUT R48, R30, 0xffff, RZ, 0xc0, !PT ;  /* 0x0000ffff1e307812 */ /* 0x000fe400078ec0ff */
[----:B------:R-:W-:-:S02]  /*15380*/  LOP3.LUT R84, R34, 0xffff, RZ, 0xc0, !PT ;  /* 0x0000ffff22547812 */ /* 0x000fc400078ec0ff */
[----:B------:R-:W-:Y:S02]  /*15390*/  LOP3.LUT R56, R56, 0xffff, RZ, 0xc0, !PT ;  /* 0x0000ffff38387812 */ /* 0x000fe400078ec0ff */
[----:B------:R-:W-:Y:S02]  /*153a0*/  LOP3.LUT R45, R60, 0xffff, RZ, 0xc0, !PT ;  /* 0x0000ffff3c2d7812 */ /* 0x000fe400078ec0ff */
[----:B------:R-:W-:Y:S02]  /*153b0*/  LOP3.LUT R64, R64, 0xffff, RZ, 0xc0, !PT ;  /* 0x0000ffff40407812 */ /* 0x000fe400078ec0ff */
[----:B------:R-:W-:Y:S02]  /*153c0*/  LOP3.LUT R53, R42, 0xffff, RZ, 0xc0, !PT ;  /* 0x0000ffff2a357812 */ /* 0x000fe400078ec0ff */
[----:B------:R-:W-:Y:S02]  /*153d0*/  LOP3.LUT R154, R46, 0xffff, RZ, 0xc0, !PT ;  /* 0x0000ffff2e9a7812 */ /* 0x000fe400078ec0ff */
[----:B------:R-:W-:-:S02]  /*153e0*/  LOP3.LUT R158, R50, 0xffff, RZ, 0xc0, !PT ;  /* 0x0000ffff329e7812 */ /* 0x000fc400078ec0ff */
[----:B------:R-:W-:Y:S02]  /*153f0*/  LOP3.LUT R80, R80, 0xffff, RZ, 0xc0, !PT ;  /* 0x0000ffff50507812 */ /* 0x000fe400078ec0ff */
[----:B------:R-:W-:Y:S02]  /*15400*/  LOP3.LUT R72, R72, 0xffff, RZ, 0xc0, !PT ;  /* 0x0000ffff48487812 */ /* 0x000fe400078ec0ff */
[----:B------:R-:W-:Y:S02]  /*15410*/  LOP3.LUT R49, R76, 0xffff, RZ, 0xc0, !PT ;  /* 0x0000ffff4c317812 */ /* 0x000fe400078ec0ff */
[----:B------:R-:W-:Y:S02]  /*15420*/  F2FP.SATFINITE.E4M3.F32.PACK_AB_MERGE_C R58, R59, R58, RZ ;  /* 0x0000003a3b3a723e */ /* 0x000fe400048070ff */
[----:B------:R-:W-:Y:S02]  /*15430*/  F2FP.SATFINITE.E4M3.F32.PACK_AB_MERGE_C R62, R63, R62, RZ ;  /* 0x0000003e3f3e723e */ /* 0x000fe400048070ff */
[----:B------:R-:W-:-:S02]  /*15440*/  F2FP.SATFINITE.E4M3.F32.PACK_AB_MERGE_C R66, R67, R66, RZ ;  /* 0x000000424342723e */ /* 0x000fc400048070ff */
[----:B------:R-:W-:Y:S02]  /*15450*/  PRMT R16, R16, 0x5410, R17 ;  /* 0x0000541010107816 */ /* 0x000fe40000000011 */
[----:B------:R-:W-:Y:S01]  /*15460*/  F2FP.SATFINITE.E4M3.F32.PACK_AB_MERGE_C R74, R75, R74, RZ ;  /* 0x0000004a4b4a723e */ /* 0x000fe200048070ff */
[----:B------:R-:W-:Y:S01]  /*15470*/  IMAD.MOV.U32 R75, RZ, RZ, 0x3dc6b27f ;  /* 0x3dc6b27fff4b7424 */ /* 0x000fe200078e00ff */
[----:B------:R-:W-:Y:S02]  /*15480*/  F2FP.SATFINITE.E4M3.F32.PACK_AB_MERGE_C R78, R79, R78, RZ ;  /* 0x0000004e4f4e723e */ /* 0x000fe400048070ff */
[----:B------:R-:W-:Y:S02]  /*15490*/  F2FP.SATFINITE.E4M3.F32.PACK_AB_MERGE_C R82, R83, R82, RZ ;  /* 0x000000525352723e */ /* 0x000fe400048070ff */
[----:B------:R-:W-:Y:S02]  /*154a0*/  F2FP.SATFINITE.E4M3.F32.PACK_AB_MERGE_C R88, R89, R88, RZ ;  /* 0x000000585958723e */ /* 0x000fe400048070ff */
[----:B------:R-:W-:-:S02]  /*154b0*/  F2FP.SATFINITE.E4M3.F32.PACK_AB_MERGE_C R92, R93, R92, RZ ;  /* 0x0000005c5d5c723e */ /* 0x000fc400048070ff */
[----:B------:R-:W-:Y:S02]  /*154c0*/  F2FP.SATFINITE.E4M3.F32.PACK_AB_MERGE_C R96, R97, R96, RZ ;  /* 0x000000606160723e */ /* 0x000fe400048070ff */
[----:B------:R-:W-:Y:S02]  /*154d0*/  PRMT R17, R18, 0x5410, R19 ;  /* 0x0000541012117816 */ /* 0x000fe40000000013 */
[----:B------:R-:W-:Y:S02]  /*154e0*/  F2FP.SATFINITE.E4M3.F32.PACK_AB_MERGE_C R104, R105, R104, RZ ;  /* 0x000000686968723e */ /* 0x000fe400048070ff */
[----:B------:R-:W-:Y:S02]  /*154f0*/  F2FP.SATFINITE.E4M3.F32.PACK_AB_MERGE_C R108, R109, R108, RZ ;  /* 0x0000006c6d6c723e */ /* 0x000fe400048070ff */
[----:B------:R-:W-:Y:S02]  /*15500*/  F2FP.SATFINITE.E4M3.F32.PACK_AB_MERGE_C R112, R113, R112, RZ ;  /* 0x000000707170723e */ /* 0x000fe400048070ff */
[----:B------:R-:W-:-:S02]  /*15510*/  PRMT R19, R64, 0x3340, R1 ;  /* 0x0000334040137816 */ /* 0x000fc40000000001 */
[----:B------:R-:W-:Y:S02]  /*15520*/  PRMT R25, R84, 0x3340, R1 ;  /* 0x0000334054197816 */ /* 0x000fe40000000001 */
[----:B------:R-:W-:Y:S02]  /*15530*/  PRMT R18, R56, 0x3340, R45 ;  /* 0x0000334038127816 */ /* 0x000fe4000000002d */
[----:B------:R-:W-:Y:S02]  /*15540*/  PRMT R24, R43, 0x3340, R48 ;  /* 0x000033402b187816 */ /* 0x000fe40000000030 */
[----:B------:R-:W-:Y:S02]  /*15550*/  F2FP.SATFINITE.E4M3.F32.PACK_AB_MERGE_C R54, R55, R54, RZ ;  /* 0x000000363736723e */ /* 0x000fe400048070ff */
[--C-:B------:R-:W-:Y:S02]  /*15560*/  PRMT R23, R80, 0x3340, R1.reuse ;  /* 0x0000334050177816 */ /* 0x100fe40000000001 */
[----:B------:R-:W-:-:S02]  /*15570*/  PRMT R27, R158, 0x3340, R1 ;  /* 0x000033409e1b7816 */ /* 0x000fc40000000001 */
[----:B------:R-:W-:Y:S02]  /*15580*/  PRMT R22, R72, 0x3340, R49 ;  /* 0x0000334048167816 */ /* 0x000fe40000000031 */
[----:B------:R-:W-:Y:S02]  /*15590*/  PRMT R26, R53, 0x3340, R154 ;  /* 0x00003340351a7816 */ /* 0x000fe4000000009a */
[----:B------:R-:W-:Y:S02]  /*155a0*/  LOP3.LUT R58, R58, 0xffff, RZ, 0xc0, !PT ;  /* 0x0000ffff3a3a7812 */ /* 0x000fe400078ec0ff */
[----:B------:R-:W-:Y:S02]  /*155b0*/  LOP3.LUT R55, R62, 0xffff, RZ, 0xc0, !PT ;  /* 0x0000ffff3e377812 */ /* 0x000fe400078ec0ff */
[----:B------:R-:W-:Y:S02]  /*155c0*/  LOP3.LUT R66, R66, 0xffff, RZ, 0xc0, !PT ;  /* 0x0000ffff42427812 */ /* 0x000fe400078ec0ff */
[----:B------:R-:W-:-:S02]  /*155d0*/  F2FP.SATFINITE.E4M3.F32.PACK_AB_MERGE_C R136, R137, R136, RZ ;  /* 0x000000888988723e */ /* 0x000fc400048070ff */
[----:B------:R-:W-:Y:S02]  /*155e0*/  F2FP.SATFINITE.E4M3.F32.PACK_AB_MERGE_C R140, R141, R140, RZ ;  /* 0x0000008c8d8c723e */ /* 0x000fe400048070ff */
[----:B------:R-:W-:Y:S02]  /*155f0*/  F2FP.SATFINITE.E4M3.F32.PACK_AB_MERGE_C R144, R145, R144, RZ ;  /* 0x000000909190723e */ /* 0x000fe400048070ff */
[----:B------:R-:W-:Y:S02]  /*15600*/  LOP3.LUT R74, R74, 0xffff, RZ, 0xc0, !PT ;  /* 0x0000ffff4a4a7812 */ /* 0x000fe400078ec0ff */
[----:B------:R-:W-:Y:S02]  /*15610*/  LOP3.LUT R57, R78, 0xffff, RZ, 0xc0, !PT ;  /* 0x0000ffff4e397812 */ /* 0x000fe400078ec0ff */
[----:B------:R-:W-:Y:S02]  /*15620*/  LOP3.LUT R82, R82, 0xffff, RZ, 0xc0, !PT ;  /* 0x0000ffff52527812 */ /* 0x000fe400078ec0ff */
[----:B------:R-:W-:-:S02]  /*15630*/  LOP3.LUT R88, R88, 0xffff, RZ, 0xc0, !PT ;  /* 0x0000ffff58587812 */ /* 0x000fc400078ec0ff */
[----:B------:R-:W-:Y:S02]  /*15640*/  LOP3.LUT R59, R92, 0xffff, RZ, 0xc0, !PT ;  /* 0x0000ffff5c3b7812 */ /* 0x000fe400078ec0ff */
[----:B------:R-:W-:Y:S02]  /*15650*/  LOP3.LUT R96, R96, 0xffff, RZ, 0xc0, !PT ;  /* 0x0000ffff60607812 */ /* 0x000fe400078ec0ff */
[----:B------:R-:W-:Y:S02]  /*15660*/  F2FP.SATFINITE.E4M3.F32.PACK_AB_MERGE_C R90, R91, R90, RZ ;  /* 0x0000005a5b5a723e */ /* 0x000fe400048070ff */
[----:B------:R-:W-:Y:S02]  /*15670*/  F2FP.SATFINITE.E4M3.F32.PACK_AB_MERGE_C R94, R95, R94, RZ ;  /* 0x0000005e5f5e723e */ /* 0x000fe400048070ff */
[----:B------:R-:W-:Y:S02]  /*15680*/  F2FP.SATFINITE.E4M3.F32.PACK_AB_MERGE_C R98, R99, R98, RZ ;  /* 0x000000626362723e */ /* 0x000fe400048070ff */
[----:B------:R-:W-:-:S02]  /*15690*/  PRMT R18, R18, 0x5410, R19 ;  /* 0x0000541012127816 */ /* 0x000fc40000000013 */
[----:B------:R-:W-:Y:S02]  /*156a0*/  PRMT R24, R24, 0x5410, R25 ;  /* 0x0000541018187816 */ /* 0x000fe40000000019 */
[----:B------:R-:W-:Y:S02]  /*156b0*/  LOP3.LUT R104, R104, 0xffff, RZ, 0xc0, !PT ;  /* 0x0000ffff68687812 */ /* 0x000fe400078ec0ff */
[----:B------:R-:W-:Y:S02]  /*156c0*/  LOP3.LUT R61, R108, 0xffff, RZ, 0xc0, !PT ;  /* 0x0000ffff6c3d7812 */ /* 0x000fe400078ec0ff */
[----:B------:R-:W-:Y:S02]  /*156d0*/  LOP3.LUT R112, R112, 0xffff, RZ, 0xc0, !PT ;  /* 0x0000ffff70707812 */ /* 0x000fe400078ec0ff */
        /* <DEDUP_REMOVED lines=8> */
[----:B------:R-:W-:Y:S02]  /*15760*/  PRMT R23, R66, 0x3340, R1 ;  /* 0x0000334042177816 */ /* 0x000fe40000000001 */
[----:B------:R-:W-:Y:S02]  /*15770*/  PRMT R26, R58, 0x3340, R55 ;  /* 0x000033403a1a7816 */ /* 0x000fe40000000037 */
[--C-:B------:R-:W-:Y:S02]  /*15780*/  PRMT R22, R82, 0x3340, R1.reuse ;  /* 0x0000334052167816 */ /* 0x100fe40000000001 */
[----:B------:R-:W-:Y:S02]  /*15790*/  PRMT R29, R96, 0x3340, R1 ;  /* 0x00003340601d7816 */ /* 0x000fe40000000001 */
[----:B------:R-:W-:Y:S02]  /*157a0*/  PRMT R27, R74, 0x3340, R57 ;  /* 0x000033404a1b7816 */ /* 0x000fe40000000039 */
[----:B------:R-:W-:-:S02]  /*157b0*/  PRMT R28, R88, 0x3340, R59 ;  /* 0x00003340581c7816 */ /* 0x000fc4000000003b */
[----:B------:R-:W-:Y:S02]  /*157c0*/  LOP3.LUT R144, R144, 0xffff, RZ, 0xc0, !PT ;  /* 0x0000ffff90907812 */ /* 0x000fe400078ec0ff */
[----:B------:R-:W-:Y:S02]  /*157d0*/  LOP3.LUT R136, R136, 0xffff, RZ, 0xc0, !PT ;  /* 0x0000ffff88887812 */ /* 0x000fe400078ec0ff */
[----:B------:R-:W-:Y:S02]  /*157e0*/  LOP3.LUT R67, R140, 0xffff, RZ, 0xc0, !PT ;  /* 0x0000ffff8c437812 */ /* 0x000fe400078ec0ff */
[----:B------:R-:W-:Y:S02]  /*157f0*/  PRMT R31, R112, 0x3340, R1 ;  /* 0x00003340701f7816 */ /* 0x000fe40000000001 */
[----:B------:R-:W-:Y:S02]  /*15800*/  PRMT R30, R104, 0x3340, R61 ;  /* 0x00003340681e7816 */ /* 0x000fe4000000003d */
        /* <DEDUP_REMOVED lines=9> */
[----:B------:R-:W-:Y:S02]  /*158a0*/  PRMT R26, R26, 0x5410, R23 ;  /* 0x000054101a1a7816 */ /* 0x000fe40000000017 */
[----:B------:R-:W-:Y:S02]  /*158b0*/  PRMT R27, R27, 0x5410, R22 ;  /* 0x000054101b1b7816 */ /* 0x000fe40000000016 */
[----:B------:R-:W-:Y:S02]  /*158c0*/  PRMT R28, R28, 0x5410, R29 ;  /* 0x000054101c1c7816 */ /* 0x000fe4000000001d */
[----:B------:R-:W-:-:S02]  /*158d0*/  PRMT R23, R144, 0x3340, R1 ;  /* 0x0000334090177816 */ /* 0x000fc40000000001 */
[----:B------:R-:W-:Y:S02]  /*158e0*/  PRMT R32, R136, 0x3340, R67 ;  /* 0x0000334088207816 */ /* 0x000fe40000000043 */
[----:B------:R-:W-:Y:S02]  /*158f0*/  PRMT R22, R30, 0x5410, R31 ;  /* 0x000054101e167816 */ /* 0x000fe4000000001f */
[----:B------:R-:W-:Y:S02]  /*15900*/  PRMT R34, R98, 0x3340, R1 ;  /* 0x0000334062227816 */ /* 0x000fe40000000001 */
[----:B------:R-:W-:Y:S02]  /*15910*/  PRMT R29, R90, 0x3340, R65 ;  /* 0x000033405a1d7816 */ /* 0x000fe40000000041 */
[----:B------:R-:W-:Y:S02]  /*15920*/  F2FP.SATFINITE.E4M3.F32.PACK_AB_MERGE_C R122, R123, R122, RZ ;  /* 0x0000007a7b7a723e */ /* 0x000fe400048070ff */
[----:B------:R-:W-:-:S02]  /*15930*/  F2FP.SATFINITE.E4M3.F32.PACK_AB_MERGE_C R126, R127, R126, RZ ;  /* 0x0000007e7f7e723e */ /* 0x000fc400048070ff */
[----:B------:R-:W-:Y:S02]  /*15940*/  F2FP.SATFINITE.E4M3.F32.PACK_AB_MERGE_C R130, R131, R130, RZ ;  /* 0x000000828382723e */ /* 0x000fe400048070ff */
[--C-:B------:R-:W-:Y:S02]  /*15950*/  PRMT R30, R128, 0x3340, R1.reuse ;  /* 0x00003340801e7816 */ /* 0x100fe40000000001 */
[----:B------:R-:W-:Y:S02]  /*15960*/  PRMT R36, R114, 0x3340, R1 ;  /* 0x0000334072247816 */ /* 0x000fe40000000001 */
[----:B------:R-:W-:Y:S02]  /*15970*/  PRMT R33, R120, 0x3340, R63 ;  /* 0x0000334078217816 */ /* 0x000fe4000000003f */
[----:B------:R-:W-:Y:S02]  /*15980*/  PRMT R31, R106, 0x3340, R69 ;  /* 0x000033406a1f7816 */ /* 0x000fe40000000045 */
[----:B------:R-:W-:-:S02]  /*15990*/  PRMT R32, R32, 0x5410, R23 ;  /* 0x0000541020207816 */ /* 0x000fc40000000017 */
[----:B------:R-:W-:Y:S02]  /*159a0*/  F2FP.SATFINITE.E4M3.F32.PACK_AB_MERGE_C R70, R71, R70, RZ ;  /* 0x000000464746723e */ /* 0x000fe400048070ff */
[----:B------:R-:W-:Y:S02]  /*159b0*/  PRMT R23, R29, 0x5410, R34 ;  /* 0x000054101d177816 */ /* 0x000fe40000000022 */
[----:B------:R-:W-:Y:S02]  /*159c0*/  PRMT R33, R33, 0x5410, R30 ;  /* 0x0000541021217816 */ /* 0x000fe4000000001e */
[----:B------:R-:W-:Y:S02]  /*159d0*/  PRMT R29, R31, 0x5410, R36 ;  /* 0x000054101f1d7816 */ /* 0x000fe40000000024 */
[----:B------:R-:W-:Y:S02]  /*159e0*/  LOP3.LUT R122, R122, 0xffff, RZ, 0xc0, !PT ;  /* 0x0000ffff7a7a7812 */ /* 0x000fe400078ec0ff */
[----:B------:R-:W-:-:S02]  /*159f0*/  LOP3.LUT R71, R126, 0xffff, RZ, 0xc0, !PT ;  /* 0x0000ffff7e477812 */ /* 0x000fc400078ec0ff */
[----:B------:R-:W-:Y:S02]  /*15a00*/  LOP3.LUT R130, R130, 0xffff, RZ, 0xc0, !PT ;  /* 0x0000ffff82827812 */ /* 0x000fe400078ec0ff */
[----:B------:R-:W-:Y:S02]  /*15a10*/  SHF.R.U32.HI R30, RZ, 0x8, R35 ;  /* 0x00000008ff1e7819 */ /* 0x000fe40000011623 */
[----:B------:R-:W-:Y:S02]  /*15a20*/  SHF.R.U32.HI R31, RZ, 0x8, R52 ;  /* 0x00000008ff1f7819 */ /* 0x000fe40000011634 */
[----:B------:R-:W-:Y:S02]  /*15a30*/  F2FP.SATFINITE.E4M3.F32.PACK_AB_MERGE_C R138, R139, R138, RZ ;  /* 0x0000008a8b8a723e */ /* 0x000fe400048070ff */
[----:B------:R-:W-:Y:S02]  /*15a40*/  F2FP.SATFINITE.E4M3.F32.PACK_AB_MERGE_C R142, R143, R142, RZ ;  /* 0x0000008e8f8e723e */ /* 0x000fe400048070ff */
[----:B------:R-:W-:-:S02]  /*15a50*/  F2FP.SATFINITE.E4M3.F32.PACK_AB_MERGE_C R146, R147, R146, RZ ;  /* 0x000000929392723e */ /* 0x000fc400048070ff */
[----:B------:R-:W-:Y:S02]  /*15a60*/  SHF.R.U32.HI R34, RZ, 0x8, R68 ;  /* 0x00000008ff227819 */ /* 0x000fe40000011644 */
        /* <DEDUP_REMOVED lines=8> */
[----:B------:R-:W-:Y:S02]  /*15af0*/  PRMT R30, R37, 0x5410, R42 ;  /* 0x00005410251e7816 */ /* 0x000fe4000000002a */
[----:B------:R-:W-:Y:S02]  /*15b00*/  F2FP.SATFINITE.E4M3.F32.PACK_AB_MERGE_C R38, R39, R38, RZ ;  /* 0x000000262726723e */ /* 0x000fe400048070ff */
[----:B------:R-:W-:-:S02]  /*15b10*/  PRMT R34, R36, 0x3340, R35 ;  /* 0x0000334024227816 */ /* 0x000fc40000000023 */
[----:B------:R-:W-:Y:S02]  /*15b20*/  SHF.R.U32.HI R42, RZ, 0x8, R64 ;  /* 0x00000008ff2a7819 */ /* 0x000fe40000011640 */
[----:B------:R-:W-:Y:S02]  /*15b30*/  PRMT R44, R146, 0x3340, R1 ;  /* 0x00003340922c7816 */ /* 0x000fe40000000001 */
[----:B------:R-:W-:Y:S02]  /*15b40*/  PRMT R39, R138, 0x3340, R73 ;  /* 0x000033408a277816 */ /* 0x000fe40000000049 */
[----:B------:R-:W-:Y:S02]  /*15b50*/  SHF.R.U32.HI R36, RZ, 0x8, R41 ;  /* 0x00000008ff247819 */ /* 0x000fe40000011629 */
[----:B------:R-:W-:Y:S02]  /*15b60*/  SHF.R.U32.HI R37, RZ, 0x8, R152 ;  /* 0x00000008ff257819 */ /* 0x000fe40000011698 */
[----:B------:R-:W-:-:S02]  /*15b70*/  LOP3.LUT R42, R42, 0xffff, RZ, 0xc0, !PT ;  /* 0x0000ffff2a2a7812 */ /* 0x000fc400078ec0ff */
[----:B------:R-:W-:Y:S02]  /*15b80*/  PRMT R31, R39, 0x5410, R44 ;  /* 0x00005410271f7816 */ /* 0x000fe4000000002c */
[----:B------:R-:W-:Y:S02]  /*15b90*/  LOP3.LUT R37, R37, 0xffff, RZ, 0xc0, !PT ;  /* 0x0000ffff25257812 */ /* 0x000fe400078ec0ff */
[----:B------:R-:W-:Y:S02]  /*15ba0*/  LOP3.LUT R36, R36, 0xffff, RZ, 0xc0, !PT ;  /* 0x0000ffff24247812 */ /* 0x000fe400078ec0ff */
[----:B------:R-:W-:Y:S02]  /*15bb0*/  PRMT R35, R40, 0x3340, R1 ;  /* 0x0000334028237816 */ /* 0x000fe40000000001 */
[----:B------:R-:W-:Y:S02]  /*15bc0*/  SHF.R.U32.HI R39, RZ, 0x8, R156 ;  /* 0x00000008ff277819 */ /* 0x000fe4000001169c */
[----:B------:R-:W-:-:S02]  /*15bd0*/  SHF.R.U32.HI R40, RZ, 0x8, R56 ;  /* 0x00000008ff287819 */ /* 0x000fc40000011638 */
[----:B------:R-:W-:Y:S02]  /*15be0*/  SHF.R.U32.HI R41, RZ, 0x8, R45 ;  /* 0x00000008ff297819 */ /* 0x000fe4000001162d */
[----:B------:R-:W-:Y:S02]  /*15bf0*/  PRMT R47, R42, 0x3340, R1 ;  /* 0x000033402a2f7816 */ /* 0x000fe40000000001 */
[----:B------:R-:W-:Y:S02]  /*15c00*/  PRMT R44, R36, 0x3340, R37 ;  /* 0x00003340242c7816 */ /* 0x000fe40000000025 */
[----:B------:R-:W-:Y:S02]  /*15c10*/  SHF.R.U32.HI R42, RZ, 0x8, R80 ;  /* 0x00000008ff2a7819 */ /* 0x000fe40000011650 */
[----:B------:R-:W-:Y:S02]  /*15c20*/  LOP3.LUT R46, R39, 0xffff, RZ, 0xc0, !PT ;  /* 0x0000ffff272e7812 */ /* 0x000fe400078ec0ff */
[----:B------:R-:W-:-:S02]  /*15c30*/  SHF.R.U32.HI R36, RZ, 0x8, R43 ;  /* 0x00000008ff247819 */ /* 0x000fc4000001162b */
[----:B------:R-:W-:Y:S02]  /*15c40*/  SHF.R.U32.HI R37, RZ, 0x8, R48 ;  /* 0x00000008ff257819 */ /* 0x000fe40000011630 */
[----:B------:R-:W-:Y:S02]  /*15c50*/  LOP3.LUT R41, R41, 0xffff, RZ, 0xc0, !PT ;  /* 0x0000ffff29297812 */ /* 0x000fe400078ec0ff */
[----:B------:R-:W-:Y:S02]  /*15c60*/  LOP3.LUT R40, R40, 0xffff, RZ, 0xc0, !PT ;  /* 0x0000ffff28287812 */ /* 0x000fe400078ec0ff */
[----:B------:R-:W-:Y:S02]  /*15c70*/  SHF.R.U32.HI R39, RZ, 0x8, R84 ;  /* 0x00000008ff277819 */ /* 0x000fe40000011654 */
[----:B------:R-:W-:Y:S02]  /*15c80*/  LOP3.LUT R42, R42, 0xffff, RZ, 0xc0, !PT ;  /* 0x0000ffff2a2a7812 */ /* 0x000fe400078ec0ff */
[----:B------:R-:W-:-:S02]  /*15c90*/  PRMT R45, R46, 0x3340, R1 ;  /* 0x000033402e2d7816 */ /* 0x000fc40000000001 */
[----:B------:R-:W-:Y:S02]  /*15ca0*/  LOP3.LUT R37, R37, 0xffff, RZ, 0xc0, !PT ;  /* 0x0000ffff25257812 */ /* 0x000fe400078ec0ff */
[----:B------:R-:W-:Y:S02]  /*15cb0*/  LOP3.LUT R36, R36, 0xffff, RZ, 0xc0, !PT ;  /* 0x0000ffff24247812 */ /* 0x000fe400078ec0ff */
[----:B------:R-:W-:Y:S02]  /*15cc0*/  PRMT R46, R40, 0x3340, R41 ;  /* 0x00003340282e7816 */ /* 0x000fe40000000029 */
[----:B------:R-:W-:Y:S02]  /*15cd0*/  SHF.R.U32.HI R41, RZ, 0x8, R49 ;  /* 0x00000008ff297819 */ /* 0x000fe40000011631 */
[----:B------:R-:W-:Y:S02]  /*15ce0*/  LOP3.LUT R52, R39, 0xffff, RZ, 0xc0, !PT ;  /* 0x0000ffff27347812 */ /* 0x000fe400078ec0ff */
[----:B------:R-:W-:-:S02]  /*15cf0*/  PRMT R49, R42, 0x3340, R1 ;  /* 0x000033402a317816 */ /* 0x000fc40000000001 */
[----:B------:R-:W-:Y:S02]  /*15d00*/  SHF.R.U32.HI R39, RZ, 0x8, R158 ;  /* 0x00000008ff277819 */ /* 0x000fe4000001169e */
[----:B------:R-:W-:Y:S02]  /*15d10*/  PRMT R50, R36, 0x3340, R37 ;  /* 0x0000334024327816 */ /* 0x000fe40000000025 */
[----:B------:R-:W-:Y:S02]  /*15d20*/  SHF.R.U32.HI R42, RZ, 0x8, R66 ;  /* 0x00000008ff2a7819 */ /* 0x000fe40000011642 */
[----:B------:R-:W-:Y:S02]  /*15d30*/  SHF.R.U32.HI R40, RZ, 0x8, R72 ;  /* 0x00000008ff287819 */ /* 0x000fe40000011648 */
[----:B------:R-:W-:Y:S02]  /*15d40*/  SHF.R.U32.HI R36, RZ, 0x8, R53 ;  /* 0x00000008ff247819 */ /* 0x000fe40000011635 */
[----:B------:R-:W-:-:S02]  /*15d50*/  SHF.R.U32.HI R37, RZ, 0x8, R154 ;  /* 0x00000008ff257819 */ /* 0x000fc4000001169a */
[----:B------:R-:W-:Y:S02]  /*15d60*/  LOP3.LUT R56, R39, 0xffff, RZ, 0xc0, !PT ;  /* 0x0000ffff27387812 */ /* 0x000fe400078ec0ff */
[----:B------:R-:W-:Y:S02]  /*15d70*/  LOP3.LUT R42, R42, 0xffff, RZ, 0xc0, !PT ;  /* 0x0000ffff2a2a7812 */ /* 0x000fe400078ec0ff */
[----:B------:R-:W-:Y:S02]  /*15d80*/  LOP3.LUT R41, R41, 0xffff, RZ, 0xc0, !PT ;  /* 0x0000ffff29297812 */ /* 0x000fe400078ec0ff */
[----:B------:R-:W-:Y:S02]  /*15d90*/  LOP3.LUT R40, R40, 0xffff, RZ, 0xc0, !PT ;  /* 0x0000ffff28287812 */ /* 0x000fe400078ec0ff */
[----:B------:R-:W-:Y:S02]  /*15da0*/  LOP3.LUT R37, R37, 0xffff, RZ, 0xc0, !PT ;  /* 0x0000ffff25257812 */ /* 0x000fe400078ec0ff */
[----:B------:R-:W-:-:S02]  /*15db0*/  LOP3.LUT R36, R36, 0xffff, RZ, 0xc0, !PT ;  /* 0x0000ffff24247812 */ /* 0x000fc400078ec0ff */
[--C-:B------:R-:W-:Y:S02]  /*15dc0*/  PRMT R53, R56, 0x3340, R1.reuse ;  /* 0x0000334038357816 */ /* 0x100fe40000000001 */
[--C-:B------:R-:W-:Y:S02]  /*15dd0*/  PRMT R51, R52, 0x3340, R1.reuse ;  /* 0x0000334034337816 */ /* 0x100fe40000000001 */
[----:B------:R-:W-:Y:S02]  /*15de0*/  PRMT R56, R42, 0x3340, R1 ;  /* 0x000033402a387816 */ /* 0x000fe40000000001 */
[----:B------:R-:W-:Y:S02]  /*15df0*/  PRMT R48, R40, 0x3340, R41 ;  /* 0x0000334028307816 */ /* 0x000fe40000000029 */
[----:B------:R-:W-:Y:S02]  /*15e00*/  PRMT R52, R36, 0x3340, R37 ;  /* 0x0000334024347816 */ /* 0x000fe40000000025 */
[----:B------:R-:W-:-:S02]  /*15e10*/  SHF.R.U32.HI R42, RZ, 0x8, R96 ;  /* 0x00000008ff2a7819 */ /* 0x000fc40000011660 */
[----:B------:R-:W-:Y:S02]  /*15e20*/  SHF.R.U32.HI R40, RZ, 0x8, R58 ;  /* 0x00000008ff287819 */ /* 0x000fe4000001163a */
[----:B------:R-:W-:Y:S02]  /*15e30*/  SHF.R.U32.HI R41, RZ, 0x8, R55 ;  /* 0x00000008ff297819 */ /* 0x000fe40000011637 */
[----:B------:R-:W-:Y:S02]  /*15e40*/  SHF.R.U32.HI R36, RZ, 0x8, R74 ;  /* 0x00000008ff247819 */ /* 0x000fe4000001164a */
[----:B------:R-:W-:Y:S02]  /*15e50*/  SHF.R.U32.HI R37, RZ, 0x8, R57 ;  /* 0x00000008ff257819 */ /* 0x000fe40000011639 */
[----:B------:R-:W-:Y:S02]  /*15e60*/  LOP3.LUT R42, R42, 0xffff, RZ, 0xc0, !PT ;  /* 0x0000ffff2a2a7812 */ /* 0x000fe400078ec0ff */
[----:B------:R-:W-:-:S02]  /*15e70*/  LOP3.LUT R41, R41, 0xffff, RZ, 0xc0, !PT ;  /* 0x0000ffff29297812 */ /* 0x000fc400078ec0ff */
[----:B------:R-:W-:Y:S02]  /*15e80*/  LOP3.LUT R40, R40, 0xffff, RZ, 0xc0, !PT ;  /* 0x0000ffff28287812 */ /* 0x000fe400078ec0ff */
[----:B------:R-:W-:Y:S02]  /*15e90*/  LOP3.LUT R37, R37, 0xffff, RZ, 0xc0, !PT ;  /* 0x0000ffff25257812 */ /* 0x000fe400078ec0ff */
[----:B------:R-:W-:Y:S02]  /*15ea0*/  LOP3.LUT R36, R36, 0xffff, RZ, 0xc0, !PT ;  /* 0x0000ffff24247812 */ /* 0x000fe400078ec0ff */
[----:B------:R-:W-:Y:S02]  /*15eb0*/  PRMT R60, R42, 0x3340, R1 ;  /* 0x000033402a3c7816 */ /* 0x000fe40000000001 */
[----:B------:R-:W-:Y:S02]  /*15ec0*/  PRMT R55, R40, 0x3340, R41 ;  /* 0x0000334028377816 */ /* 0x000fe40000000029 */
[----:B------:R-:W-:-:S02]  /*15ed0*/  PRMT R57, R36, 0x3340, R37 ;  /* 0x0000334024397816 */ /* 0x000fc40000000025 */
[----:B------:R-:W-:Y:S02]  /*15ee0*/  SHF.R.U32.HI R42, RZ, 0x8, R128 ;  /* 0x00000008ff2a7819 */ /* 0x000fe40000011680 */
[----:B------:R-:W-:Y:S02]  /*15ef0*/  SHF.R.U32.HI R40, RZ, 0x8, R88 ;  /* 0x00000008ff287819 */ /* 0x000fe40000011658 */
[----:B------:R-:W-:Y:S02]  /*15f00*/  SHF.R.U32.HI R41, RZ, 0x8, R59 ;  /* 0x00000008ff297819 */ /* 0x000fe4000001163b */
[----:B------:R-:W-:Y:S02]  /*15f10*/  SHF.R.U32.HI R36, RZ, 0x8, R104 ;  /* 0x00000008ff247819 */ /* 0x000fe40000011668 */
[----:B------:R-:W-:Y:S02]  /*15f20*/  SHF.R.U32.HI R37, RZ, 0x8, R61 ;  /* 0x00000008ff257819 */ /* 0x000fe4000001163d */
[----:B------:R-:W-:-:S02]  /*15f30*/  LOP3.LUT R42, R42, 0xffff, RZ, 0xc0, !PT ;  /* 0x0000ffff2a2a7812 */ /* 0x000fc400078ec0ff */
[----:B------:R-:W-:Y:S02]  /*15f40*/  LOP3.LUT R41, R41, 0xffff, RZ, 0xc0, !PT ;  /* 0x0000ffff29297812 */ /* 0x000fe400078ec0ff */
[----:B------:R-:W-:Y:S02]  /*15f50*/  LOP3.LUT R40, R40, 0xffff, RZ, 0xc0, !PT ;  /* 0x0000ffff28287812 */ /* 0x000fe400078ec0ff */
[----:B------:R-:W-:Y:S02]  /*15f60*/  LOP3.LUT R37, R37, 0xffff, RZ, 0xc0, !PT ;  /* 0x0000ffff25257812 */ /* 0x000fe400078ec0ff */
[----:B------:R-:W-:Y:S02]  /*15f70*/  LOP3.LUT R36, R36, 0xffff, RZ, 0xc0, !PT ;  /* 0x0000ffff24247812 */ /* 0x000fe400078ec0ff */
[----:B------:R-:W-:Y:S02]  /*15f80*/  SHF.R.U32.HI R39, RZ, 0x8, R82 ;  /* 0x00000008ff277819 */ /* 0x000fe40000011652 */
[----:B------:R-:W-:-:S02]  /*15f90*/  PRMT R64, R42, 0x3340, R1 ;  /* 0x000033402a407816 */ /* 0x000fc40000000001 */
[----:B------:R-:W-:Y:S02]  /*15fa0*/  PRMT R59, R40, 0x3340, R41 ;  /* 0x00003340283b7816 */ /* 0x000fe40000000029 */
[----:B------:R-:W-:Y:S02]  /*15fb0*/  PRMT R61, R36, 0x3340, R37 ;  /* 0x00003340243d7816 */ /* 0x000fe40000000025 */
[----:B------:R-:W-:Y:S02]  /*15fc0*/  SHF.R.U32.HI R42, RZ, 0x8, R144 ;  /* 0x00000008ff2a7819 */ /* 0x000fe40000011690 */
[----:B------:R-:W-:Y:S02]  /*15fd0*/  SHF.R.U32.HI R40, RZ, 0x8, R120 ;  /* 0x00000008ff287819 */ /* 0x000fe40000011678 */
[----:B------:R-:W-:Y:S02]  /*15fe0*/  SHF.R.U32.HI R41, RZ, 0x8, R63 ;  /* 0x00000008ff297819 */ /* 0x000fe4000001163f */
[----:B------:R-:W-:-:S02]  /*15ff0*/  SHF.R.U32.HI R36, RZ, 0x8, R90 ;  /* 0x00000008ff247819 */ /* 0x000fc4000001165a */
[----:B------:R-:W-:Y:S02]  /*16000*/  SHF.R.U32.HI R37, RZ, 0x8, R65 ;  /* 0x00000008ff257819 */ /* 0x000fe40000011641 */
[----:B------:R-:W-:Y:S02]  /*16010*/  LOP3.LUT R58, R39, 0xffff, RZ, 0xc0, !PT ;  /* 0x0000ffff273a7812 */ /* 0x000fe400078ec0ff */
[----:B------:R-:W-:Y:S02]  /*16020*/  SHF.R.U32.HI R39, RZ, 0x8, R112 ;  /* 0x00000008ff277819 */ /* 0x000fe40000011670 */
[----:B------:R-:W-:Y:S02]  /*16030*/  LOP3.LUT R66, R42, 0xffff, RZ, 0xc0, !PT ;  /* 0x0000ffff2a427812 */ /* 0x000fe400078ec0ff */
[----:B------:R-:W-:Y:S02]  /*16040*/  LOP3.LUT R41, R41, 0xffff, RZ, 0xc0, !PT ;  /* 0x0000ffff29297812 */ /* 0x000fe400078ec0ff */
[----:B------:R-:W-:-:S02]  /*16050*/  LOP3.LUT R40, R40, 0xffff, RZ, 0xc0, !PT ;  /* 0x0000ffff28287812 */ /* 0x000fc400078ec0ff */
[----:B------:R-:W-:Y:S02]  /*16060*/  LOP3.LUT R37, R37, 0xffff, RZ, 0xc0, !PT ;  /* 0x0000ffff25257812 */ /* 0x000fe400078ec0ff */
[----:B------:R-:W-:Y:S02]  /*16070*/  LOP3.LUT R36, R36, 0xffff, RZ, 0xc0, !PT ;  /* 0x0000ffff24247812 */ /* 0x000fe400078ec0ff */
[----:B------:R-:W-:Y:S02]  /*16080*/  LOP3.LUT R62, R39, 0xffff, RZ, 0xc0, !PT ;  /* 0x0000ffff273e7812 */ /* 0x000fe400078ec0ff */
[----:B------:R-:W-:Y:S02]  /*16090*/  PRMT R65, R66, 0x3340, R1 ;  /* 0x0000334042417816 */ /* 0x000fe40000000001 */
[----:B------:R-:W-:Y:S02]  /*160a0*/  PRMT R63, R40, 0x3340, R41 ;  /* 0x00003340283f7816 */ /* 0x000fe40000000029 */
[----:B------:R-:W-:-:S02]  /*160b0*/  SHF.R.U32.HI R39, RZ, 0x8, R98 ;  /* 0x00000008ff277819 */ /* 0x000fc40000011662 */
[----:B------:R-:W-:Y:S02]  /*160c0*/  PRMT R66, R36, 0x3340, R37 ;  /* 0x0000334024427816 */ /* 0x000fe40000000025 */
[----:B------:R-:W-:Y:S02]  /*160d0*/  SHF.R.U32.HI R40, RZ, 0x8, R136 ;  /* 0x00000008ff287819 */ /* 0x000fe40000011688 */
[----:B------:R-:W-:Y:S02]  /*160e0*/  SHF.R.U32.HI R41, RZ, 0x8, R67 ;  /* 0x00000008ff297819 */ /* 0x000fe40000011643 */
[----:B------:R-:W-:Y:S02]  /*160f0*/  SHF.R.U32.HI R36, RZ, 0x8, R106 ;  /* 0x00000008ff247819 */ /* 0x000fe4000001166a */
[----:B------:R-:W-:Y:S02]  /*16100*/  SHF.R.U32.HI R37, RZ, 0x8, R69 ;  /* 0x00000008ff257819 */ /* 0x000fe40000011645 */
[----:B------:R-:W-:-:S02]  /*16110*/  LOP3.LUT R68, R39, 0xffff, RZ, 0xc0, !PT ;  /* 0x0000ffff27447812 */ /* 0x000fc400078ec0ff */
[----:B------:R-:W-:Y:S02]  /*16120*/  LOP3.LUT R41, R41, 0xffff, RZ, 0xc0, !PT ;  /* 0x0000ffff29297812 */ /* 0x000fe400078ec0ff */
[----:B------:R-:W-:Y:S02]  /*16130*/  LOP3.LUT R40, R40, 0xffff, RZ, 0xc0, !PT ;  /* 0x0000ffff28287812 */ /* 0x000fe400078ec0ff */
[----:B------:R-:W-:Y:S02]  /*16140*/  SHF.R.U32.HI R39, RZ, 0x8, R114 ;  /* 0x00000008ff277819 */ /* 0x000fe40000011672 */
[----:B------:R-:W-:Y:S02]  /*16150*/  LOP3.LUT R37, R37, 0xffff, RZ, 0xc0, !PT ;  /* 0x0000ffff25257812 */ /* 0x000fe400078ec0ff */
[----:B------:R-:W-:Y:S02]  /*16160*/  LOP3.LUT R36, R36, 0xffff, RZ, 0xc0, !PT ;  /* 0x0000ffff24247812 */ /* 0x000fe400078ec0ff */
[----:B------:R-:W-:-:S02]  /*16170*/  PRMT R67, R68, 0x3340, R1 ;  /* 0x0000334044437816 */ /* 0x000fc40000000001 */
[----:B------:R-:W-:Y:S02]  /*16180*/  PRMT R42, R40, 0x3340, R41 ;  /* 0x00003340282a7816 */ /* 0x000fe40000000029 */
[----:B------:R-:W-:Y:S02]  /*16190*/  LOP3.LUT R72, R39, 0xffff, RZ, 0xc0, !PT ;  /* 0x0000ffff27487812 */ /* 0x000fe400078ec0ff */
[----:B------:R-:W-:Y:S02]  /*161a0*/  PRMT R68, R36, 0x3340, R37 ;  /* 0x0000334024447816 */ /* 0x000fe40000000025 */
[----:B------:R-:W-:Y:S02]  /*161b0*/  SHF.R.U32.HI R40, RZ, 0x8, R122 ;  /* 0x00000008ff287819 */ /* 0x000fe4000001167a */
[----:B------:R-:W-:Y:S02]  /*161c0*/  SHF.R.U32.HI R41, RZ, 0x8, R71 ;  /* 0x00000008ff297819 */ /* 0x000fe40000011647 */
[----:B------:R-:W-:-:S02]  /*161d0*/  SHF.R.U32.HI R39, RZ, 0x8, R73 ;  /* 0x00000008ff277819 */ /* 0x000fc40000011649 */
[----:B------:R-:W-:Y:S02]  /*161e0*/  SHF.R.U32.HI R37, RZ, 0x8, R138 ;  /* 0x00000008ff257819 */ /* 0x000fe4000001168a */
[----:B------:R-:W-:Y:S02]  /*161f0*/  PRMT R69, R72, 0x3340, R1 ;  /* 0x0000334048457816 */ /* 0x000fe40000000001 */
[----:B------:R-:W-:Y:S02]  /*16200*/  LOP3.LUT R41, R41, 0xffff, RZ, 0xc0, !PT ;  /* 0x0000ffff29297812 */ /* 0x000fe400078ec0ff */
[----:B------:R-:W-:Y:S02]  /*16210*/  LOP3.LUT R40, R40, 0xffff, RZ, 0xc0, !PT ;  /* 0x0000ffff28287812 */ /* 0x000fe400078ec0ff */
[----:B------:R-:W-:Y:S02]  /*16220*/  LOP3.LUT R39, R39, 0xffff, RZ, 0xc0, !PT ;  /* 0x0000ffff27277812 */ /* 0x000fe400078ec0ff */
[----:B------:R-:W-:Y:S01]  /*16230*/  LOP3.LUT R72, R37, 0xffff, RZ, 0xc0, !PT ;  /* 0x0000ffff25487812 */ /* 0x000fe200078ec0ff */
[----:B------:R-:W-:Y:S01]  /*16240*/  FFMA.FTZ R37, R10, R75, -0.16845393180847167969 ;  /* 0xbe2c7f300a257423 */ /* 0x000fe2000001004b */
[----:B------:R-:W-:-:S02]  /*16250*/  SHF.R.U32.HI R36, RZ, 0x8, R130 ;  /* 0x00000008ff247819 */ /* 0x000fc40000011682 */
[----:B------:R-:W-:Y:S01]  /*16260*/  PRMT R71, R40, 0x3340, R41 ;  /* 0x0000334028477816 */ /* 0x000fe20000000029 */
[----:B------:R-:W-:Y:S01]  /*16270*/  FFMA.FTZ R37, R10, R37, 0.1716887056827545166 ;  /* 0x3e2fcf2a0a257423 */ /* 0x000fe20000010025 */
[----:B------:R-:W-:Y:S02]  /*16280*/  PRMT R72, R72, 0x3340, R39 ;  /* 0x0000334048487816 */ /* 0x000fe40000000027 */
[----:B------:R-:W-:Y:S01]  /*16290*/  F2FP.SATFINITE.E4M3.F32.PACK_AB_MERGE_C R86, R87, R86, RZ ;  /* 0x000000565756723e */ /* 0x000fe200048070ff */
[----:B------:R-:W-:Y:S01]  /*162a0*/  FFMA.FTZ R37, R10, R37, -0.17900948226451873779 ;  /* 0xbe374e430a257423 */ /* 0x000fe20000010025 */
[----:B------:R-:W-:Y:S02]  /*162b0*/  SHF.R.U32.HI R40, RZ, 0x8, R146 ;  /* 0x00000008ff287819 */ /* 0x000fe40000011692 */
[----:B------:R-:W-:Y:S01]  /*162c0*/  LOP3.LUT R39, R6, 0xffff, RZ, 0xc0, !PT ;  /* 0x0000ffff06277812 */ /* 0x000fe200078ec0ff */
[C---:B------:R-:W-:Y:S01]  /*162d0*/  FFMA.FTZ R6, R11.reuse, R75, -0.16845393180847167969 ;  /* 0xbe2c7f300b067423 */ /* 0x040fe2000001004b */
[----:B------:R-:W-:Y:S01]  /*162e0*/  LOP3.LUT R36, R36, 0xffff, RZ, 0xc0, !PT ;  /* 0x0000ffff24247812 */ /* 0x000fe200078ec0ff */
[----:B------:R-:W-:Y:S01]  /*162f0*/  FFMA.FTZ R37, R10, R37, 0.20512372255325317383 ;  /* 0x3e520bf40a257423 */ /* 0x000fe20000010025 */
[----:B------:R-:W-:Y:S01]  /*16300*/  LOP3.LUT R74, R40, 0xffff, RZ, 0xc0, !PT ;  /* 0x0000ffff284a7812 */ /* 0x000fe200078ec0ff */
[C---:B------:R-:W-:Y:S01]  /*16310*/  FFMA.FTZ R6, R11.reuse, R6, 0.1716887056827545166 ;  /* 0x3e2fcf2a0b067423 */ /* 0x040fe20000010006 */
[----:B------:R-:W-:Y:S01]  /*16320*/  LOP3.LUT R41, R38, 0xffff, RZ, 0xc0, !PT ;  /* 0x0000ffff26297812 */ /* 0x000fe200078ec0ff */
[----:B------:R-:W-:Y:S01]  /*16330*/  FFMA.FTZ R37, R10, R37, -0.24046532809734344482 ;  /* 0xbe763c8b0a257423 */ /* 0x000fe20000010025 */
[----:B------:R-:W-:Y:S01]  /*16340*/  LOP3.LUT R54, R54, 0xffff, RZ, 0xc0, !PT ;  /* 0x0000ffff36367812 */ /* 0x000fe200078ec0ff */
[C---:B------:R-:W-:Y:S01]  /*16350*/  FFMA.FTZ R6, R11.reuse, R6, -0.17900948226451873779 ;  /* 0xbe374e430b067423 */ /* 0x040fe20000010006 */
[----:B------:R-:W-:Y:S01]  /*16360*/  LOP3.LUT R43, R70, 0xffff, RZ, 0xc0, !PT ;  /* 0x0000ffff462b7812 */ /* 0x000fe200078ec0ff */
[----:B------:R-:W-:Y:S01]  /*16370*/  FFMA.FTZ R37, R10, R37, 0.28857114911079406738 ;  /* 0x3e93bf990a257423 */ /* 0x000fe20000010025 */
[----:B------:R-:W-:Y:S01]  /*16380*/  LOP3.LUT R86, R86, 0xffff, RZ, 0xc0, !PT ;  /* 0x0000ffff56567812 */ /* 0x000fe200078ec0ff */
[----:B------:R-:W-:Y:S01]  /*16390*/  FFMA.FTZ R6, R11, R6, 0.20512372255325317383 ;  /* 0x3e520bf40b067423 */ /* 0x000fe20000010006 */
[----:B------:R-:W-:Y:S01]  /*163a0*/  PRMT R40, R36, 0x3340, R1 ;  /* 0x0000334024287816 */ /* 0x000fe20000000001 */
[----:B------:R-:W-:Y:S01]  /*163b0*/  FFMA.FTZ R37, R10, R37, -0.36067417263984680176 ;  /* 0xbeb8aa490a257423 */ /* 0x000fe20000010025 */
[----:B------:R-:W-:Y:S01]  /*163c0*/  LOP3.LUT R36, R7, 0xffff, RZ, 0xc0, !PT ;  /* 0x0000ffff07247812 */ /* 0x000fe200078ec0ff */
[----:B------:R-:W-:Y:S01]  /*163d0*/  FFMA.FTZ R6, R11, R6, -0.24046532809734344482 ;  /* 0xbe763c8b0b067423 */ /* 0x000fe20000010006 */
[----:B------:R-:W-:Y:S01]  /*163e0*/  LOP3.LUT R7, R14, 0xffff, RZ, 0xc0, !PT ;  /* 0x0000ffff0e077812 */ /* 0x000fe200078ec0ff */
[----:B------:R-:W-:Y:S01]  /*163f0*/  FFMA.FTZ R37, R10, R37, 0.48089820146560668945 ;  /* 0x3ef6384a0a257423 */ /* 0x000fe20000010025 */
[----:B------:R-:W-:Y:S01]  /*16400*/  LOP3.LUT R14, R15, 0xffff, RZ, 0xc0, !PT ;  /* 0x0000ffff0f0e7812 */ /* 0x000fe200078ec0ff */
[----:B------:R-:W-:Y:S01]  /*16410*/  FFMA.FTZ R6, R11, R6, 0.28857114911079406738 ;  /* 0x3e93bf990b067423 */ /* 0x000fe20000010006 */
[----:B------:R-:W-:Y:S01]  /*16420*/  PRMT R24, R24, 0x4210, R41 ;  /* 0x0000421018187816 */ /* 0x000fe20000000029 */
[----:B------:R-:W-:Y:S01]  /*16430*/  FFMA.FTZ R37, R10, R37, -0.72134751081466674805 ;  /* 0xbf38aa3b0a257423 */ /* 0x000fe20000010025 */
[----:B------:R-:W-:Y:S01]  /*16440*/  PRMT R25, R25, 0x4210, R54 ;  /* 0x0000421019197816 */ /* 0x000fe20000000036 */
[----:B------:R-:W-:Y:S01]  /*16450*/  FFMA.FTZ R6, R11, R6, -0.36067417263984680176 ;  /* 0xbeb8aa490b067423 */ /* 0x000fe20000010006 */
[----:B------:R-:W-:Y:S01]  /*16460*/  PRMT R26, R26, 0x4210, R43 ;  /* 0x000042101a1a7816 */ /* 0x000fe2000000002b */
[----:B------:R-:W-:Y:S01]  /*16470*/  FMUL R37, R10, R37 ;  /* 0x000000250a257220 */ /* 0x000fe20000400000 */
[----:B------:R-:W-:Y:S01]  /*16480*/  PRMT R27, R27, 0x4210, R86 ;  /* 0x000042101b1b7816 */ /* 0x000fe20000000056 */
[----:B------:R-:W-:Y:S01]  /*16490*/  FFMA.FTZ R6, R11, R6, 0.48089820146560668945 ;  /* 0x3ef6384a0b067423 */ /* 0x000fe20000010006 */
[----:B------:R-:W-:Y:S01]  /*164a0*/  PRMT R58, R58, 0x3340, R1 ;  /* 0x000033403a3a7816 */ /* 0x000fe20000000001 */
[----:B------:R-:W-:Y:S01]  /*164b0*/  FMUL R37, R10, R37 ;  /* 0x000000250a257220 */ /* 0x000fe20000400000 */
[----:B------:R-:W-:Y:S01]  /*164c0*/  PRMT R16, R16, 0x4210, R39 ;  /* 0x0000421010107816 */ /* 0x000fe20000000027 */
[----:B------:R0:W-:Y:S01]  /*164d0*/  STS.128 [R5+0x80], R24 ;  /* 0x0000801805007388 */ /* 0x0001e20000000c00 */
[----:B------:R-:W-:Y:S01]  /*164e0*/  PRMT R17, R17, 0x4210, R36 ;  /* 0x0000421011117816 */ /* 0x000fe20000000024 */
[----:B------:R-:W-:Y:S01]  /*164f0*/  FFMA.FTZ R6, R11, R6, -0.72134751081466674805 ;  /* 0xbf38aa3b0b067423 */ /* 0x000fe20000010006 */
[----:B------:R-:W-:Y:S01]  /*16500*/  PRMT R18, R18, 0x4210, R7 ;  /* 0x0000421012127816 */ /* 0x000fe20000000007 */
[----:B------:R-:W-:Y:S01]  /*16510*/  FFMA.FTZ R10, R10, 1.4426950216293334961, R37 ;  /* 0x3fb8aa3b0a0a7823 */ /* 0x000fe20000010025 */
[----:B------:R-:W-:Y:S01]  /*16520*/  PRMT R19, R19, 0x4210, R14 ;  /* 0x0000421013137816 */ /* 0x000fe2000000000e */
[----:B------:R-:W-:Y:S01]  /*16530*/  FMUL R6, R11, R6 ;  /* 0x000000060b067220 */ /* 0x000fe20000400000 */
[----:B------:R-:W-:Y:S01]  /*16540*/  PRMT R34, R34, 0x5410, R35 ;  /* 0x0000541022227816 */ /* 0x000fe20000000023 */
[----:B------:R-:W-:Y:S01]  /*16550*/  FADD R212, R13, R10 ;  /* 0x0000000a0dd47221 */ /* 0x000fe20000000000 */
[----:B------:R-:W-:Y:S01]  /*16560*/  PRMT R45, R44, 0x5410, R45 ;  /* 0x000054102c2d7816 */ /* 0x000fe2000000002d */
[----:B------:R1:W-:Y:S01]  /*16570*/  STS.128 [R5], R16 ;  /* 0x0000001005007388 */ /* 0x0003e20000000c00 */
[----:B------:R-:W-:Y:S01]  /*16580*/  PRMT R46, R46, 0x5410, R47 ;  /* 0x000054102e2e7816 */ /* 0x000fe2000000002f */
[----:B------:R-:W-:Y:S01]  /*16590*/  FMUL R6, R11, R6 ;  /* 0x000000060b067220 */ /* 0x000fe20000400000 */
[----:B------:R-:W-:-:S02]  /*165a0*/  PRMT R49, R48, 0x5410, R49 ;  /* 0x0000541030317816 */ /* 0x000fc40000000031 */
[----:B------:R-:W-:Y:S01]  /*165b0*/  PRMT R50, R50, 0x5410, R51 ;  /* 0x0000541032327816 */ /* 0x000fe20000000033 */
[----:B------:R-:W-:Y:S01]  /*165c0*/  FFMA.FTZ R11, R11, 1.4426950216293334961, R6 ;  /* 0x3fb8aa3b0b0b7823 */ /* 0x000fe20000010006 */
[----:B0-----:R-:W-:Y:S02]  /*165d0*/  PRMT R25, R52, 0x5410, R53 ;  /* 0x0000541034197816 */ /* 0x001fe40000000035 */
[----:B------:R-:W-:Y:S01]  /*165e0*/  PRMT R26, R55, 0x5410, R56 ;  /* 0x00005410371a7816 */ /* 0x000fe20000000038 */
[----:B------:R-:W-:Y:S01]  /*165f0*/  FADD R213, R12, R11 ;  /* 0x0000000b0cd57221 */ /* 0x000fe20000000000 */
[----:B------:R-:W-:Y:S02]  /*16600*/  PRMT R27, R57, 0x5410, R58 ;  /* 0x00005410391b7816 */ /* 0x000fe4000000003a */
[----:B------:R-:W-:Y:S02]  /*16610*/  PRMT R24, R50, 0x5210, R41 ;  /* 0x0000521032187816 */ /* 0x000fe40000000029 */
[----:B------:R-:W-:-:S02]  /*16620*/  PRMT R25, R25, 0x5210, R54 ;  /* 0x0000521019197816 */ /* 0x000fc40000000036 */
[----:B-1----:R-:W-:Y:S01]  /*16630*/  PRMT R16, R34, 0x5210, R39 ;  /* 0x0000521022107816 */ /* 0x002fe20000000027 */
[----:B------:R-:W0:Y:S01]  /*16640*/  LDC.64 R54, c[0x0][0x228] ;  /* 0x00008a00ff367b82 */ /* 0x000e220000000a00 */
[----:B------:R-:W-:Y:S02]  /*16650*/  PRMT R17, R45, 0x5210, R36 ;  /* 0x000052102d117816 */ /* 0x000fe40000000024 */
[----:B------:R-:W-:Y:S02]  /*16660*/  PRMT R18, R46, 0x5210, R7 ;  /* 0x000052102e127816 */ /* 0x000fe40000000007 */
[----:B------:R-:W-:Y:S02]  /*16670*/  PRMT R19, R49, 0x5210, R14 ;  /* 0x0000521031137816 */ /* 0x000fe4000000000e */
[----:B------:R-:W-:Y:S01]  /*16680*/  PRMT R26, R26, 0x5210, R43 ;  /* 0x000052101a1a7816 */ /* 0x000fe2000000002b */
[----:B------:R-:W1:Y:S01]  /*16690*/  LDC.64 R36, c[0x0][0x270] ;  /* 0x00009c00ff247b82 */ /* 0x000e620000000a00 */
[----:B------:R-:W-:Y:S01]  /*166a0*/  PRMT R27, R27, 0x5210, R86 ;  /* 0x000052101b1b7816 */ /* 0x000fe20000000056 */
[----:B------:R-:W-:Y:S01]  /*166b0*/  STS.128 [R5+0x400], R16 ;  /* 0x0004001005007388 */ /* 0x000fe20000000c00 */
[----:B------:R-:W-:-:S02]  /*166c0*/  ISETP.GE.U32.AND P0, PT, R9, 0x7f800000, PT ;  /* 0x7f8000000900780c */ /* 0x000fc40003f06070 */
[----:B------:R-:W-:Y:S01]  /*166d0*/  ISETP.GE.U32.AND P3, PT, R8, 0x7f800000, PT ;  /* 0x7f8000000800780c */ /* 0x000fe20003f66070 */
[----:B------:R2:W-:Y:S01]  /*166e0*/  STS.128 [R5+0x480], R24 ;  /* 0x0004801805007388 */ /* 0x0005e20000000c00 */
[----:B------:R-:W-:Y:S02]  /*166f0*/  FSETP.NEU.AND P2, PT, R9, RZ, PT ;  /* 0x000000ff0900720b */ /* 0x000fe40003f4d000 */
[----:B------:R-:W-:Y:S01]  /*16700*/  F2FP.SATFINITE.E4M3.F32.PACK_AB_MERGE_C R116, R117, R116, RZ ;  /* 0x000000747574723e */ /* 0x000fe200048070ff */
[----:B------:R-:W-:Y:S01]  /*16710*/  BAR.SYNC.DEFER_BLOCKING 0x0 ;  /* 0x0000000000007b1d */ /* 0x000fe20000010000 */
[----:B------:R-:W-:Y:S02]  /*16720*/  PRMT R62, R62, 0x3340, R1 ;  /* 0x000033403e3e7816 */ /* 0x000fe40000000001 */
[----:B------:R-:W-:Y:S02]  /*16730*/  FSETP.NEU.AND P1, PT, R8, RZ, PT ;  /* 0x000000ff0800720b */ /* 0x000fe40003f2d000 */
[----:B------:R-:W-:Y:S01]  /*16740*/  PRMT R62, R61, 0x5410, R62 ;  /* 0x000054103d3e7816 */ /* 0x000fe2000000003e */
[----:B------:R-:W-:Y:S01]  /*16750*/  @P0 IMAD.MOV.U32 R6, RZ, RZ, 0x7f800000 ;  /* 0x7f800000ff060424 */ /* 0x000fe200078e00ff */
[----:B------:R-:W-:-:S02]  /*16760*/  F2FP.SATFINITE.E4M3.F32.PACK_AB_MERGE_C R100, R101, R100, RZ ;  /* 0x000000646564723e */ /* 0x000fc400048070ff */
[----:B------:R-:W3:Y:S01]  /*16770*/  LDC R101, c[0x0][0x278] ;  /* 0x00009e00ff657b82 */ /* 0x000ee20000000800 */
[----:B------:R-:W-:Y:S01]  /*16780*/  @P0 FFMA.FTZ R212, R9, R6, +INF ;  /* 0x7f80000009d40423 */ /* 0x000fe20000010006 */
[----:B------:R-:W-:Y:S01]  /*16790*/  @P3 IMAD.MOV.U32 R9, RZ, RZ, 0x7f800000 ;  /* 0x7f800000ff093424 */ /* 0x000fe200078e00ff */
[----:B------:R-:W-:Y:S02]  /*167a0*/  F2FP.SATFINITE.E4M3.F32.PACK_AB_MERGE_C R132, R133, R132, RZ ;  /* 0x000000848584723e */ /* 0x000fe400048070ff */
[----:B------:R-:W-:Y:S01]  /*167b0*/  PRMT R60, R59, 0x5410, R60 ;  /* 0x000054103b3c7816 */ /* 0x000fe2000000003c */
[----:B------:R-:W-:Y:S01]  /*167c0*/  @P3 FFMA.FTZ R213, R8, R9, +INF ;  /* 0x7f80000008d53423 */ /* 0x000fe20000010009 */
[----:B------:R-:W-:Y:S01]  /*167d0*/  LOP3.LUT R9, R116, 0xffff, RZ, 0xc0, !PT ;  /* 0x0000ffff74097812 */ /* 0x000fe200078ec0ff */
[----:B-1----:R-:W-:Y:S01]  /*167e0*/  IMAD R6, R226, R37, RZ ;  /* 0x00000025e2067224 */ /* 0x002fe200078e02ff */
[----:B------:R-:W-:Y:S02]  /*167f0*/  LOP3.LUT R7, R100, 0xffff, RZ, 0xc0, !PT ;  /* 0x0000ffff64077812 */ /* 0x000fe400078ec0ff */
[----:B--2---:R-:W-:-:S02]  /*16800*/  PRMT R25, R22, 0x4210, R9 ;  /* 0x0000421016197816 */ /* 0x004fc40000000009 */
[----:B------:R-:W-:Y:S01]  /*16810*/  PRMT R61, R62, 0x5210, R9 ;  /* 0x000052103e3d7816 */ /* 0x000fe20000000009 */
[----:B------:R-:W1:Y:S01]  /*16820*/  LDS.128 R16, [R4] ;  /* 0x0000000004107984 */ /* 0x000e620000000c00 */
[----:B------:R-:W-:Y:S02]  /*16830*/  F2FP.SATFINITE.E4M3.F32.PACK_AB_MERGE_C R148, R149, R148, RZ ;  /* 0x000000949594723e */ /* 0x000fe400048070ff */
[----:B------:R-:W-:Y:S01]  /*16840*/  PRMT R63, R63, 0x5410, R64 ;  /* 0x000054103f3f7816 */ /* 0x000fe20000000040 */
[----:B------:R-:W2:Y:S01]  /*16850*/  LDS.128 R12, [R3] ;  /* 0x00000000030c7984 */ /* 0x000ea20000000c00 */
[--C-:B------:R-:W-:Y:S02]  /*16860*/  PRMT R24, R28, 0x4210, R7.reuse ;  /* 0x000042101c187816 */ /* 0x100fe40000000007 */
[----:B------:R-:W-:Y:S01]  /*16870*/  PRMT R60, R60, 0x5210, R7 ;  /* 0x000052103c3c7816 */ /* 0x000fe20000000007 */
[----:B------:R-:W4:Y:S01]  /*16880*/  LDS.128 R220, [R4+0x800] ;  /* 0x0008000004dc7984 */ /* 0x000f220000000c00 */
[----:B------:R-:W-:-:S02]  /*16890*/  LOP3.LUT R132, R132, 0xffff, RZ, 0xc0, !PT ;  /* 0x0000ffff84847812 */ /* 0x000fc400078ec0ff */
[----:B------:R-:W-:Y:S01]  /*168a0*/  PRMT R42, R42, 0x5410, R65 ;  /* 0x000054102a2a7816 */ /* 0x000fe20000000041 */
[----:B------:R-:W-:Y:S01]  /*168b0*/  LDS.128 R8, [R3+0x800] ;  /* 0x0008000003087984 */ /* 0x000fe20000000c00 */
[----:B------:R-:W-:Y:S02]  /*168c0*/  LOP3.LUT R7, R148, 0xffff, RZ, 0xc0, !PT ;  /* 0x0000ffff94077812 */ /* 0x000fe400078ec0ff */
[----:B------:R-:W-:Y:S02]  /*168d0*/  F2FP.SATFINITE.E4M3.F32.PACK_AB_MERGE_C R102, R103, R102, RZ ;  /* 0x000000666766723e */ /* 0x000fe400048070ff */
[----:B------:R-:W-:Y:S02]  /*168e0*/  F2FP.SATFINITE.E4M3.F32.PACK_AB_MERGE_C R118, R119, R118, RZ ;  /* 0x000000767776723e */ /* 0x000fe400048070ff */
[----:B------:R-:W-:Y:S02]  /*168f0*/  F2FP.SATFINITE.E4M3.F32.PACK_AB_MERGE_C R134, R135, R134, RZ ;  /* 0x000000868786723e */ /* 0x000fe400048070ff */
[----:B------:R-:W-:-:S02]  /*16900*/  F2FP.SATFINITE.E4M3.F32.PACK_AB_MERGE_C R150, R151, R150, RZ ;  /* 0x000000969796723e */ /* 0x000fc400048070ff */
[----:B------:R-:W-:Y:S02]  /*16910*/  PRMT R73, R74, 0x3340, R1 ;  /* 0x000033404a497816 */ /* 0x000fe40000000001 */
[----:B------:R-:W-:Y:S02]  /*16920*/  PRMT R62, R63, 0x5210, R132 ;  /* 0x000052103f3e7816 */ /* 0x000fe40000000084 */
[--C-:B------:R-:W-:Y:S02]  /*16930*/  PRMT R27, R32, 0x4210, R7.reuse ;  /* 0x00004210201b7816 */ /* 0x100fe40000000007 */
[----:B------:R-:W-:Y:S01]  /*16940*/  PRMT R63, R42, 0x5210, R7 ;  /* 0x000052102a3f7816 */ /* 0x000fe20000000007 */
[----:B------:R-:W-:Y:S01]  /*16950*/  BAR.SYNC.DEFER_BLOCKING 0x0 ;  /* 0x0000000000007b1d */ /* 0x000fe20000010000 */
[----:B------:R-:W-:Y:S02]  /*16960*/  PRMT R67, R66, 0x5410, R67 ;  /* 0x0000541042437816 */ /* 0x000fe40000000043 */
[----:B------:R-:W-:-:S02]  /*16970*/  PRMT R69, R68, 0x5410, R69 ;  /* 0x0000541044457816 */ /* 0x000fc40000000045 */
[----:B------:R-:W-:Y:S02]  /*16980*/  PRMT R40, R71, 0x5410, R40 ;  /* 0x0000541047287816 */ /* 0x000fe40000000028 */
[----:B------:R-:W-:Y:S02]  /*16990*/  PRMT R35, R72, 0x5410, R73 ;  /* 0x0000541048237816 */ /* 0x000fe40000000049 */
[----:B------:R-:W-:Y:S02]  /*169a0*/  LOP3.LUT R102, R102, 0xffff, RZ, 0xc0, !PT ;  /* 0x0000ffff66667812 */ /* 0x000fe400078ec0ff */
[----:B------:R-:W-:Y:S02]  /*169b0*/  LOP3.LUT R118, R118, 0xffff, RZ, 0xc0, !PT ;  /* 0x0000ffff76767812 */ /* 0x000fe400078ec0ff */
[----:B------:R-:W-:Y:S02]  /*169c0*/  LOP3.LUT R7, R134, 0xffff, RZ, 0xc0, !PT ;  /* 0x0000ffff86077812 */ /* 0x000fe400078ec0ff */
[----:B------:R-:W-:-:S02]  /*169d0*/  LOP3.LUT R150, R150, 0xffff, RZ, 0xc0, !PT ;  /* 0x0000ffff96967812 */ /* 0x000fc400078ec0ff */
[----:B------:R-:W-:Y:S02]  /*169e0*/  SHF.R.U32.HI R22, RZ, 0x6, R184 ;  /* 0x00000006ff167819 */ /* 0x000fe400000116b8 */
[----:B------:R-:W-:Y:S02]  /*169f0*/  PRMT R26, R33, 0x4210, R132 ;  /* 0x00004210211a7816 */ /* 0x000fe40000000084 */
[----:B------:R-:W-:Y:S02]  /*16a00*/  PRMT R32, R67, 0x5210, R102 ;  /* 0x0000521043207816 */ /* 0x000fe40000000066 */
[----:B------:R-:W-:Y:S01]  /*16a10*/  PRMT R33, R69, 0x5210, R118 ;  /* 0x0000521045217816 */ /* 0x000fe20000000076 */
[----:B------:R-:W-:Y:S01]  /*16a20*/  STS.128 [R5], R24 ;  /* 0x0000001805007388 */ /* 0x000fe20000000c00 */
[----:B------:R-:W-:Y:S02]  /*16a30*/  PRMT R34, R40, 0x5210, R7 ;  /* 0x0000521028227816 */ /* 0x000fe40000000007 */
[----:B------:R-:W-:Y:S01]  /*16a40*/  PRMT R35, R35, 0x5210, R150 ;  /* 0x0000521023237816 */ /* 0x000fe20000000096 */
[----:B------:R-:W-:Y:S01]  /*16a50*/  STS.128 [R5+0x400], R60 ;  /* 0x0004003c05007388 */ /* 0x000fe20000000c00 */
[----:B------:R-:W-:-:S02]  /*16a60*/  SGXT.U32 R22, R22, 0x2 ;  /* 0x000000021616781a */ /* 0x000fc40000000000 */
[----:B------:R-:W-:Y:S01]  /*16a70*/  PRMT R28, R23, 0x4210, R102 ;  /* 0x00004210171c7816 */ /* 0x000fe20000000066 */
[----:B------:R0:W-:Y:S01]  /*16a80*/  STS.128 [R5+0x480], R32 ;  /* 0x0004802005007388 */ /* 0x0001e20000000c00 */
[----:B------:R-:W-:Y:S02]  /*16a90*/  PRMT R29, R29, 0x4210, R118 ;  /* 0x000042101d1d7816 */ /* 0x000fe40000000076 */
[----:B------:R-:W-:Y:S01]  /*16aa0*/  PRMT R30, R30, 0x4210, R7 ;  /* 0x000042101e1e7816 */ /* 0x000fe20000000007 */
[----:B------:R-:W-:Y:S01]  /*16ab0*/  IMAD R7, R230, R36, RZ ;  /* 0x00000024e6077224 */ /* 0x000fe200078e02ff */
[----:B------:R-:W-:Y:S02]  /*16ac0*/  PRMT R31, R31, 0x4210, R150 ;  /* 0x000042101f1f7816 */ /* 0x000fe40000000096 */
[C---:B-1----:R-:W-:Y:S02]  /*16ad0*/  PRMT R37, R18.reuse, 0x7771, RZ ;  /* 0x0000777112257816 */ /* 0x042fe400000000ff */
[----:B------:R-:W-:Y:S01]  /*16ae0*/  PRMT R39, R18, 0x7770, RZ ;  /* 0x0000777012277816 */ /* 0x000fe200000000ff */
[----:B------:R1:W-:Y:S01]  /*16af0*/  STS.128 [R5+0x80], R28 ;  /* 0x0000801c05007388 */ /* 0x0003e20000000c00 */
[----:B------:R-:W-:-:S02]  /*16b00*/  PRMT R49, R16, 0x7773, RZ ;  /* 0x0000777310317816 */ /* 0x000fc400000000ff */
[C---:B------:R-:W-:Y:S02]  /*16b10*/  PRMT R51, R16.reuse, 0x7772, RZ ;  /* 0x0000777210337816 */ /* 0x040fe400000000ff */
[----:B------:R-:W-:Y:S02]  /*16b20*/  PRMT R53, R16, 0x7771, RZ ;  /* 0x0000777110357816 */ /* 0x000fe400000000ff */
[C---:B0-----:R-:W-:Y:S02]  /*16b30*/  PRMT R33, R18.reuse, 0x7773, RZ ;  /* 0x0000777312217816 */ /* 0x041fe400000000ff */
[----:B------:R-:W-:Y:S01]  /*16b40*/  PRMT R35, R18, 0x7772, RZ ;  /* 0x0000777212237816 */ /* 0x000fe200000000ff */
[----:B---3--:R-:W-:Y:S01]  /*16b50*/  IMAD R18, R22, R101, RZ ;  /* 0x0000006516127224 */ /* 0x008fe200078e02ff */
[----:B------:R-:W-:Y:S02]  /*16b60*/  PRMT R23, R16, 0x7770, RZ ;  /* 0x0000777010177816 */ /* 0x000fe400000000ff */
[--C-:B------:R-:W-:Y:S01]  /*16b70*/  IADD3 R106, P0, P3, R6, R54, R7.reuse ;  /* 0x00000036066a7210 */ /* 0x100fe20007b1e007 */
[----:B------:R-:W-:Y:S01]  /*16b80*/  IMAD R22, R101, 0x4, R18 ;  /* 0x0000000465167824 */ /* 0x000fe200078e0212 */
[----:B------:R-:W-:-:S02]  /*16b90*/  SHF.R.S32.HI R16, RZ, 0x1f, R7 ;  /* 0x0000001fff107819 */ /* 0x000fc40000011407 */
[----:B------:R-:W-:Y:S01]  /*16ba0*/  SHF.R.S32.HI R107, RZ, 0x1f, R6 ;  /* 0x0000001fff6b7819 */ /* 0x000fe20000011406 */
[----:B------:R-:W-:Y:S01]  /*16bb0*/  IMAD R24, R101, 0x4, R22 ;  /* 0x0000000465187824 */ /* 0x000fe200078e0216 */
[----:B--2---:R-:W-:Y:S02]  /*16bc0*/  PRMT R79, R12, 0x7773, RZ ;  /* 0x000077730c4f7816 */ /* 0x004fe400000000ff */
[----:B------:R-:W-:Y:S02]  /*16bd0*/  IADD3.X R107, R107, R55, R16, P0, P3 ;  /* 0x000000376b6b7210 */ /* 0x000fe400007e6410 */
[----:B------:R-:W-:Y:S02]  /*16be0*/  IADD3 R6, P0, R18, R106, RZ ;  /* 0x0000006a12067210 */ /* 0x000fe40007f1e0ff */
[----:B------:R-:W-:Y:S02]  /*16bf0*/  PRMT R81, R12, 0x7772, RZ ;  /* 0x000077720c517816 */ /* 0x000fe400000000ff */
[----:B------:R-:W-:Y:S01]  /*16c00*/  LEA.HI.X.SX32 R7, R18, R107, 0x1, P0 ;  /* 0x0000006b12077211 */ /* 0x000fe200000f0eff */
[----:B------:R-:W-:Y:S01]  /*16c10*/  BAR.SYNC.DEFER_BLOCKING 0x0 ;  /* 0x0000000000007b1d */ /* 0x000fe20000010000 */
[----:B------:R-:W-:-:S02]  /*16c20*/  PRMT R83, R12, 0x7771, RZ ;  /* 0x000077710c537816 */ /* 0x000fc400000000ff */
[----:B------:R-:W-:Y:S02]  /*16c30*/  PRMT R85, R12, 0x7770, RZ ;  /* 0x000077700c557816 */ /* 0x000fe400000000ff */
[----:B------:R-:W-:Y:S02]  /*16c40*/  IADD3 R12, P0, R24, R106, RZ ;  /* 0x0000006a180c7210 */ /* 0x000fe40007f1e0ff */
[C---:B------:R-:W-:Y:S02]  /*16c50*/  PRMT R71, R13.reuse, 0x7773, RZ ;  /* 0x000077730d477816 */ /* 0x040fe400000000ff */
[C---:B------:R-:W-:Y:S02]  /*16c60*/  PRMT R73, R13.reuse, 0x7772, RZ ;  /* 0x000077720d497816 */ /* 0x040fe400000000ff */
[C---:B------:R-:W-:Y:S02]  /*16c70*/  PRMT R75, R13.reuse, 0x7771, RZ ;  /* 0x000077710d4b7816 */ /* 0x040fe400000000ff */
[----:B------:R-:W-:-:S02]  /*16c80*/  PRMT R77, R13, 0x7770, RZ ;  /* 0x000077700d4d7816 */ /* 0x000fc400000000ff */
[----:B------:R-:W-:Y:S01]  /*16c90*/  LEA.HI.X.SX32 R13, R24, R107, 0x1, P0 ;  /* 0x0000006b180d7211 */ /* 0x000fe200000f0eff */
[----:B------:R-:W-:Y:S01]  /*16ca0*/  IMAD R24, R101, 0x8, R24 ;  /* 0x0000000865187824 */ /* 0x000fe200078e0218 */
[----:B------:R-:W-:Y:S02]  /*16cb0*/  IADD3 R16, P3, R22, R106, RZ ;  /* 0x0000006a16107210 */ /* 0x000fe40007f7e0ff */
[C---:B------:R-:W-:Y:S02]  /*16cc0*/  PRMT R41, R17.reuse, 0x7773, RZ ;  /* 0x0000777311297816 */ /* 0x040fe400000000ff */
[C---:B------:R-:W-:Y:S02]  /*16cd0*/  PRMT R43, R17.reuse, 0x7772, RZ ;  /* 0x00007772112b7816 */ /* 0x040fe400000000ff */
[C---:B------:R-:W-:Y:S01]  /*16ce0*/  PRMT R45, R17.reuse, 0x7771, RZ ;  /* 0x00007771112d7816 */ /* 0x040fe200000000ff */
[----:B------:R0:W-:Y:S01]  /*16cf0*/  STG.E.U8 desc[UR60][R6.64], R23 ;  /* 0x0000001706007986 */ /* 0x0001e2000c10113c */
[----:B------:R-:W-:-:S02]  /*16d00*/  PRMT R47, R17, 0x7770, RZ ;  /* 0x00007770112f7816 */ /* 0x000fc400000000ff */
[----:B------:R-:W-:Y:S01]  /*16d10*/  LEA.HI.X.SX32 R17, R22, R107, 0x1, P3 ;  /* 0x0000006b16117211 */ /* 0x000fe200018f0eff */
[----:B------:R-:W-:Y:S01]  /*16d20*/  IMAD R22, R101, 0x4, R24 ;  /* 0x0000000465167824 */ /* 0x000fe200078e0218 */
[----:B------:R-:W-:Y:S02]  /*16d30*/  LEA.HI R26, R184, 0xc, RZ, 0x1a ;  /* 0x0000000cb81a7811 */ /* 0x000fe400078fd0ff */
[----:B------:R-:W-:Y:S01]  /*16d40*/  IADD3 R18, P0, R24, R106, RZ ;  /* 0x0000006a18127210 */ /* 0x000fe20007f1e0ff */
[----:B------:R2:W-:Y:S01]  /*16d50*/  STG.E.U8 desc[UR60][R16.64], R85 ;  /* 0x0000005510007986 */ /* 0x0005e2000c10113c */
[C---:B------:R-:W-:Y:S02]  /*16d60*/  PRMT R25, R19.reuse, 0x7773, RZ ;  /* 0x0000777313197816 */ /* 0x040fe400000000ff */
[C---:B------:R-:W-:Y:S01]  /*16d70*/  PRMT R27, R19.reuse, 0x7772, RZ ;  /* 0x00007772131b7816 */ /* 0x040fe200000000ff */
[----:B------:R3:W-:Y:S01]  /*16d80*/  STG.E.U8 desc[UR60][R12.64], R53 ;  /* 0x000000350c007986 */ /* 0x0007e2000c10113c */
[----:B-1----:R-:W-:-:S02]  /*16d90*/  PRMT R29, R19, 0x7771, RZ ;  /* 0x00007771131d7816 */ /* 0x002fc400000000ff */
[----:B------:R-:W-:Y:S02]  /*16da0*/  PRMT R31, R19, 0x7770, RZ ;  /* 0x00007770131f7816 */ /* 0x000fe400000000ff */
[C---:B------:R-:W-:Y:S02]  /*16db0*/  PRMT R55, R15.reuse, 0x7773, RZ ;  /* 0x000077730f377816 */ /* 0x040fe400000000ff */
[C---:B------:R-:W-:Y:S02]  /*16dc0*/  PRMT R57, R15.reuse, 0x7772, RZ ;  /* 0x000077720f397816 */ /* 0x040fe400000000ff */
[C---:B------:R-:W-:Y:S02]  /*16dd0*/  PRMT R59, R15.reuse, 0x7771, RZ ;  /* 0x000077710f3b7816 */ /* 0x040fe400000000ff */
[----:B------:R-:W-:Y:S01]  /*16de0*/  PRMT R61, R15, 0x7770, RZ ;  /* 0x000077700f3d7816 */ /* 0x000fe200000000ff */
[----:B------:R-:W-:Y:S01]  /*16df0*/  IMAD R15, R26, R101, RZ ;  /* 0x000000651a0f7224 */ /* 0x000fe200078e02ff */
[----:B------:R-:W-:Y:S01]  /*16e00*/  LEA.HI.X.SX32 R19, R24, R107, 0x1, P0 ;  /* 0x0000006b18137211 */ /* 0x000fe200000f0eff */
[----:B------:R-:W-:Y:S01]  /*16e10*/  IMAD R24, R101, 0x4, R22 ;  /* 0x0000000465187824 */ /* 0x000fe200078e0216 */
[----:B0-----:R-:W-:-:S02]  /*16e20*/  IADD3 R6, P0, R22, R106, RZ ;  /* 0x0000006a16067210 */ /* 0x001fc40007f1e0ff */
[C---:B------:R-:W-:Y:S02]  /*16e30*/  PRMT R63, R14.reuse, 0x7773, RZ ;  /* 0x000077730e3f7816 */ /* 0x040fe400000000ff */
[C---:B------:R-:W-:Y:S02]  /*16e40*/  PRMT R65, R14.reuse, 0x7772, RZ ;  /* 0x000077720e417816 */ /* 0x040fe400000000ff */
[C---:B------:R-:W-:Y:S02]  /*16e50*/  PRMT R67, R14.reuse, 0x7771, RZ ;  /* 0x000077710e437816 */ /* 0x040fe400000000ff */
[----:B------:R-:W-:Y:S02]  /*16e60*/  PRMT R69, R14, 0x7770, RZ ;  /* 0x000077700e457816 */ /* 0x000fe400000000ff */
[----:B------:R-:W-:Y:S02]  /*16e70*/  LEA.HI.X.SX32 R7, R22, R107, 0x1, P0 ;  /* 0x0000006b16077211 */ /* 0x000fe400000f0eff */
[----:B------:R-:W-:-:S02]  /*16e80*/  IADD3 R14, P3, R15, R106, RZ ;  /* 0x0000006a0f0e7210 */ /* 0x000fc40007f7e0ff */
[C---:B--2---:R-:W-:Y:S02]  /*16e90*/  IADD3 R16, P0, R24.reuse, R106, RZ ;  /* 0x0000006a18107210 */ /* 0x044fe40007f1e0ff */
[-C--:B------:R-:W-:Y:S02]  /*16ea0*/  LEA.HI.X.SX32 R15, R15, R107.reuse, 0x1, P3 ;  /* 0x0000006b0f0f7211 */ /* 0x080fe400018f0eff */
[----:B------:R-:W-:Y:S01]  /*16eb0*/  LEA.HI.X.SX32 R17, R24, R107, 0x1, P0 ;  /* 0x0000006b18117211 */ /* 0x000fe200000f0eff */
[C---:B------:R-:W-:Y:S01]  /*16ec0*/  IMAD R24, R101.reuse, 0x8, R24 ;  /* 0x0000000865187824 */ /* 0x040fe200078e0218 */
[C---:B------:R-:W-:Y:S01]  /*16ed0*/  LEA.HI R26, R184.reuse, 0x1c, RZ, 0x1a ;  /* 0x0000001cb81a7811 */ /* 0x040fe200078fd0ff */
[----:B------:R0:W-:Y:S01]  /*16ee0*/  STG.E.U8 desc[UR60][R14.64], R83 ;  /* 0x000000530e007986 */ /* 0x0001e2000c10113c */
[C---:B------:R-:W-:Y:S01]  /*16ef0*/  LEA.HI R46, R184.reuse, 0x13c, RZ, 0x1a ;  /* 0x0000013cb82e7811 */ /* 0x040fe200078fd0ff */
[----:B------:R-:W-:Y:S01]  /*16f00*/  IMAD R22, R101, 0x4, R24 ;  /* 0x0000000465167824 */ /* 0x000fe200078e0218 */
[----:B------:R-:W-:Y:S01]  /*16f10*/  LEA.HI R48, R184, 0x14c, RZ, 0x1a ;  /* 0x0000014cb8307811 */ /* 0x000fe200078fd0ff */
[----:B------:R1:W-:Y:S01]  /*16f20*/  STG.E.U8 desc[UR60][R18.64], R51 ;  /* 0x0000003312007986 */ /* 0x0003e2000c10113c */
[----:B------:R-:W-:Y:S01]  /*16f30*/  IMAD R23, R26, R101, RZ ;  /* 0x000000651a177224 */ /* 0x000fe200078e02ff */
[----:B------:R-:W-:-:S02]  /*16f40*/  LEA.HI R26, R184, 0x2c, RZ, 0x1a ;  /* 0x0000002cb81a7811 */ /* 0x000fc400078fd0ff */
[----:B------:R2:W-:Y:S01]  /*16f50*/  STG.E.U8 desc[UR60][R6.64], R81 ;  /* 0x0000005106007986 */ /* 0x0005e2000c10113c */
[----:B------:R-:W-:Y:S02]  /*16f60*/  LEA.HI R30, R184, 0xbc, RZ, 0x1a ;  /* 0x000000bcb81e7811 */ /* 0x000fe400078fd0ff */
[CC--:B---3--:R-:W-:Y:S01]  /*16f70*/  IADD3 R12, P3, R23.reuse, R106.reuse, RZ ;  /* 0x0000006a170c7210 */ /* 0x0c8fe20007f7e0ff */
[----:B------:R3:W-:Y:S01]  /*16f80*/  STG.E.U8 desc[UR60][R16.64], R49 ;  /* 0x0000003110007986 */ /* 0x0007e2000c10113c */
[-C--:B0-----:R-:W-:Y:S02]  /*16f90*/  IADD3 R14, P0, R24, R106.reuse, RZ ;  /* 0x0000006a180e7210 */ /* 0x081fe40007f1e0ff */
[----:B------:R-:W-:Y:S01]  /*16fa0*/  LEA.HI.X.SX32 R13, R23, R107, 0x1, P3 ;  /* 0x0000006b170d7211 */ /* 0x000fe200018f0eff */
[----:B------:R-:W-:Y:S01]  /*16fb0*/  IMAD R23, R26, R101, RZ ;  /* 0x000000651a177224 */ /* 0x000fe200078e02ff */
[----:B------:R-:W-:Y:S01]  /*16fc0*/  LEA.HI.X.SX32 R15, R24, R107, 0x1, P0 ;  /* 0x0000006b180f7211 */ /* 0x000fe200000f0eff */
[----:B------:R-:W-:Y:S01]  /*16fd0*/  IMAD R24, R101, 0x4, R22 ;  /* 0x0000000465187824 */ /* 0x000fe200078e0216 */
[----:B-1----:R-:W-:Y:S01]  /*16fe0*/  IADD3 R18, P0, R22, R106, RZ ;  /* 0x0000006a16127210 */ /* 0x002fe20007f1e0ff */
[----:B------:R0:W-:Y:S01]  /*16ff0*/  STG.E.U8 desc[UR60][R12.64], R79 ;  /* 0x0000004f0c007986 */ /* 0x0001e2000c10113c */
[----:B------:R-:W-:-:S02]  /*17000*/  LEA.HI R26, R184, 0x3c, RZ, 0x1a ;  /* 0x0000003cb81a7811 */ /* 0x000fc400078fd0ff */
[-C--:B------:R-:W-:Y:S01]  /*17010*/  LEA.HI.X.SX32 R19, R22, R107.reuse, 0x1, P0 ;  /* 0x0000006b16137211 */ /* 0x080fe200000f0eff */
[----:B------:R1:W-:Y:S01]  /*17020*/  STG.E.U8 desc[UR60][R14.64], R47 ;  /* 0x0000002f0e007986 */ /* 0x0003e2000c10113c */
[CC--:B--2---:R-:W-:Y:S02]  /*17030*/  IADD3 R6, P0, R24.reuse, R106.reuse, RZ ;  /* 0x0000006a18067210 */ /* 0x0c4fe40007f1e0ff */
[-C--:B---3--:R-:W-:Y:S01]  /*17040*/  IADD3 R16, P3, R23, R106.reuse, RZ ;  /* 0x0000006a17107210 */ /* 0x088fe20007f7e0ff */
[----:B------:R2:W-:Y:S01]  /*17050*/  STG.E.U8 desc[UR60][R18.64], R77 ;  /* 0x0000004d12007986 */ /* 0x0005e2000c10113c */
[-C--:B------:R-:W-:Y:S01]  /*17060*/  LEA.HI.X.SX32 R7, R24, R107.reuse, 0x1, P0 ;  /* 0x0000006b18077211 */ /* 0x080fe200000f0eff */
[----:B------:R-:W-:Y:S01]  /*17070*/  IMAD R24, R101, 0x8, R24 ;  /* 0x0000000865187824 */ /* 0x000fe200078e0218 */
[----:B------:R-:W-:Y:S01]  /*17080*/  LEA.HI.X.SX32 R17, R23, R107, 0x1, P3 ;  /* 0x0000006b17117211 */ /* 0x000fe200018f0eff */
[----:B------:R-:W-:Y:S01]  /*17090*/  IMAD R23, R26, R101, RZ ;  /* 0x000000651a177224 */ /* 0x000fe200078e02ff */
[----:B------:R-:W-:Y:S01]  /*170a0*/  LEA.HI R26, R184, 0x4c, RZ, 0x1a ;  /* 0x0000004cb81a7811 */ /* 0x000fe200078fd0ff */
[----:B------:R-:W-:Y:S01]  /*170b0*/  IMAD R22, R101, 0x4, R24 ;  /* 0x0000000465167824 */ /* 0x000fe200078e0218 */
[----:B0-----:R-:W-:Y:S01]  /*170c0*/  IADD3 R12, P0, R24, R106, RZ ;  /* 0x0000006a180c7210 */ /* 0x001fe20007f1e0ff */
[----:B------:R0:W-:Y:S01]  /*170d0*/  STG.E.U8 desc[UR60][R6.64], R45 ;  /* 0x0000002d06007986 */ /* 0x0001e2000c10113c */
[----:B------:R-:W-:-:S02]  /*170e0*/  LEA.HI R50, R184, 0x15c, RZ, 0x1a ;  /* 0x0000015cb8327811 */ /* 0x000fc400078fd0ff */
[-C--:B------:R-:W-:Y:S01]  /*170f0*/  LEA.HI.X.SX32 R13, R24, R107.reuse, 0x1, P0 ;  /* 0x0000006b180d7211 */ /* 0x080fe200000f0eff */
[----:B------:R-:W-:Y:S01]  /*17100*/  IMAD R24, R101, 0x4, R22 ;  /* 0x0000000465187824 */ /* 0x000fe200078e0216 */
[-C--:B-1----:R-:W-:Y:S01]  /*17110*/  IADD3 R14, P0, R22, R106.reuse, RZ ;  /* 0x0000006a160e7210 */ /* 0x082fe20007f1e0ff */
[----:B------:R1:W-:Y:S01]  /*17120*/  STG.E.U8 desc[UR60][R16.64], R75 ;  /* 0x0000004b10007986 */ /* 0x0003e2000c10113c */
[----:B------:R-:W-:Y:S02]  /*17130*/  LEA.HI R52, R184, 0x16c, RZ, 0x1a ;  /* 0x0000016cb8347811 */ /* 0x000fe400078fd0ff */
[-C--:B------:R-:W-:Y:S01]  /*17140*/  LEA.HI.X.SX32 R15, R22, R107.reuse, 0x1, P0 ;  /* 0x0000006b160f7211 */ /* 0x080fe200000f0eff */
[----:B------:R3:W-:Y:S01]  /*17150*/  STG.E.U8 desc[UR60][R12.64], R43 ;  /* 0x0000002b0c007986 */ /* 0x0007e2000c10113c */
[CC--:B--2---:R-:W-:Y:S02]  /*17160*/  IADD3 R18, P0, R24.reuse, R106.reuse, RZ ;  /* 0x0000006a18127210 */ /* 0x0c4fe40007f1e0ff */
[-C--:B0-----:R-:W-:Y:S01]  /*17170*/  IADD3 R6, P3, R23, R106.reuse, RZ ;  /* 0x0000006a17067210 */ /* 0x081fe20007f7e0ff */
[----:B------:R0:W-:Y:S01]  /*17180*/  STG.E.U8 desc[UR60][R14.64], R73 ;  /* 0x000000490e007986 */ /* 0x0001e2000c10113c */
[-C--:B------:R-:W-:Y:S01]  /*17190*/  LEA.HI.X.SX32 R19, R24, R107.reuse, 0x1, P0 ;  /* 0x0000006b18137211 */ /* 0x080fe200000f0eff */
[----:B------:R-:W-:Y:S01]  /*171a0*/  IMAD R24, R101, 0x8, R24 ;  /* 0x0000000865187824 */ /* 0x000fe200078e0218 */
[----:B------:R-:W-:Y:S01]  /*171b0*/  LEA.HI.X.SX32 R7, R23, R107, 0x1, P3 ;  /* 0x0000006b17077211 */ /* 0x000fe200018f0eff */
[----:B------:R-:W-:Y:S01]  /*171c0*/  IMAD R23, R26, R101, RZ ;  /* 0x000000651a177224 */ /* 0x000fe200078e02ff */
[----:B------:R-:W-:Y:S01]  /*171d0*/  LEA.HI R26, R184, 0x5c, RZ, 0x1a ;  /* 0x0000005cb81a7811 */ /* 0x000fe200078fd0ff */
[----:B------:R-:W-:Y:S01]  /*171e0*/  IMAD R22, R101, 0x4, R24 ;  /* 0x0000000465167824 */ /* 0x000fe200078e0218 */
[----:B-1----:R-:W-:Y:S01]  /*171f0*/  IADD3 R16, P0, R24, R106, RZ ;  /* 0x0000006a18107210 */ /* 0x002fe20007f1e0ff */
[----:B------:R1:W-:Y:S01]  /*17200*/  STG.E.U8 desc[UR60][R18.64], R41 ;  /* 0x0000002912007986 */ /* 0x0003e2000c10113c */
[----:B------:R-:W-:-:S02]  /*17210*/  LEA.HI R54, R184, 0x17c, RZ, 0x1a ;  /* 0x0000017cb8367811 */ /* 0x000fc400078fd0ff */
[-C--:B------:R-:W-:Y:S01]  /*17220*/  LEA.HI.X.SX32 R17, R24, R107.reuse, 0x1, P0 ;  /* 0x0000006b18117211 */ /* 0x080fe200000f0eff */
[----:B------:R-:W-:Y:S01]  /*17230*/  IMAD R24, R101, 0x4, R22 ;  /* 0x0000000465187824 */ /* 0x000fe200078e0216 */
[-C--:B---3--:R-:W-:Y:S01]  /*17240*/  IADD3 R12, P0, R22, R106.reuse, RZ ;  /* 0x0000006a160c7210 */ /* 0x088fe20007f1e0ff */
[----:B------:R2:W-:Y:S01]  /*17250*/  STG.E.U8 desc[UR60][R6.64], R71 ;  /* 0x0000004706007986 */ /* 0x0005e2000c10113c */
[----:B------:R-:W-:Y:S02]  /*17260*/  LEA.HI R56, R184, 0x18c, RZ, 0x1a ;  /* 0x0000018cb8387811 */ /* 0x000fe400078fd0ff */
[-C--:B------:R-:W-:Y:S01]  /*17270*/  LEA.HI.X.SX32 R13, R22, R107.reuse, 0x1, P0 ;  /* 0x0000006b160d7211 */ /* 0x080fe200000f0eff */
[----:B------:R3:W-:Y:S01]  /*17280*/  STG.E.U8 desc[UR60][R16.64], R39 ;  /* 0x0000002710007986 */ /* 0x0007e2000c10113c */
[CC--:B0-----:R-:W-:Y:S02]  /*17290*/  IADD3 R14, P0, R24.reuse, R106.reuse, RZ ;  /* 0x0000006a180e7210 */ /* 0x0c1fe40007f1e0ff */
[-C--:B-1----:R-:W-:Y:S01]  /*172a0*/  IADD3 R18, P3, R23, R106.reuse, RZ ;  /* 0x0000006a17127210 */ /* 0x082fe20007f7e0ff */
[----:B------:R0:W-:Y:S01]  /*172b0*/  STG.E.U8 desc[UR60][R12.64], R69 ;  /* 0x000000450c007986 */ /* 0x0001e2000c10113c */
[-C--:B------:R-:W-:Y:S01]  /*172c0*/  LEA.HI.X.SX32 R15, R24, R107.reuse, 0x1, P0 ;  /* 0x0000006b180f7211 */ /* 0x080fe200000f0eff */
[----:B------:R-:W-:Y:S01]  /*172d0*/  IMAD R24, R101, 0x8, R24 ;  /* 0x0000000865187824 */ /* 0x000fe200078e0218 */
[----:B------:R-:W-:Y:S01]  /*172e0*/  LEA.HI.X.SX32 R19, R23, R107, 0x1, P3 ;  /* 0x0000006b17137211 */ /* 0x000fe200018f0eff */
[----:B------:R-:W-:Y:S01]  /*172f0*/  IMAD R23, R26, R101, RZ ;  /* 0x000000651a177224 */ /* 0x000fe200078e02ff */
[----:B------:R-:W-:Y:S01]  /*17300*/  LEA.HI R26, R184, 0x6c, RZ, 0x1a ;  /* 0x0000006cb81a7811 */ /* 0x000fe200078fd0ff */
[----:B------:R-:W-:Y:S01]  /*17310*/  IMAD R22, R101, 0x4, R24 ;  /* 0x0000000465167824 */ /* 0x000fe200078e0218 */
[----:B--2---:R-:W-:Y:S01]  /*17320*/  IADD3 R6, P0, R24, R106, RZ ;  /* 0x0000006a18067210 */ /* 0x004fe20007f1e0ff */
[----:B------:R1:W-:Y:S01]  /*17330*/  STG.E.U8 desc[UR60][R14.64], R37 ;  /* 0x000000250e007986 */ /* 0x0003e2000c10113c */
[----:B------:R-:W-:-:S02]  /*17340*/  LEA.HI R58, R184, 0x19c, RZ, 0x1a ;  /* 0x0000019cb83a7811 */ /* 0x000fc400078fd0ff */
[-C--:B------:R-:W-:Y:S01]  /*17350*/  LEA.HI.X.SX32 R7, R24, R107.reuse, 0x1, P0 ;  /* 0x0000006b18077211 */ /* 0x080fe200000f0eff */
[----:B------:R-:W-:Y:S01]  /*17360*/  IMAD R24, R101, 0x4, R22 ;  /* 0x0000000465187824 */ /* 0x000fe200078e0216 */
[-C--:B---3--:R-:W-:Y:S01]  /*17370*/  IADD3 R16, P0, R22, R106.reuse, RZ ;  /* 0x0000006a16107210 */ /* 0x088fe20007f1e0ff */
[----:B------:R2:W-:Y:S01]  /*17380*/  STG.E.U8 desc[UR60][R18.64], R67 ;  /* 0x0000004312007986 */ /* 0x0005e2000c10113c */
[----:B------:R-:W-:Y:S02]  /*17390*/  LEA.HI R60, R184, 0x1ac, RZ, 0x1a ;  /* 0x000001acb83c7811 */ /* 0x000fe400078fd0ff */
[----:B------:R-:W-:Y:S01]  /*173a0*/  LEA.HI.X.SX32 R17, R22, R107, 0x1, P0 ;  /* 0x0000006b16117211 */ /* 0x000fe200000f0eff */
[----:B------:R3:W-:Y:S01]  /*173b0*/  STG.E.U8 desc[UR60][R6.64], R35 ;  /* 0x0000002306007986 */ /* 0x0007e2000c10113c */
[-C--:B0-----:R-:W-:Y:S01]  /*173c0*/  IADD3 R12, P0, R24, R106.reuse, RZ ;  /* 0x0000006a180c7210 */ /* 0x081fe20007f1e0ff */
[----:B-1----:R-:W-:Y:S01]  /*173d0*/  IMAD R37, R58, R101, RZ ;  /* 0x000000653a257224 */ /* 0x002fe200078e02ff */
[-C--:B------:R-:W-:Y:S01]  /*173e0*/  IADD3 R14, P3, R23, R106.reuse, RZ ;  /* 0x0000006a170e7210 */ /* 0x080fe20007f7e0ff */
[----:B------:R0:W-:Y:S01]  /*173f0*/  STG.E.U8 desc[UR60][R16.64], R65 ;  /* 0x0000004110007986 */ /* 0x0001e2000c10113c */
[-C--:B------:R-:W-:Y:S01]  /*17400*/  LEA.HI.X.SX32 R13, R24, R107.reuse, 0x1, P0 ;  /* 0x0000006b180d7211 */ /* 0x080fe200000f0eff */
[----:B------:R-:W-:Y:S01]  /*17410*/  IMAD R24, R101, 0x8, R24 ;  /* 0x0000000865187824 */ /* 0x000fe200078e0218 */
[----:B------:R-:W-:Y:S01]  /*17420*/  LEA.HI.X.SX32 R15, R23, R107, 0x1, P3 ;  /* 0x0000006b170f7211 */ /* 0x000fe200018f0eff */
[-C--:B------:R-:W-:Y:S01]  /*17430*/  IMAD R23, R26, R101.reuse, RZ ;  /* 0x000000651a177224 */ /* 0x080fe200078e02ff */
[----:B------:R-:W-:Y:S01]  /*17440*/  LEA.HI R62, R184, 0x1bc, RZ, 0x1a ;  /* 0x000001bcb83e7811 */ /* 0x000fe200078fd0ff */
[C---:B------:R-:W-:Y:S01]  /*17450*/  IMAD R22, R101.reuse, 0x4, R24 ;  /* 0x0000000465167824 */ /* 0x040fe200078e0218 */
[-C--:B--2---:R-:W-:Y:S01]  /*17460*/  IADD3 R18, P0, R24, R106.reuse, RZ ;  /* 0x0000006a18127210 */ /* 0x084fe20007f1e0ff */
[----:B------:R1:W-:Y:S01]  /*17470*/  STG.E.U8 desc[UR60][R12.64], R33 ;  /* 0x000000210c007986 */ /* 0x0003e2000c10113c */
[-C--:B---3--:R-:W-:Y:S01]  /*17480*/  IMAD R35, R56, R101.reuse, RZ ;  /* 0x0000006538237224 */ /* 0x088fe200078e02ff */
[----:B------:R-:W-:Y:S01]  /*17490*/  LEA.HI R64, R184, 0x1cc, RZ, 0x1a ;  /* 0x000001ccb8407811 */ /* 0x000fe200078fd0ff */
[----:B------:R-:W-:Y:S01]  /*174a0*/  IMAD R39, R60, R101, RZ ;  /* 0x000000653c277224 */ /* 0x000fe200078e02ff */
[----:B------:R-:W-:Y:S01]  /*174b0*/  LEA.HI.X.SX32 R19, R24, R107, 0x1, P0 ;  /* 0x0000006b18137211 */ /* 0x000fe200000f0eff */
[----:B------:R-:W-:Y:S01]  /*174c0*/  IMAD R24, R101, 0x4, R22 ;  /* 0x0000000465187824 */ /* 0x000fe200078e0216 */
[-C--:B------:R-:W-:Y:S01]  /*174d0*/  IADD3 R6, P0, R22, R106.reuse, RZ ;  /* 0x0000006a16067210 */ /* 0x080fe20007f1e0ff */
[----:B------:R2:W-:Y:S01]  /*174e0*/  STG.E.U8 desc[UR60][R14.64], R63 ;  /* 0x0000003f0e007986 */ /* 0x0005e2000c10113c */
[-C--:B------:R-:W-:Y:S01]  /*174f0*/  IMAD R41, R62, R101.reuse, RZ ;  /* 0x000000653e297224 */ /* 0x080fe200078e02ff */
[----:B------:R-:W-:Y:S01]  /*17500*/  LEA.HI R66, R184, 0x1dc, RZ, 0x1a ;  /* 0x000001dcb8427811 */ /* 0x000fe200078fd0ff */
[----:B------:R-:W-:Y:S01]  /*17510*/  IMAD R43, R64, R101, RZ ;  /* 0x00000065402b7224 */ /* 0x000fe200078e02ff */
        /* <DEDUP_REMOVED lines=14> */
[----:B---3--:R-:W-:Y:S01]  /*17600*/  IMAD R31, R52, R101, RZ ;  /* 0x00000065341f7224 */ /* 0x008fe200078e02ff */
[----:B------:R-:W-:Y:S01]  /*17610*/  LEA.HI R68, R184, 0x1ec, RZ, 0x1a ;  /* 0x000001ecb8447811 */ /* 0x000fe200078fd0ff */
[C---:B------:R-:W-:Y:S01]  /*17620*/  IMAD R28, R101.reuse, 0x4, R26 ;  /* 0x00000004651c7824 */ /* 0x040fe200078e021a */
[----:B------:R-:W-:Y:S01]  /*17630*/  LEA.HI.X.SX32 R15, R24, R107, 0x1, P0 ;  /* 0x0000006b180f7211 */ /* 0x000fe200000f0eff */
[----:B------:R2:W-:Y:S01]  /*17640*/  STG.E.U8 desc[UR60][R12.64], R59 ;  /* 0x0000003b0c007986 */ /* 0x0005e2000c10113c */
[-C--:B------:R-:W-:Y:S01]  /*17650*/  IADD3 R18, P0, R26, R106.reuse, RZ ;  /* 0x0000006a1a127210 */ /* 0x080fe20007f1e0ff */
[----:B------:R-:W-:Y:S01]  /*17660*/  IMAD R23, R22, R101, RZ ;  /* 0x0000006516177224 */ /* 0x000fe200078e02ff */
[-C--:B0-----:R-:W-:Y:S01]  /*17670*/  IADD3 R6, P3, R28, R106.reuse, RZ ;  /* 0x0000006a1c067210 */ /* 0x081fe20007f7e0ff */
[----:B------:R0:W-:Y:S01]  /*17680*/  STG.E.U8 desc[UR60][R14.64], R27 ;  /* 0x0000001b0e007986 */ /* 0x0001e2000c10113c */
[----:B------:R-:W-:Y:S01]  /*17690*/  LEA.HI.X.SX32 R19, R26, R107, 0x1, P0 ;  /* 0x0000006b1a137211 */ /* 0x000fe200000f0eff */
[----:B------:R-:W-:Y:S01]  /*176a0*/  IMAD R47, R68, R101, RZ ;  /* 0x00000065442f7224 */ /* 0x000fe200078e02ff */
[----:B------:R-:W-:Y:S01]  /*176b0*/  LEA.HI.X.SX32 R7, R28, R107, 0x1, P3 ;  /* 0x0000006b1c077211 */ /* 0x000fe200018f0eff */
[-C--:B-1----:R-:W-:Y:S01]  /*176c0*/  IMAD R29, R48, R101.reuse, RZ ;  /* 0x00000065301d7224 */ /* 0x082fe200078e02ff */
[----:B------:R-:W-:Y:S01]  /*176d0*/  LEA.HI R16, R184, 0x8c, RZ, 0x1a ;  /* 0x0000008cb8107811 */ /* 0x000fe200078fd0ff */
[----:B------:R1:W-:Y:S01]  /*176e0*/  STG.E.U8 desc[UR60][R18.64], R57 ;  /* 0x0000003912007986 */ /* 0x0003e2000c10113c */
[-C--:B------:R-:W-:Y:S01]  /*176f0*/  IMAD R17, R30, R101.reuse, RZ ;  /* 0x000000651e117224 */ /* 0x080fe200078e02ff */
[----:B------:R-:W-:Y:S01]  /*17700*/  LEA.HI R70, R184, 0x1fc, RZ, 0x1a ;  /* 0x000001fcb8467811 */ /* 0x000fe200078fd0ff */
[----:B--2---:R-:W-:Y:S01]  /*17710*/  IMAD R12, R101, 0x8, R28 ;  /* 0x00000008650c7824 */ /* 0x004fe200078e021c */
[----:B------:R2:W-:Y:S01]  /*17720*/  STG.E.U8 desc[UR60][R6.64], R25 ;  /* 0x0000001906007986 */ /* 0x0005e2000c10113c */
[-C--:B------:R-:W-:Y:S01]  /*17730*/  IMAD R28, R46, R101.reuse, RZ ;  /* 0x000000652e1c7224 */ /* 0x080fe200078e02ff */
[-C--:B------:R-:W-:Y:S01]  /*17740*/  IADD3 R22, P4, R23, R106.reuse, RZ ;  /* 0x0000006a17167210 */ /* 0x080fe20007f9e0ff */
[----:B0-----:R-:W-:Y:S01]  /*17750*/  IMAD R14, R101, 0x4, R12 ;  /* 0x00000004650e7824 */ /* 0x001fe200078e020c */
[----:B------:R-:W-:Y:S01]  /*17760*/  LEA.HI R24, R184, 0x9c, RZ, 0x1a ;  /* 0x0000009cb8187811 */ /* 0x000fe200078fd0ff */
[-C--:B------:R-:W-:Y:S01]  /*17770*/  IMAD R30, R50, R101.reuse, RZ ;  /* 0x00000065321e7224 */ /* 0x080fe200078e02ff */
[----:B------:R-:W-:Y:S01]  /*17780*/  LEA.HI R32, R184, 0xcc, RZ, 0x1a ;  /* 0x000000ccb8207811 */ /* 0x000fe200078fd0ff */
[----:B------:R-:W-:Y:S01]  /*17790*/  IMAD R49, R70, R101, RZ ;  /* 0x0000006546317224 */ /* 0x000fe200078e02ff */
[----:B------:R-:W-:Y:S01]  /*177a0*/  LEA.HI.X.SX32 R23, R23, R107, 0x1, P4 ;  /* 0x0000006b17177211 */ /* 0x000fe200020f0eff */
[-C--:B------:R-:W-:Y:S01]  /*177b0*/  IMAD R13, R24, R101.reuse, RZ ;  /* 0x00000065180d7224 */ /* 0x080fe200078e02ff */
[----:B------:R-:W-:Y:S01]  /*177c0*/  LEA.HI R26, R184, 0xac, RZ, 0x1a ;  /* 0x000000acb81a7811 */ /* 0x000fe200078fd0ff */
[-C--:B-1----:R-:W-:Y:S01]  /*177d0*/  IMAD R19, R32, R101.reuse, RZ ;  /* 0x0000006520137224 */ /* 0x082fe200078e02ff */
[----:B--2---:R-:W-:Y:S01]  /*177e0*/  LEA.HI R6, R184, 0x10c, RZ, 0x1a ;  /* 0x0000010cb8067811 */ /* 0x004fe200078fd0ff */
[-C--:B------:R-:W-:Y:S01]  /*177f0*/  IMAD R7, R16, R101.reuse, RZ ;  /* 0x0000006510077224 */ /* 0x080fe200078e02ff */
[C---:B------:R-:W-:Y:S01]  /*17800*/  LEA.HI R34, R184.reuse, 0xdc, RZ, 0x1a ;  /* 0x000000dcb8227811 */ /* 0x040fe200078fd0ff */
[----:B------:R-:W-:Y:S01]  /*17810*/  IMAD R16, R101, 0x4, R14 ;  /* 0x0000000465107824 */ /* 0x000fe200078e020e */
[----:B------:R-:W-:Y:S01]  /*17820*/  LEA.HI R38, R184, 0xfc, RZ, 0x1a ;  /* 0x000000fcb8267811 */ /* 0x000fe200078fd0ff */
[-C--:B------:R-:W-:Y:S01]  /*17830*/  IMAD R25, R6, R101.reuse, RZ ;  /* 0x0000006506197224 */ /* 0x080fe200078e02ff */
[-C--:B------:R-:W-:Y:S01]  /*17840*/  IADD3 R6, P4, R7, R106.reuse, RZ ;  /* 0x0000006a07067210 */ /* 0x080fe20007f9e0ff */
[C---:B------:R-:W-:Y:S01]  /*17850*/  IMAD R18, R101.reuse, 0x8, R16 ;  /* 0x0000000865127824 */ /* 0x040fe200078e0210 */
[----:B------:R0:W-:Y:S01]  /*17860*/  STG.E.U8 desc[UR60][R22.64], R55 ;  /* 0x0000003716007986 */ /* 0x0001e2000c10113c */
[----:B------:R-:W-:Y:S01]  /*17870*/  LEA.HI R36, R184, 0xec, RZ, 0x1a ;  /* 0x000000ecb8247811 */ /* 0x000fe200078fd0ff */
[-C--:B------:R-:W-:Y:S01]  /*17880*/  IMAD R15, R26, R101.reuse, RZ ;  /* 0x000000651a0f7224 */ /* 0x080fe200078e02ff */
[----:B------:R-:W-:Y:S01]  /*17890*/  LEA.HI R40, R184, 0x11c, RZ, 0x1a ;  /* 0x0000011cb8287811 */ /* 0x000fe200078fd0ff */
[----:B------:R-:W-:Y:S01]  /*178a0*/  IMAD R44, R101, 0x4, R18 ;  /* 0x00000004652c7824 */ /* 0x000fe200078e0212 */
[-C--:B------:R-:W-:Y:S01]  /*178b0*/  IADD3 R124, P5, R13, R106.reuse, RZ ;  /* 0x0000006a0d7c7210 */ /* 0x080fe20007fbe0ff */
[----:B------:R-:W-:Y:S01]  /*178c0*/  IMAD R24, R38, R101, RZ ;  /* 0x0000006526187224 */ /* 0x000fe200078e02ff */
[----:B------:R-:W-:Y:S01]  /*178d0*/  LEA.HI.X.SX32 R7, R7, R107, 0x1, P4 ;  /* 0x0000006b07077211 */ /* 0x000fe200020f0eff */
[----:B------:R-:W-:Y:S01]  /*178e0*/  IMAD R46, R101, 0x4, R44 ;  /* 0x00000004652e7824 */ /* 0x000fe200078e022c */
[-C--:B------:R-:W-:Y:S01]  /*178f0*/  IADD3 R128, P3, R17, R106.reuse, RZ ;  /* 0x0000006a11807210 */ /* 0x080fe20007f7e0ff */
[-C--:B------:R-:W-:Y:S01]  /*17900*/  IMAD R26, R40, R101.reuse, RZ ;  /* 0x00000065281a7224 */ /* 0x080fe200078e02ff */
[-C--:B------:R-:W-:Y:S01]  /*17910*/  IADD3 R130, P4, R19, R106.reuse, RZ ;  /* 0x0000006a13827210 */ /* 0x080fe20007f9e0ff */
[----:B------:R-:W-:Y:S01]  /*17920*/  IMAD R48, R101, 0x8, R46 ;  /* 0x0000000865307824 */ /* 0x000fe200078e022e */
[----:B------:R-:W-:Y:S01]  /*17930*/  LEA.HI R42, R184, 0x12c, RZ, 0x1a ;  /* 0x0000012cb82a7811 */ /* 0x000fe200078fd0ff */
[----:B0-----:R-:W-:Y:S01]  /*17940*/  IMAD R22, R34, R101, RZ ;  /* 0x0000006522167224 */ /* 0x001fe200078e02ff */
[-C--:B------:R-:W-:Y:S01]  /*17950*/  IADD3 R126, P6, R15, R106.reuse, RZ ;  /* 0x0000006a0f7e7210 */ /* 0x080fe20007fde0ff */
[----:B------:R-:W-:Y:S01]  /*17960*/  IMAD R50, R101, 0x4, R48 ;  /* 0x0000000465327824 */ /* 0x000fe200078e0230 */
[----:B------:R-:W-:Y:S01]  /*17970*/  LEA.HI.X.SX32 R125, R13, R107, 0x1, P5 ;  /* 0x0000006b0d7d7211 */ /* 0x000fe200028f0eff */
[----:B------:R-:W-:Y:S01]  /*17980*/  IMAD R23, R36, R101, RZ ;  /* 0x0000006524177224 */ /* 0x000fe200078e02ff */
[-C--:B------:R-:W-:Y:S01]  /*17990*/  IADD3 R132, P5, R22, R106.reuse, RZ ;  /* 0x0000006a16847210 */ /* 0x080fe20007fbe0ff */
[----:B------:R-:W-:Y:S01]  /*179a0*/  IMAD R52, R101, 0x4, R50 ;  /* 0x0000000465347824 */ /* 0x000fe200078e0232 */
[----:B------:R-:W-:Y:S01]  /*179b0*/  LEA.HI.X.SX32 R129, R17, R107, 0x1, P3 ;  /* 0x0000006b11817211 */ /* 0x000fe200018f0eff */
[----:B------:R-:W-:Y:S01]  /*179c0*/  IMAD R27, R42, R101, RZ ;  /* 0x000000652a1b7224 */ /* 0x000fe200078e02ff */
[----:B------:R-:W-:Y:S01]  /*179d0*/  LEA.HI.X.SX32 R131, R19, R107, 0x1, P4 ;  /* 0x0000006b13837211 */ /* 0x000fe200020f0eff */
[----:B------:R-:W-:Y:S01]  /*179e0*/  IMAD R54, R101, 0x8, R52 ;  /* 0x0000000865367824 */ /* 0x000fe200078e0234 */
[----:B------:R-:W-:-:S02]  /*179f0*/  IADD3 R136, P3, R24, R106, RZ ;  /* 0x0000006a18887210 */ /* 0x000fc40007f7e0ff */
[-C--:B------:R-:W-:Y:S01]  /*17a00*/  IADD3 R138, P4, R25, R106.reuse, RZ ;  /* 0x0000006a198a7210 */ /* 0x080fe20007f9e0ff */
[----:B------:R-:W-:Y:S01]  /*17a10*/  IMAD R56, R101, 0x4, R54 ;  /* 0x0000000465387824 */ /* 0x000fe200078e0236 */
[-C--:B------:R-:W-:Y:S02]  /*17a20*/  LEA.HI.X.SX32 R127, R15, R107.reuse, 0x1, P6 ;  /* 0x0000006b0f7f7211 */ /* 0x080fe400030f0eff */
[-C--:B------:R-:W-:Y:S01]  /*17a30*/  IADD3 R134, P6, R23, R106.reuse, RZ ;  /* 0x0000006a17867210 */ /* 0x080fe20007fde0ff */
[C---:B------:R-:W-:Y:S01]  /*17a40*/  IMAD R58, R101.reuse, 0x4, R56 ;  /* 0x00000004653a7824 */ /* 0x040fe200078e0238 */
[-C--:B------:R-:W-:Y:S02]  /*17a50*/  LEA.HI.X.SX32 R133, R22, R107.reuse, 0x1, P5 ;  /* 0x0000006b16857211 */ /* 0x080fe400028f0eff */
[----:B------:R-:W-:Y:S01]  /*17a60*/  IADD3 R140, P5, R26, R106, RZ ;  /* 0x0000006a1a8c7210 */ /* 0x000fe20007fbe0ff */
[----:B------:R-:W-:Y:S01]  /*17a70*/  IMAD R60, R101, 0x8, R58 ;  /* 0x00000008653c7824 */ /* 0x000fe200078e023a */
[----:B------:R-:W-:-:S02]  /*17a80*/  LEA.HI.X.SX32 R137, R24, R107, 0x1, P3 ;  /* 0x0000006b18897211 */ /* 0x000fc400018f0eff */
[-C--:B------:R-:W-:Y:S01]  /*17a90*/  LEA.HI.X.SX32 R139, R25, R107.reuse, 0x1, P4 ;  /* 0x0000006b198b7211 */ /* 0x080fe200020f0eff */
[----:B------:R-:W-:Y:S01]  /*17aa0*/  IMAD R62, R101, 0x4, R60 ;  /* 0x00000004653e7824 */ /* 0x000fe200078e023c */
[-C--:B------:R-:W-:Y:S02]  /*17ab0*/  IADD3 R108, P3, R28, R106.reuse, RZ ;  /* 0x0000006a1c6c7210 */ /* 0x080fe40007f7e0ff */
[-C--:B------:R-:W-:Y:S01]  /*17ac0*/  IADD3 R110, P4, R29, R106.reuse, RZ ;  /* 0x0000006a1d6e7210 */ /* 0x080fe20007f9e0ff */
[----:B------:R-:W-:Y:S01]  /*17ad0*/  IMAD R64, R101, 0x4, R62 ;  /* 0x0000000465407824 */ /* 0x000fe200078e023e */
[-C--:B------:R-:W-:Y:S02]  /*17ae0*/  LEA.HI.X.SX32 R135, R23, R107.reuse, 0x1, P6 ;  /* 0x0000006b17877211 */ /* 0x080fe400030f0eff */
[----:B------:R-:W-:Y:S01]  /*17af0*/  IADD3 R142, P6, R27, R106, RZ ;  /* 0x0000006a1b8e7210 */ /* 0x000fe20007fde0ff */
[----:B------:R-:W-:Y:S01]  /*17b00*/  IMAD R66, R101, 0x8, R64 ;  /* 0x0000000865427824 */ /* 0x000fe200078e0240 */
[----:B------:R-:W-:-:S02]  /*17b10*/  LEA.HI.X.SX32 R141, R26, R107, 0x1, P5 ;  /* 0x0000006b1a8d7211 */ /* 0x000fc400028f0eff */
[-C--:B------:R-:W-:Y:S01]  /*17b20*/  IADD3 R22, P5, R30, R106.reuse, RZ ;  /* 0x0000006a1e167210 */ /* 0x080fe20007fbe0ff */
[----:B------:R-:W-:Y:S01]  /*17b30*/  IMAD R68, R101, 0x4, R66 ;  /* 0x0000000465447824 */ /* 0x000fe200078e0242 */
[-C--:B------:R-:W-:Y:S02]  /*17b40*/  LEA.HI.X.SX32 R109, R28, R107.reuse, 0x1, P3 ;  /* 0x0000006b1c6d7211 */ /* 0x080fe400018f0eff */
[-C--:B------:R-:W-:Y:S01]  /*17b50*/  LEA.HI.X.SX32 R111, R29, R107.reuse, 0x1, P4 ;  /* 0x0000006b1d6f7211 */ /* 0x080fe200020f0eff */
[----:B------:R-:W-:Y:S01]  /*17b60*/  IMAD R70, R101, 0x4, R68 ;  /* 0x0000000465467824 */ /* 0x000fe200078e0244 */
[-C--:B------:R-:W-:Y:S02]  /*17b70*/  IADD3 R28, P4, R35, R106.reuse, RZ ;  /* 0x0000006a231c7210 */ /* 0x080fe40007f9e0ff */
[----:B------:R-:W-:Y:S01]  /*17b80*/  LEA.HI.X.SX32 R143, R27, R107, 0x1, P6 ;  /* 0x0000006b1b8f7211 */ /* 0x000fe200030f0eff */
[----:B------:R-:W-:Y:S01]  /*17b90*/  IMAD R72, R101, 0x8, R70 ;  /* 0x0000000865487824 */ /* 0x000fe200078e0246 */
[----:B------:R-:W-:-:S02]  /*17ba0*/  IADD3 R24, P6, R31, R106, RZ ;  /* 0x0000006a1f187210 */ /* 0x000fc40007fde0ff */
[-C--:B------:R-:W-:Y:S01]  /*17bb0*/  IADD3 R26, P3, R33, R106.reuse, RZ ;  /* 0x0000006a211a7210 */ /* 0x080fe20007f7e0ff */
[----:B------:R-:W-:Y:S01]  /*17bc0*/  IMAD R74, R101, 0x4, R72 ;  /* 0x00000004654a7824 */ /* 0x000fe200078e0248 */
[-C--:B------:R-:W-:Y:S02]  /*17bd0*/  LEA.HI.X.SX32 R23, R30, R107.reuse, 0x1, P5 ;  /* 0x0000006b1e177211 */ /* 0x080fe400028f0eff */
[-C--:B------:R-:W-:Y:S01]  /*17be0*/  IADD3 R30, P5, R37, R106.reuse, RZ ;  /* 0x0000006a251e7210 */ /* 0x080fe20007fbe0ff */
[----:B------:R-:W-:Y:S01]  /*17bf0*/  IMAD R76, R101, 0x4, R74 ;  /* 0x00000004654c7824 */ /* 0x000fe200078e024a */
        /* <DEDUP_REMOVED lines=16> */
[-C--:B------:R-:W-:Y:S02]  /*17d00*/  LEA.HI.X.SX32 R35, R41, R107.reuse, 0x1, P3 ;  /* 0x0000006b29237211 */ /* 0x080fe400018f0eff */
[-C--:B------:R-:W-:Y:S02]  /*17d10*/  IADD3 R42, P3, R49, R106.reuse, RZ ;  /* 0x0000006a312a7210 */ /* 0x080fe40007f7e0ff */
[----:B------:R-:W-:Y:S02]  /*17d20*/  LEA.HI.X.SX32 R39, R45, R107, 0x1, P5 ;  /* 0x0000006b2d277211 */ /* 0x000fe400028f0eff */
[----:B------:R-:W-:-:S02]  /*17d30*/  IADD3 R146, P5, R14, R106, RZ ;  /* 0x0000006a0e927210 */ /* 0x000fc40007fbe0ff */
[-C--:B------:R-:W-:Y:S01]  /*17d40*/  LEA.HI.X.SX32 R145, R12, R107.reuse, 0x1, P4 ;  /* 0x0000006b0c917211 */ /* 0x080fe200020f0eff */
[----:B------:R-:W-:Y:S01]  /*17d50*/  IMAD R12, R101, 0x4, R86 ;  /* 0x00000004650c7824 */ /* 0x000fe200078e0256 */
[-C--:B------:R-:W-:Y:S02]  /*17d60*/  LEA.HI.X.SX32 R43, R49, R107.reuse, 0x1, P3 ;  /* 0x0000006b312b7211 */ /* 0x080fe400018f0eff */
[-C--:B------:R-:W-:Y:S01]  /*17d70*/  LEA.HI.X.SX32 R147, R14, R107.reuse, 0x1, P5 ;  /* 0x0000006b0e937211 */ /* 0x080fe200028f0eff */
[C---:B------:R-:W-:Y:S01]  /*17d80*/  IMAD R14, R101.reuse, 0x8, R12 ;  /* 0x00000008650e7824 */ /* 0x040fe200078e020c */
[-C--:B------:R-:W-:Y:S02]  /*17d90*/  IADD3 R148, P3, R16, R106.reuse, RZ ;  /* 0x0000006a10947210 */ /* 0x080fe40007f7e0ff */
[-C--:B------:R-:W-:Y:S02]  /*17da0*/  IADD3 R150, P4, R18, R106.reuse, RZ ;  /* 0x0000006a12967210 */ /* 0x080fe40007f9e0ff */
[----:B------:R-:W-:Y:S01]  /*17db0*/  LEA.HI.X.SX32 R149, R16, R107, 0x1, P3 ;  /* 0x0000006b10957211 */ /* 0x000fe200018f0eff */
[----:B------:R-:W-:Y:S01]  /*17dc0*/  IMAD R16, R101, 0x4, R14 ;  /* 0x0000000465107824 */ /* 0x000fe200078e020e */
[----:B------:R-:W-:-:S02]  /*17dd0*/  IADD3 R152, P5, R44, R106, RZ ;  /* 0x0000006a2c987210 */ /* 0x000fc40007fbe0ff */
[-C--:B------:R-:W-:Y:S01]  /*17de0*/  LEA.HI.X.SX32 R151, R18, R107.reuse, 0x1, P4 ;  /* 0x0000006b12977211 */ /* 0x080fe200020f0eff */
[C---:B------:R-:W-:Y:S01]  /*17df0*/  IMAD R18, R101.reuse, 0x4, R16 ;  /* 0x0000000465127824 */ /* 0x040fe200078e0210 */
[-C--:B------:R-:W-:Y:S02]  /*17e00*/  LEA.HI.X.SX32 R153, R44, R107.reuse, 0x1, P5 ;  /* 0x0000006b2c997211 */ /* 0x080fe400028f0eff */
[-C--:B------:R-:W-:Y:S01]  /*17e10*/  IADD3 R154, P3, R46, R106.reuse, RZ ;  /* 0x0000006a2e9a7210 */ /* 0x080fe20007f7e0ff */
[C---:B------:R-:W-:Y:S01]  /*17e20*/  IMAD R44, R101.reuse, 0x8, R18 ;  /* 0x00000008652c7824 */ /* 0x040fe200078e0212 */
        /* <DEDUP_REMOVED lines=24> */
[-C--:B------:R-:W-:Y:S02]  /*17fb0*/  IADD3 R172, P3, R64, R106.reuse, RZ ;  /* 0x0000006a40ac7210 */ /* 0x080fe40007f7e0ff */
[-C--:B------:R-:W-:Y:S01]  /*17fc0*/  LEA.HI.X.SX32 R171, R62, R107.reuse, 0x1, P5 ;  /* 0x0000006b3eab7211 */ /* 0x080fe200028f0eff */
[C---:B------:R-:W-:Y:S01]  /*17fd0*/  IMAD R62, R101.reuse, 0x8, R60 ;  /* 0x00000008653e7824 */ /* 0x040fe200078e023c */
[-C--:B------:R-:W-:Y:S02]  /*17fe0*/  IADD3 R174, P4, R66, R106.reuse, RZ ;  /* 0x0000006a42ae7210 */ /* 0x080fe40007f9e0ff */
[----:B------:R-:W-:Y:S01]  /*17ff0*/  LEA.HI.X.SX32 R173, R64, R107, 0x1, P3 ;  /* 0x0000006b40ad7211 */ /* 0x000fe200018f0eff */
[----:B------:R-:W-:Y:S01]  /*18000*/  IMAD R64, R101, 0x4, R62 ;  /* 0x0000000465407824 */ /* 0x000fe200078e023e */
[----:B------:R-:W-:-:S02]  /*18010*/  IADD3 R178, P3, R70, R106, RZ ;  /* 0x0000006a46b27210 */ /* 0x000fc40007f7e0ff */
[-C--:B------:R-:W-:Y:S02]  /*18020*/  IADD3 R176, P5, R68, R106.reuse, RZ ;  /* 0x0000006a44b07210 */ /* 0x080fe40007fbe0ff */
[-C--:B------:R-:W-:Y:S01]  /*18030*/  LEA.HI.X.SX32 R175, R66, R107.reuse, 0x1, P4 ;  /* 0x0000006b42af7211 */ /* 0x080fe200020f0eff */
[----:B------:R-:W-:Y:S01]  /*18040*/  IMAD R66, R101, 0x4, R64 ;  /* 0x0000000465427824 */ /* 0x000fe200078e0240 */
[----:B------:R-:W-:Y:S02]  /*18050*/  LOP3.LUT P0, RZ, R184, 0xc0, RZ, 0xc0, !PT ;  /* 0x000000c0b8ff7812 */ /* 0x000fe4000780c0ff */
[-C--:B------:R-:W-:Y:S02]  /*18060*/  IADD3 R180, P4, R72, R106.reuse, RZ ;  /* 0x0000006a48b47210 */ /* 0x080fe40007f9e0ff */
[----:B------:R-:W-:Y:S02]  /*18070*/  LEA.HI.X.SX32 R179, R70, R107, 0x1, P3 ;  /* 0x0000006b46b37211 */ /* 0x000fe400018f0eff */
[----:B------:R-:W-:-:S02]  /*18080*/  IADD3 R184, P3, R76, R106, RZ ;  /* 0x0000006a4cb87210 */ /* 0x000fc40007f7e0ff */
[-C--:B------:R-:W-:Y:S01]  /*18090*/  LEA.HI.X.SX32 R177, R68, R107.reuse, 0x1, P5 ;  /* 0x0000006b44b17211 */ /* 0x080fe200028f0eff */
[C---:B------:R-:W-:Y:S01]  /*180a0*/  IMAD R68, R101.reuse, 0x8, R66 ;  /* 0x0000000865447824 */ /* 0x040fe200078e0242 */
[-C--:B------:R-:W-:Y:S02]  /*180b0*/  IADD3 R182, P5, R74, R106.reuse, RZ ;  /* 0x0000006a4ab67210 */ /* 0x080fe40007fbe0ff */
[-C--:B------:R-:W-:Y:S01]  /*180c0*/  LEA.HI.X.SX32 R181, R72, R107.reuse, 0x1, P4 ;  /* 0x0000006b48b57211 */ /* 0x080fe200020f0eff */
[----:B------:R-:W-:Y:S01]  /*180d0*/  IMAD R70, R101, 0x4, R68 ;  /* 0x0000000465467824 */ /* 0x000fe200078e0244 */
[-C--:B------:R-:W-:Y:S02]  /*180e0*/  IADD3 R186, P4, R78, R106.reuse, RZ ;  /* 0x0000006a4eba7210 */ /* 0x080fe40007f9e0ff */
[----:B------:R-:W-:Y:S02]  /*180f0*/  LEA.HI.X.SX32 R185, R76, R107, 0x1, P3 ;  /* 0x0000006b4cb97211 */ /* 0x000fe400018f0eff */
[----:B------:R-:W-:-:S02]  /*18100*/  IADD3 R190, P3, R82, R106, RZ ;  /* 0x0000006a52be7210 */ /* 0x000fc40007f7e0ff */
[-C--:B------:R-:W-:Y:S02]  /*18110*/  LEA.HI.X.SX32 R183, R74, R107.reuse, 0x1, P5 ;  /* 0x0000006b4ab77211 */ /* 0x080fe400028f0eff */
[-C--:B------:R-:W-:Y:S02]  /*18120*/  IADD3 R188, P5, R80, R106.reuse, RZ ;  /* 0x0000006a50bc7210 */ /* 0x080fe40007fbe0ff */
[-C--:B------:R-:W-:Y:S02]  /*18130*/  LEA.HI.X.SX32 R187, R78, R107.reuse, 0x1, P4 ;  /* 0x0000006b4ebb7211 */ /* 0x080fe400020f0eff */
[-C--:B------:R-:W-:Y:S02]  /*18140*/  IADD3 R192, P4, R84, R106.reuse, RZ ;  /* 0x0000006a54c07210 */ /* 0x080fe40007f9e0ff */
[----:B------:R-:W-:Y:S02]  /*18150*/  LEA.HI.X.SX32 R191, R82, R107, 0x1, P3 ;  /* 0x0000006b52bf7211 */ /* 0x000fe400018f0eff */
[----:B------:R-:W-:-:S02]  /*18160*/  IADD3 R196, P3, R12, R106, RZ ;  /* 0x0000006a0cc47210 */ /* 0x000fc40007f7e0ff */
[-C--:B------:R-:W-:Y:S02]  /*18170*/  LEA.HI.X.SX32 R189, R80, R107.reuse, 0x1, P5 ;  /* 0x0000006b50bd7211 */ /* 0x080fe400028f0eff */
[-C--:B------:R-:W-:Y:S02]  /*18180*/  IADD3 R194, P5, R86, R106.reuse, RZ ;  /* 0x0000006a56c27210 */ /* 0x080fe40007fbe0ff */
[-C--:B------:R-:W-:Y:S02]  /*18190*/  LEA.HI.X.SX32 R193, R84, R107.reuse, 0x1, P4 ;  /* 0x0000006b54c17211 */ /* 0x080fe400020f0eff */
[----:B------:R-:W-:Y:S02]  /*181a0*/  IADD3 R198, P4, R14, R106, RZ ;  /* 0x0000006a0ec67210 */ /* 0x000fe40007f9e0ff */
[-C--:B------:R-:W-:Y:S01]  /*181b0*/  LEA.HI.X.SX32 R197, R12, R107.reuse, 0x1, P3 ;  /* 0x0000006b0cc57211 */ /* 0x080fe200018f0eff */
[----:B------:R-:W-:Y:S01]  /*181c0*/  IMAD R12, R101, 0x4, R70 ;  /* 0x00000004650c7824 */ /* 0x000fe200078e0246 */
[----:B------:R-:W-:-:S02]  /*181d0*/  LEA.HI.X.SX32 R195, R86, R107, 0x1, P5 ;  /* 0x0000006b56c37211 */ /* 0x000fc400028f0eff */
[-C--:B------:R-:W-:Y:S02]  /*181e0*/  IADD3 R200, P5, R16, R106.reuse, RZ ;  /* 0x0000006a10c87210 */ /* 0x080fe40007fbe0ff */
[-C--:B------:R-:W-:Y:S01]  /*181f0*/  LEA.HI.X.SX32 R199, R14, R107.reuse, 0x1, P4 ;  /* 0x0000006b0ec77211 */ /* 0x080fe200020f0eff */
[C---:B------:R-:W-:Y:S01]  /*18200*/  IMAD R14, R101.reuse, 0x8, R12 ;  /* 0x00000008650e7824 */ /* 0x040fe200078e020c */
[-C--:B------:R-:W-:Y:S02]  /*18210*/  LEA.HI.X.SX32 R201, R16, R107.reuse, 0x1, P5 ;  /* 0x0000006b10c97211 */ /* 0x080fe400028f0eff */
[-C--:B------:R-:W-:Y:S01]  /*18220*/  IADD3 R202, P3, R18, R106.reuse, RZ ;  /* 0x0000006a12ca7210 */ /* 0x080fe20007f7e0ff */
[C---:B------:R-:W-:Y:S01]  /*18230*/  IMAD R16, R101.reuse, 0x4, R14 ;  /* 0x0000000465107824 */ /* 0x040fe200078e020e */
[----:B------:R-:W-:Y:S02]  /*18240*/  IADD3 R204, P4, R44, R106, RZ ;  /* 0x0000006a2ccc7210 */ /* 0x000fe40007f9e0ff */
[-C--:B------:R-:W-:Y:S01]  /*18250*/  LEA.HI.X.SX32 R203, R18, R107.reuse, 0x1, P3 ;  /* 0x0000006b12cb7211 */ /* 0x080fe200018f0eff */
[----:B------:R-:W-:Y:S01]  /*18260*/  IMAD R18, R101, 0x4, R16 ;  /* 0x0000000465127824 */ /* 0x000fe200078e0210 */
[----:B------:R-:W-:-:S02]  /*18270*/  LEA.HI.X.SX32 R205, R44, R107, 0x1, P4 ;  /* 0x0000006b2ccd7211 */ /* 0x000fc400020f0eff */
[-C--:B------:R-:W-:Y:S01]  /*18280*/  IADD3 R210, P4, R50, R106.reuse, RZ ;  /* 0x0000006a32d27210 */ /* 0x080fe20007f9e0ff */
[C---:B------:R-:W-:Y:S01]  /*18290*/  IMAD R72, R101.reuse, 0x8, R18 ;  /* 0x0000000865487824 */ /* 0x040fe200078e0212 */
[-C--:B------:R-:W-:Y:S02]  /*182a0*/  IADD3 R206, P5, R46, R106.reuse, RZ ;  /* 0x0000006a2ece7210 */ /* 0x080fe40007fbe0ff */
[-C--:B------:R-:W-:Y:S01]  /*182b0*/  IADD3 R208, P3, R48, R106.reuse, RZ ;  /* 0x0000006a30d07210 */ /* 0x080fe20007f7e0ff */
[C---:B------:R-:W-:Y:S01]  /*182c0*/  IMAD R74, R101.reuse, 0x4, R72 ;  /* 0x00000004654a7824 */ /* 0x040fe200078e0248 */
[-C--:B------:R-:W-:Y:S02]  /*182d0*/  LEA.HI.X.SX32 R211, R50, R107.reuse, 0x1, P4 ;  /* 0x0000006b32d37211 */ /* 0x080fe400020f0eff */
[----:B------:R-:W-:Y:S01]  /*182e0*/  IADD3 R116, P4, R56, R106, RZ ;  /* 0x0000006a38747210 */ /* 0x000fe20007f9e0ff */
[----:B------:R-:W-:Y:S01]  /*182f0*/  IMAD R76, R101, 0x4, R74 ;  /* 0x00000004654c7824 */ /* 0x000fe200078e024a */
[----:B------:R-:W-:-:S02]  /*18300*/  LEA.HI.X.SX32 R207, R46, R107, 0x1, P5 ;  /* 0x0000006b2ecf7211 */ /* 0x000fc400028f0eff */
[-C--:B------:R-:W-:Y:S01]  /*18310*/  LEA.HI.X.SX32 R209, R48, R107.reuse, 0x1, P3 ;  /* 0x0000006b30d17211 */ /* 0x080fe200018f0eff */
        /* <DEDUP_REMOVED lines=13> */
[----:B------:R-:W-:Y:S02]  /*183f0*/  LEA.HI.X.SX32 R123, R62, R107, 0x1, P4 ;  /* 0x0000006b3e7b7211 */ /* 0x000fe400020f0eff */
[-C--:B------:R-:W-:Y:S01]  /*18400*/  IADD3 R48, P4, R68, R106.reuse, RZ ;  /* 0x0000006a44307210 */ /* 0x080fe20007f9e0ff */
        /* <DEDUP_REMOVED lines=14> */
[-C--:B------:R-:W-:Y:S01]  /*184f0*/  LEA.HI.X.SX32 R47, R66, R107.reuse, 0x1, P3 ;  /* 0x0000006b422f7211 */ /* 0x080fe200018f0eff */
[C---:B------:R-:W-:Y:S01]  /*18500*/  IMAD R98, R101.reuse, 0x4, R96 ;  /* 0x0000000465627824 */ /* 0x040fe200078e0260 */
[-C--:B------:R-:W-:Y:S02]  /*18510*/  IADD3 R50, P5, R70, R106.reuse, RZ ;  /* 0x0000006a46327210 */ /* 0x080fe40007fbe0ff */
[----:B------:R-:W-:Y:S01]  /*18520*/  IADD3 R52, P3, R12, R106, RZ ;  /* 0x0000006a0c347210 */ /* 0x000fe20007f7e0ff */
[----:B------:R-:W-:Y:S01]  /*18530*/  IMAD R100, R101, 0x4, R98 ;  /* 0x0000000465647824 */ /* 0x000fe200078e0262 */
[----:B------:R-:W-:-:S02]  /*18540*/  LEA.HI.X.SX32 R55, R14, R107, 0x1, P4 ;  /* 0x0000006b0e377211 */ /* 0x000fc400020f0eff */
[-C--:B------:R-:W-:Y:S01]  /*18550*/  IADD3 R60, P4, R72, R106.reuse, RZ ;  /* 0x0000006a483c7210 */ /* 0x080fe20007f9e0ff */
[C---:B------:R-:W-:Y:S01]  /*18560*/  IMAD R102, R101.reuse, 0x8, R100 ;  /* 0x0000000865667824 */ /* 0x040fe200078e0264 */
[-C--:B------:R-:W-:Y:S02]  /*18570*/  LEA.HI.X.SX32 R51, R70, R107.reuse, 0x1, P5 ;  /* 0x0000006b46337211 */ /* 0x080fe400028f0eff */
[-C--:B------:R-:W-:Y:S01]  /*18580*/  LEA.HI.X.SX32 R53, R12, R107.reuse, 0x1, P3 ;  /* 0x0000006b0c357211 */ /* 0x080fe200018f0eff */
[C---:B------:R-:W-:Y:S01]  /*18590*/  IMAD R104, R101.reuse, 0x4, R102 ;  /* 0x0000000465687824 */ /* 0x040fe200078e0266 */
[-C--:B------:R-:W-:Y:S01]  /*185a0*/  IADD3 R56, P5, R16, R106.reuse, RZ ;  /* 0x0000006a10387210 */ /* 0x080fe20007fbe0ff */
[----:B------:R-:W0:Y:S01]  /*185b0*/  LDS.128 R12, [R4] ;  /* 0x00000000040c7984 */ /* 0x000e220000000c00 */
[----:B------:R-:W-:Y:S01]  /*185c0*/  IADD3 R58, P3, R18, R106, RZ ;  /* 0x0000006a123a7210 */ /* 0x000fe20007f7e0ff */
[----:B------:R-:W-:Y:S01]  /*185d0*/  IMAD R214, R101, 0x4, R104 ;  /* 0x0000000465d67824 */ /* 0x000fe200078e0268 */
[----:B------:R-:W-:-:S02]  /*185e0*/  LEA.HI.X.SX32 R61, R72, R107, 0x1, P4 ;  /* 0x0000006b483d7211 */ /* 0x000fc400020f0eff */
[-C--:B------:R-:W-:Y:S01]  /*185f0*/  IADD3 R66, P4, R78, R106.reuse, RZ ;  /* 0x0000006a4e427210 */ /* 0x080fe20007f9e0ff */
[C---:B------:R-:W-:Y:S01]  /*18600*/  IMAD R216, R101.reuse, 0x8, R214 ;  /* 0x0000000865d87824 */ /* 0x040fe200078e02d6 */
[-C--:B------:R-:W-:Y:S02]  /*18610*/  LEA.HI.X.SX32 R57, R16, R107.reuse, 0x1, P5 ;  /* 0x0000006b10397211 */ /* 0x080fe400028f0eff */
[-C--:B------:R-:W-:Y:S01]  /*18620*/  LEA.HI.X.SX32 R59, R18, R107.reuse, 0x1, P3 ;  /* 0x0000006b123b7211 */ /* 0x080fe200018f0eff */
[----:B------:R-:W-:Y:S01]  /*18630*/  IMAD R218, R101, 0x4, R216 ;  /* 0x0000000465da7824 */ /* 0x000fe200078e02d8 */
[----:B------:R-:W1:Y:S01]  /*18640*/  LDS.128 R16, [R3] ;  /* 0x0000000003107984 */ /* 0x000e620000000c00 */
[----:B------:R-:W-:Y:S02]  /*18650*/  LEA.HI.X.SX32 R67, R78, R107, 0x1, P4 ;  /* 0x0000006b4e437211 */ /* 0x000fe400020f0eff */
[-C--:B------:R-:W-:Y:S02]  /*18660*/  IADD3 R62, P5, R74, R106.reuse, RZ ;  /* 0x0000006a4a3e7210 */ /* 0x080fe40007fbe0ff */
[----:B------:R-:W-:-:S02]  /*18670*/  IADD3 R64, P3, R76, R106, RZ ;  /* 0x0000006a4c407210 */ /* 0x000fc40007f7e0ff */
[-C--:B------:R-:W-:Y:S02]  /*18680*/  IADD3 R72, P4, R84, R106.reuse, RZ ;  /* 0x0000006a54487210 */ /* 0x080fe40007f9e0ff */
[-C--:B------:R-:W-:Y:S02]  /*18690*/  LEA.HI.X.SX32 R63, R74, R107.reuse, 0x1, P5 ;  /* 0x0000006b4a3f7211 */ /* 0x080fe400028f0eff */
[-C--:B------:R-:W-:Y:S02]  /*186a0*/  LEA.HI.X.SX32 R65, R76, R107.reuse, 0x1, P3 ;  /* 0x0000006b4c417211 */ /* 0x080fe400018f0eff */
        /* <DEDUP_REMOVED lines=9> */
[-C--:B------:R-:W-:Y:S02]  /*18740*/  LEA.HI.X.SX32 R75, R86, R107.reuse, 0x1, P5 ;  /* 0x0000006b564b7211 */ /* 0x080fe400028f0eff */
[-C--:B------:R-:W-:Y:S02]  /*18750*/  LEA.HI.X.SX32 R83, R94, R107.reuse, 0x1, P4 ;  /* 0x0000006b5e537211 */ /* 0x080fe400020f0eff */
[-C--:B------:R-:W-:Y:S02]  /*18760*/  IADD3 R86, P4, R98, R106.reuse, RZ ;  /* 0x0000006a62567210 */ /* 0x080fe40007f9e0ff */
[----:B----4-:R-:W-:Y:S02]  /*18770*/  PRMT R233, R220, 0x7773, RZ ;  /* 0x00007773dce97816 */ /* 0x010fe400000000ff */
[----:B------:R-:W-:Y:S02]  /*18780*/  LEA.HI.X.SX32 R87, R98, R107, 0x1, P4 ;  /* 0x0000006b62577211 */ /* 0x000fe400020f0eff */
[----:B------:R-:W-:-:S02]  /*18790*/  IADD3 R90, P4, R102, R106, RZ ;  /* 0x0000006a665a7210 */ /* 0x000fc40007f9e0ff */
[----:B------:R-:W-:Y:S02]  /*187a0*/  PRMT R235, R220, 0x7772, RZ ;  /* 0x00007772dceb7816 */ /* 0x000fe400000000ff */
[----:B------:R-:W-:Y:S02]  /*187b0*/  LEA.HI.X.SX32 R91, R102, R107, 0x1, P4 ;  /* 0x0000006b665b7211 */ /* 0x000fe400020f0eff */
[C---:B------:R-:W-:Y:S02]  /*187c0*/  PRMT R5, R220.reuse, 0x7771, RZ ;  /* 0x00007771dc057816 */ /* 0x040fe400000000ff */
[----:B------:R-:W-:Y:S01]  /*187d0*/  PRMT R241, R220, 0x7770, RZ ;  /* 0x00007770dcf17816 */ /* 0x000fe200000000ff */
[----:B------:R-:W-:Y:S01]  /*187e0*/  IMAD R220, R101, 0x4, R218 ;  /* 0x0000000465dc7824 */ /* 0x000fe200078e02da */
[----:B------:R-:W-:Y:S02]  /*187f0*/  IADD3 R94, P4, R214, R106, RZ ;  /* 0x0000006ad65e7210 */ /* 0x000fe40007f9e0ff */
[----:B------:R-:W-:-:S02]  /*18800*/  PRMT R215, R222, 0x7773, RZ ;  /* 0x00007773ded77816 */ /* 0x000fc400000000ff */
[C---:B------:R-:W-:Y:S02]  /*18810*/  PRMT R227, R222.reuse, 0x7772, RZ ;  /* 0x00007772dee37816 */ /* 0x040fe400000000ff */
[C---:B------:R-:W-:Y:S02]  /*18820*/  PRMT R229, R222.reuse, 0x7771, RZ ;  /* 0x00007771dee57816 */ /* 0x040fe400000000ff */
[----:B------:R-:W-:Y:S01]  /*18830*/  PRMT R231, R222, 0x7770, RZ ;  /* 0x00007770dee77816 */ /* 0x000fe200000000ff */
[C---:B------:R-:W-:Y:S01]  /*18840*/  IMAD R222, R101.reuse, 0x8, R220 ;  /* 0x0000000865de7824 */ /* 0x040fe200078e02dc */
[----:B------:R-:W-:Y:S02]  /*18850*/  LEA.HI.X.SX32 R95, R214, R107, 0x1, P4 ;  /* 0x0000006bd65f7211 */ /* 0x000fe400020f0eff */
[----:B------:R-:W-:Y:S01]  /*18860*/  IADD3 R98, P4, R218, R106, RZ ;  /* 0x0000006ada627210 */ /* 0x000fe20007f9e0ff */
[----:B------:R-:W-:Y:S01]  /*18870*/  IMAD R214, R101, 0x4, R222 ;  /* 0x0000000465d67824 */ /* 0x000fe200078e02de */
[----:B0-----:R-:W-:-:S02]  /*18880*/  PRMT R249, R12, 0x7770, RZ ;  /* 0x000077700cf97816 */ /* 0x001fc400000000ff */
[-C--:B------:R-:W-:Y:S02]  /*18890*/  LEA.HI.X.SX32 R99, R218, R107.reuse, 0x1, P4 ;  /* 0x0000006bda637211 */ /* 0x080fe400020f0eff */
[----:B------:R-:W-:Y:S01]  /*188a0*/  IADD3 R102, P4, R222, R106, RZ ;  /* 0x0000006ade667210 */ /* 0x000fe20007f9e0ff */
[----:B------:R0:W-:Y:S01]  /*188b0*/  STG.E.U8 desc[UR60][R144.64], R249 ;  /* 0x000000f990007986 */ /* 0x0001e2000c10113c */
[----:B-1----:R-:W-:Y:S02]  /*188c0*/  PRMT R224, R16, 0x7770, RZ ;  /* 0x0000777010e07816 */ /* 0x002fe400000000ff */
[----:B------:R-:W-:Y:S02]  /*188d0*/  LEA.HI.X.SX32 R103, R222, R107, 0x1, P4 ;  /* 0x0000006bde677211 */ /* 0x000fe400020f0eff */
[----:B------:R-:W-:Y:S01]  /*188e0*/  PRMT R247, R12, 0x7771, RZ ;  /* 0x000077710cf77816 */ /* 0x000fe200000000ff */
[----:B------:R-:W-:Y:S01]  /*188f0*/  STG.E.U8 desc[UR60][R146.64], R224 ;  /* 0x000000e092007986 */ /* 0x000fe2000c10113c */
[----:B------:R-:W-:-:S02]  /*18900*/  PRMT R222, R16, 0x7771, RZ ;  /* 0x0000777110de7816 */ /* 0x000fc400000000ff */
[-C--:B------:R-:W-:Y:S01]  /*18910*/  IADD3 R76, P3, R88, R106.reuse, RZ ;  /* 0x0000006a584c7210 */ /* 0x080fe20007f7e0ff */
[----:B------:R1:W-:Y:S01]  /*18920*/  STG.E.U8 desc[UR60][R148.64], R247 ;  /* 0x000000f794007986 */ /* 0x0003e2000c10113c */
[----:B------:R-:W-:Y:S02]  /*18930*/  PRMT R245, R12, 0x7772, RZ ;  /* 0x000077720cf57816 */ /* 0x000fe400000000ff */
[-C--:B------:R-:W-:Y:S01]  /*18940*/  LEA.HI.X.SX32 R77, R88, R107.reuse, 0x1, P3 ;  /* 0x0000006b584d7211 */ /* 0x080fe200018f0eff */
[----:B------:R2:W-:Y:S01]  /*18950*/  STG.E.U8 desc[UR60][R6.64], R222 ;  /* 0x000000de06007986 */ /* 0x0005e2000c10113c */
[----:B------:R-:W-:Y:S02]  /*18960*/  IADD3 R80, P3, R92, R106, RZ ;  /* 0x0000006a5c507210 */ /* 0x000fe40007f7e0ff */
[----:B0-----:R-:W-:Y:S01]  /*18970*/  PRMT R145, R10, 0x7772, RZ ;  /* 0x000077720a917816 */ /* 0x001fe200000000ff */
[----:B------:R0:W-:Y:S01]  /*18980*/  STG.E.U8 desc[UR60][R150.64], R245 ;  /* 0x000000f596007986 */ /* 0x0001e2000c10113c */
[----:B------:R-:W-:-:S02]  /*18990*/  LEA.HI.X.SX32 R81, R92, R107, 0x1, P3 ;  /* 0x0000006b5c517211 */ /* 0x000fc400018f0eff */
[----:B------:R-:W-:Y:S02]  /*189a0*/  IADD3 R84, P3, R96, R106, RZ ;  /* 0x0000006a60547210 */ /* 0x000fe40007f7e0ff */
[C---:B-1----:R-:W-:Y:S02]  /*189b0*/  PRMT R149, R11.reuse, 0x7773, RZ ;  /* 0x000077730b957816 */ /* 0x042fe400000000ff */
[C---:B------:R-:W-:Y:S02]  /*189c0*/  PRMT R247, R11.reuse, 0x7770, RZ ;  /* 0x000077700bf77816 */ /* 0x040fe400000000ff */
[C---:B--2---:R-:W-:Y:S02]  /*189d0*/  PRMT R7, R16.reuse, 0x7772, RZ ;  /* 0x0000777210077816 */ /* 0x044fe400000000ff */
[----:B------:R-:W-:Y:S02]  /*189e0*/  PRMT R222, R16, 0x7773, RZ ;  /* 0x0000777310de7816 */ /* 0x000fe400000000ff */
[C---:B0-----:R-:W-:Y:S01]  /*189f0*/  PRMT R151, R11.reuse, 0x7772, RZ ;  /* 0x000077720b977816 */ /* 0x041fe200000000ff */
[----:B------:R-:W-:Y:S01]  /*18a00*/  STG.E.U8 desc[UR60][R152.64], R7 ;  /* 0x0000000798007986 */ /* 0x000fe2000c10113c */
[----:B------:R-:W-:-:S02]  /*18a10*/  PRMT R245, R11, 0x7771, RZ ;  /* 0x000077710bf57816 */ /* 0x000fc400000000ff */
[----:B------:R-:W-:Y:S02]  /*18a20*/  PRMT R11, R12, 0x7773, RZ ;  /* 0x000077730c0b7816 */ /* 0x000fe400000000ff */
[C---:B------:R-:W-:Y:S02]  /*18a30*/  PRMT R150, R13.reuse, 0x7770, RZ ;  /* 0x000077700d967816 */ /* 0x040fe400000000ff */
[----:B------:R-:W-:Y:S01]  /*18a40*/  LEA.HI.X.SX32 R85, R96, R107, 0x1, P3 ;  /* 0x0000006b60557211 */ /* 0x000fe200018f0eff */
[----:B------:R0:W-:Y:S01]  /*18a50*/  STG.E.U8 desc[UR60][R154.64], R11 ;  /* 0x0000000b9a007986 */ /* 0x0001e2000c10113c */
[C---:B------:R-:W-:Y:S02]  /*18a60*/  PRMT R148, R13.reuse, 0x7771, RZ ;  /* 0x000077710d947816 */ /* 0x040fe400000000ff */
[----:B------:R-:W-:Y:S01]  /*18a70*/  IADD3 R88, P3, R100, R106, RZ ;  /* 0x0000006a64587210 */ /* 0x000fe20007f7e0ff */
[----:B------:R-:W-:Y:S01]  /*18a80*/  STG.E.U8 desc[UR60][R124.64], R222 ;  /* 0x000000de7c007986 */ /* 0x000fe2000c10113c */
[----:B------:R-:W-:-:S02]  /*18a90*/  PRMT R16, R13, 0x7772, RZ ;  /* 0x000077720d107816 */ /* 0x000fc400000000ff */
[C---:B------:R-:W-:Y:S01]  /*18aa0*/  PRMT R147, R10.reuse, 0x7773, RZ ;  /* 0x000077730a937816 */ /* 0x040fe200000000ff */
[----:B------:R1:W-:Y:S01]  /*18ab0*/  STG.E.U8 desc[UR60][R156.64], R150 ;  /* 0x000000969c007986 */ /* 0x0003e2000c10113c */
[C---:B------:R-:W-:Y:S02]  /*18ac0*/  PRMT R144, R10.reuse, 0x7771, RZ ;  /* 0x000077710a907816 */ /* 0x040fe400000000ff */
[----:B------:R-:W-:Y:S02]  /*18ad0*/  PRMT R146, R10, 0x7770, RZ ;  /* 0x000077700a927816 */ /* 0x000fe400000000ff */
[C---:B0-----:R-:W-:Y:S02]  /*18ae0*/  PRMT R155, R17.reuse, 0x7770, RZ ;  /* 0x00007770119b7816 */ /* 0x041fe400000000ff */
[----:B------:R-:W-:Y:S02]  /*18af0*/  PRMT R154, R17, 0x7772, RZ ;  /* 0x00007772119a7816 */ /* 0x000fe400000000ff */
[----:B------:R-:W-:Y:S01]  /*18b00*/  PRMT R12, R13, 0x7773, RZ ;  /* 0x000077730d0c7816 */ /* 0x000fe200000000ff */
[----:B------:R0:W-:Y:S01]  /*18b10*/  STG.E.U8 desc[UR60][R158.64], R155 ;  /* 0x0000009b9e007986 */ /* 0x0001e2000c10113c */
[----:B------:R-:W-:-:S02]  /*18b20*/  LEA.HI.X.SX32 R89, R100, R107, 0x1, P3 ;  /* 0x0000006b64597211 */ /* 0x000fc400018f0eff */
[C---:B-1----:R-:W-:Y:S01]  /*18b30*/  PRMT R156, R17.reuse, 0x7771, RZ ;  /* 0x00007771119c7816 */ /* 0x042fe200000000ff */
[----:B------:R-:W-:Y:S01]  /*18b40*/  STG.E.U8 desc[UR60][R160.64], R148 ;  /* 0x00000094a0007986 */ /* 0x000fe2000c10113c */
[C---:B------:R-:W-:Y:S02]  /*18b50*/  PRMT R6, R14.reuse, 0x7773, RZ ;  /* 0x000077730e067816 */ /* 0x040fe400000000ff */
[C---:B------:R-:W-:Y:S01]  /*18b60*/  PRMT R10, R14.reuse, 0x7772, RZ ;  /* 0x000077720e0a7816 */ /* 0x040fe200000000ff */
[----:B------:R-:W-:Y:S01]  /*18b70*/  STG.E.U8 desc[UR60][R126.64], R156 ;  /* 0x0000009c7e007986 */ /* 0x000fe2000c10113c */
[----:B------:R-:W-:Y:S02]  /*18b80*/  PRMT R153, R14, 0x7771, RZ ;  /* 0x000077710e997816 */ /* 0x000fe400000000ff */
[----:B------:R-:W-:Y:S01]  /*18b90*/  PRMT R152, R17, 0x7773, RZ ;  /* 0x0000777311987816 */ /* 0x000fe200000000ff */
[----:B------:R-:W-:Y:S01]  /*18ba0*/  STG.E.U8 desc[UR60][R162.64], R16 ;  /* 0x00000010a2007986 */ /* 0x000fe2000c10113c */
[----:B------:R-:W-:-:S02]  /*18bb0*/  IADD3 R92, P3, R104, R106, RZ ;  /* 0x0000006a685c7210 */ /* 0x000fc40007f7e0ff */
[----:B------:R-:W-:Y:S01]  /*18bc0*/  PRMT R14, R14, 0x7770, RZ ;  /* 0x000077700e0e7816 */ /* 0x000fe200000000ff */
[----:B------:R-:W-:Y:S01]  /*18bd0*/  STG.E.U8 desc[UR60][R164.64], R154 ;  /* 0x0000009aa4007986 */ /* 0x000fe2000c10113c */
[C---:B------:R-:W-:Y:S02]  /*18be0*/  PRMT R157, R18.reuse, 0x7773, RZ ;  /* 0x00007773129d7816 */ /* 0x040fe400000000ff */
[C---:B------:R-:W-:Y:S01]  /*18bf0*/  PRMT R124, R18.reuse, 0x7772, RZ ;  /* 0x00007772127c7816 */ /* 0x040fe200000000ff */
[----:B------:R-:W-:Y:S01]  /*18c00*/  STG.E.U8 desc[UR60][R166.64], R12 ;  /* 0x0000000ca6007986 */ /* 0x000fe2000c10113c */
[C---:B------:R-:W-:Y:S02]  /*18c10*/  PRMT R150, R18.reuse, 0x7771, RZ ;  /* 0x0000777112967816 */ /* 0x040fe400000000ff */
[----:B------:R-:W-:Y:S01]  /*18c20*/  PRMT R18, R18, 0x7770, RZ ;  /* 0x0000777012127816 */ /* 0x000fe200000000ff */
[----:B------:R-:W-:Y:S01]  /*18c30*/  STG.E.U8 desc[UR60][R128.64], R152 ;  /* 0x0000009880007986 */ /* 0x000fe2000c10113c */
[----:B------:R-:W-:-:S02]  /*18c40*/  LEA.HI.X.SX32 R93, R104, R107, 0x1, P3 ;  /* 0x0000006b685d7211 */ /* 0x000fc400018f0eff */
[----:B------:R-:W-:Y:S01]  /*18c50*/  IADD3 R96, P3, R216, R106, RZ ;  /* 0x0000006ad8607210 */ /* 0x000fe20007f7e0ff */
[----:B------:R-:W-:Y:S01]  /*18c60*/  STG.E.U8 desc[UR60][R168.64], R14 ;  /* 0x0000000ea8007986 */ /* 0x000fe2000c10113c */
[C---:B------:R-:W-:Y:S02]  /*18c70*/  PRMT R7, R15.reuse, 0x7773, RZ ;  /* 0x000077730f077816 */ /* 0x040fe400000000ff */
[C---:B------:R-:W-:Y:S01]  /*18c80*/  PRMT R11, R15.reuse, 0x7772, RZ ;  /* 0x000077720f0b7816 */ /* 0x040fe200000000ff */
[----:B------:R-:W-:Y:S01]  /*18c90*/  STG.E.U8 desc[UR60][R170.64], R18 ;  /* 0x00000012aa007986 */ /* 0x000fe2000c10113c */
[C---:B------:R-:W-:Y:S02]  /*18ca0*/  PRMT R13, R15.reuse, 0x7771, RZ ;  /* 0x000077710f0d7816 */ /* 0x040fe400000000ff */
[----:B------:R-:W-:Y:S01]  /*18cb0*/  PRMT R15, R15, 0x7770, RZ ;  /* 0x000077700f0f7816 */ /* 0x000fe200000000ff */
[----:B------:R-:W-:Y:S01]  /*18cc0*/  STG.E.U8 desc[UR60][R172.64], R153 ;  /* 0x00000099ac007986 */ /* 0x000fe2000c10113c */
[----:B------:R-:W-:-:S02]  /*18cd0*/  PRMT R17, R19, 0x7773, RZ ;  /* 0x0000777313117816 */ /* 0x000fc400000000ff */
[C---:B------:R-:W-:Y:S01]  /*18ce0*/  PRMT R125, R19.reuse, 0x7772, RZ ;  /* 0x00007772137d7816 */ /* 0x040fe200000000ff */
[----:B------:R-:W-:Y:S01]  /*18cf0*/  STG.E.U8 desc[UR60][R130.64], R150 ;  /* 0x0000009682007986 */ /* 0x000fe2000c10113c */
[C---:B0-----:R-:W-:Y:S02]  /*18d00*/  PRMT R155, R19.reuse, 0x7771, RZ ;  /* 0x00007771139b7816 */ /* 0x041fe400000000ff */
[----:B------:R-:W-:Y:S01]  /*18d10*/  LEA.HI.X.SX32 R97, R216, R107, 0x1, P3 ;  /* 0x0000006bd8617211 */ /* 0x000fe200018f0eff */
[----:B------:R-:W-:Y:S01]  /*18d20*/  STG.E.U8 desc[UR60][R174.64], R10 ;  /* 0x0000000aae007986 */ /* 0x000fe2000c10113c */
[----:B------:R-:W-:Y:S01]  /*18d30*/  PRMT R19, R19, 0x7770, RZ ;  /* 0x0000777013137816 */ /* 0x000fe200000000ff */
[----:B------:R-:W-:Y:S01]  /*18d40*/  IMAD R216, R101, 0x4, R214 ;  /* 0x0000000465d87824 */ /* 0x000fe200078e02d6 */
[----:B------:R-:W-:Y:S01]  /*18d50*/  IADD3 R100, P3, R220, R106, RZ ;  /* 0x0000006adc647210 */ /* 0x000fe20007f7e0ff */
[----:B------:R-:W-:Y:S01]  /*18d60*/  STG.E.U8 desc[UR60][R176.64], R124 ;  /* 0x0000007cb0007986 */ /* 0x000fe2000c10113c */
[----:B------:R-:W-:-:S02]  /*18d70*/  PRMT R218, R8, 0x7771, RZ ;  /* 0x0000777108da7816 */ /* 0x000fc400000000ff */
[-C--:B------:R-:W-:Y:S01]  /*18d80*/  LEA.HI.X.SX32 R101, R220, R107.reuse, 0x1, P3 ;  /* 0x0000006bdc657211 */ /* 0x080fe200018f0eff */
[----:B------:R-:W-:Y:S01]  /*18d90*/  STG.E.U8 desc[UR60][R178.64], R6 ;  /* 0x00000006b2007986 */ /* 0x000fe2000c10113c */
[-C--:B------:R-:W-:Y:S02]  /*18da0*/  IADD3 R104, P3, R214, R106.reuse, RZ ;  /* 0x0000006ad6687210 */ /* 0x080fe40007f7e0ff */
[----:B------:R-:W-:Y:S01]  /*18db0*/  IADD3 R106, P5, R216, R106, RZ ;  /* 0x0000006ad86a7210 */ /* 0x000fe20007fbe0ff */
[----:B------:R-:W-:Y:S01]  /*18dc0*/  STG.E.U8 desc[UR60][R132.64], R157 ;  /* 0x0000009d84007986 */ /* 0x000fe2000c10113c */
[----:B------:R-:W-:Y:S02]  /*18dd0*/  PRMT R220, R8, 0x7770, RZ ;  /* 0x0000777008dc7816 */ /* 0x000fe400000000ff */
[-C--:B------:R-:W-:Y:S01]  /*18de0*/  LEA.HI.X.SX32 R105, R214, R107.reuse, 0x1, P3 ;  /* 0x0000006bd6697211 */ /* 0x080fe200018f0eff */
[----:B------:R-:W-:Y:S01]  /*18df0*/  STG.E.U8 desc[UR60][R180.64], R15 ;  /* 0x0000000fb4007986 */ /* 0x000fe2000c10113c */
[----:B------:R-:W-:-:S02]  /*18e00*/  LEA.HI.X.SX32 R107, R216, R107, 0x1, P5 ;  /* 0x0000006bd86b7211 */ /* 0x000fc400028f0eff */
[C---:B------:R-:W-:Y:S01]  /*18e10*/  PRMT R216, R8.reuse, 0x7772, RZ ;  /* 0x0000777208d87816 */ /* 0x040fe200000000ff */
[----:B------:R-:W-:Y:S01]  /*18e20*/  STG.E.U8 desc[UR60][R182.64], R19 ;  /* 0x00000013b6007986 */ /* 0x000fe2000c10113c */
[----:B------:R-:W-:Y:S02]  /*18e30*/  PRMT R214, R8, 0x7773, RZ ;  /* 0x0000777308d67816 */ /* 0x000fe400000000ff */
[----:B------:R-:W-:Y:S01]  /*18e40*/  PRMT R243, R221, 0x7770, RZ ;  /* 0x00007770ddf37816 */ /* 0x000fe200000000ff */
[----:B------:R-:W-:Y:S01]  /*18e50*/  STG.E.U8 desc[UR60][R184.64], R13 ;  /* 0x0000000db8007986 */ /* 0x000fe2000c10113c */
[C---:B------:R-:W-:Y:S02]  /*18e60*/  PRMT R251, R9.reuse, 0x7773, RZ ;  /* 0x0000777309fb7816 */ /* 0x040fe400000000ff */
[C---:B------:R-:W-:Y:S01]  /*18e70*/  PRMT R249, R9.reuse, 0x7772, RZ ;  /* 0x0000777209f97816 */ /* 0x040fe200000000ff */
[----:B------:R-:W-:Y:S01]  /*18e80*/  STG.E.U8 desc[UR60][R134.64], R155 ;  /* 0x0000009b86007986 */ /* 0x000fe2000c10113c */
[----:B------:R-:W-:-:S02]  /*18e90*/  PRMT R8, R9, 0x7771, RZ ;  /* 0x0000777109087816 */ /* 0x000fc400000000ff */
[----:B------:R-:W-:Y:S01]  /*18ea0*/  PRMT R9, R9, 0x7770, RZ ;  /* 0x0000777009097816 */ /* 0x000fe200000000ff */
[----:B------:R-:W-:Y:S01]  /*18eb0*/  STG.E.U8 desc[UR60][R186.64], R11 ;  /* 0x0000000bba007986 */ /* 0x000fe2000c10113c */
[C---:B------:R-:W-:Y:S02]  /*18ec0*/  PRMT R239, R221.reuse, 0x7771, RZ ;  /* 0x00007771ddef7816 */ /* 0x040fe400000000ff */
[C---:B------:R-:W-:Y:S01]  /*18ed0*/  PRMT R237, R221.reuse, 0x7772, RZ ;  /* 0x00007772dded7816 */ /* 0x040fe200000000ff */
[----:B------:R-:W-:Y:S01]  /*18ee0*/  STG.E.U8 desc[UR60][R188.64], R125 ;  /* 0x0000007dbc007986 */ /* 0x000fe2000c10113c */
[----:B------:R-:W-:Y:S02]  /*18ef0*/  PRMT R225, R221, 0x7773, RZ ;  /* 0x00007773dde17816 */ /* 0x000fe400000000ff */
[C---:B------:R-:W-:Y:S01]  /*18f00*/  PRMT R217, R223.reuse, 0x7773, RZ ;  /* 0x00007773dfd97816 */ /* 0x040fe200000000ff */
[----:B------:R-:W-:Y:S01]  /*18f10*/  STG.E.U8 desc[UR60][R190.64], R7 ;  /* 0x00000007be007986 */ /* 0x000fe2000c10113c */
[----:B------:R-:W-:-:S02]  /*18f20*/  PRMT R219, R223, 0x7772, RZ ;  /* 0x00007772dfdb7816 */ /* 0x000fc400000000ff */
[C---:B------:R-:W-:Y:S01]  /*18f30*/  PRMT R221, R223.reuse, 0x7771, RZ ;  /* 0x00007771dfdd7816 */ /* 0x040fe200000000ff */
[----:B------:R-:W-:Y:S01]  /*18f40*/  STG.E.U8 desc[UR60][R136.64], R17 ;  /* 0x0000001188007986 */ /* 0x000fe2000c10113c */
[----:B------:R-:W-:Y:S02]  /*18f50*/  PRMT R223, R223, 0x7770, RZ ;  /* 0x00007770dfdf7816 */ /* 0x000fe400000000ff */
[----:B------:R-:W-:Y:S01]  /*18f60*/  FSEL R212, R212, -INF , P2 ;  /* 0xff800000d4d47808 */ /* 0x000fe20001000000 */
[----:B------:R-:W-:Y:S01]  /*18f70*/  STG.E.U8 desc[UR60][R192.64], R241 ;  /* 0x000000f1c0007986 */ /* 0x000fe2000c10113c */
[----:B------:R-:W-:-:S03]  /*18f80*/  FSEL R213, R213, -INF , P1 ;  /* 0xff800000d5d57808 */ /* 0x000fc60000800000 */
[----:B------:R-:W-:Y:S01]  /*18f90*/  STG.E.U8 desc[UR60][R194.64], R220 ;  /* 0x000000dcc2007986 */ /* 0x000fe2000c10113c */
[----:B------:R-:W-:Y:S01]  /*18fa0*/  FFMA R212, R212, 0.69314718246459960938, R21 ;  /* 0x3f317218d4d47823 */ /* 0x000fe20000000015 */
[----:B------:R-:W-:Y:S02]  /*18fb0*/  FFMA R213, R213, 0.69314718246459960938, R20 ;  /* 0x3f317218d5d57823 */ /* 0x000fe40000000014 */
[----:B------:R-:W-:Y:S04]  /*18fc0*/  STG.E.U8 desc[UR60][R196.64], R5 ;  /* 0x00000005c4007986 */ /* 0x000fe8000c10113c */
        /* <DEDUP_REMOVED lines=9> */
[----:B------:R-:W0:Y:S04]  /*19060*/  LDS.128 R4, [R4+0x800] ;  /* 0x0008000004047984 */ /* 0x000e280000000c00 */
[----:B------:R-:W1:Y:S04]  /*19070*/  LDS.128 R8, [R3+0x800] ;  /* 0x0008000003087984 */ /* 0x000e680000000c00 */
[----:B------:R-:W-:Y:S04]  /*19080*/  STG.E.U8 desc[UR60][R210.64], R237 ;  /* 0x000000edd2007986 */ /* 0x000fe8000c10113c */
[----:B------:R-:W-:Y:S04]  /*19090*/  STG.E.U8 desc[UR60][R112.64], R249 ;  /* 0x000000f970007986 */ /* 0x000fe8000c10113c */
[----:B------:R0:W-:Y:S04]  /*190a0*/  STG.E.U8 desc[UR60][R114.64], R225 ;  /* 0x000000e172007986 */ /* 0x0001e8000c10113c */
[----:B------:R-:W-:Y:S04]  /*190b0*/  STG.E.U8 desc[UR60][R108.64], R251 ;  /* 0x000000fb6c007986 */ /* 0x000fe8000c10113c */
[----:B------:R-:W-:Y:S04]  /*190c0*/  STG.E.U8 desc[UR60][R116.64], R231 ;  /* 0x000000e774007986 */ /* 0x000fe8000c10113c */
[----:B------:R-:W-:Y:S04]  /*190d0*/  STG.E.U8 desc[UR60][R118.64], R146 ;  /* 0x0000009276007986 */ /* 0x000fe8000c10113c */
[----:B------:R-:W-:Y:S04]  /*190e0*/  STG.E.U8 desc[UR60][R120.64], R229 ;  /* 0x000000e578007986 */ /* 0x000fe8000c10113c */
[----:B------:R2:W-:Y:S04]  /*190f0*/  STG.E.U8 desc[UR60][R110.64], R144 ;  /* 0x000000906e007986 */ /* 0x0005e8000c10113c */
[----:B------:R3:W-:Y:S01]  /*19100*/  STG.E.U8 desc[UR60][R122.64], R227 ;  /* 0x000000e37a007986 */ /* 0x0007e2000c10113c */
[----:B0-----:R-:W-:-:S02]  /*19110*/  PRMT R115, R4, 0x7770, RZ ;  /* 0x0000777004737816 */ /* 0x001fc400000000ff */
[----:B------:R-:W-:Y:S01]  /*19120*/  PRMT R113, R4, 0x7771, RZ ;  /* 0x0000777104717816 */ /* 0x000fe200000000ff */
[----:B------:R-:W-:Y:S01]  /*19130*/  STG.E.U8 desc[UR60][R44.64], R145 ;  /* 0x000000912c007986 */ /* 0x000fe2000c10113c */
[C---:B-1----:R-:W-:Y:S02]  /*19140*/  PRMT R131, R8.reuse, 0x7770, RZ ;  /* 0x0000777008837816 */ /* 0x042fe400000000ff */
[----:B------:R-:W-:Y:S01]  /*19150*/  PRMT R129, R8, 0x7771, RZ ;  /* 0x0000777108817816 */ /* 0x000fe200000000ff */
[----:B------:R0:W-:Y:S01]  /*19160*/  STG.E.U8 desc[UR60][R46.64], R215 ;  /* 0x000000d72e007986 */ /* 0x0001e2000c10113c */
[----:B--2---:R-:W-:Y:S02]  /*19170*/  PRMT R111, R4, 0x7772, RZ ;  /* 0x00007772046f7816 */ /* 0x004fe400000000ff */
[----:B------:R-:W-:Y:S01]  /*19180*/  PRMT R127, R8, 0x7772, RZ ;  /* 0x00007772087f7816 */ /* 0x000fe200000000ff */
[----:B------:R-:W-:Y:S01]  /*19190*/  STG.E.U8 desc[UR60][R22.64], R147 ;  /* 0x0000009316007986 */ /* 0x000fe2000c10113c */
[----:B------:R-:W-:-:S02]  /*191a0*/  PRMT R109, R4, 0x7773, RZ ;  /* 0x00007773046d7816 */ /* 0x000fc400000000ff */
[----:B------:R-:W-:Y:S01]  /*191b0*/  PRMT R125, R8, 0x7773, RZ ;  /* 0x00007773087d7816 */ /* 0x000fe200000000ff */
[----:B------:R1:W-:Y:S01]  /*191c0*/  STG.E.U8 desc[UR60][R48.64], R223 ;  /* 0x000000df30007986 */ /* 0x0003e2000c10113c */
[C---:B---3--:R-:W-:Y:S01]  /*191d0*/  PRMT R123, R9.reuse, 0x7770, RZ ;  /* 0x00007770097b7816 */ /* 0x048fe200000000ff */
[----:B------:R-:W2:Y:S01]  /*191e0*/  LDC R4, c[0x0][0x27c] ;  /* 0x00009f00ff047b82 */ /* 0x000ea20000000800 */
[----:B------:R-:W-:Y:S01]  /*191f0*/  PRMT R121, R9, 0x7771, RZ ;  /* 0x0000777109797816 */ /* 0x000fe200000000ff */
[----:B------:R-:W-:Y:S01]  /*19200*/  STG.E.U8 desc[UR60][R50.64], R247 ;  /* 0x000000f732007986 */ /* 0x000fe2000c10113c */
[----:B0-----:R-:W-:Y:S02]  /*19210*/  PRMT R47, R5, 0x7772, RZ ;  /* 0x00007772052f7816 */ /* 0x001fe400000000ff */
[----:B------:R-:W-:Y:S01]  /*19220*/  PRMT R119, R9, 0x7772, RZ ;  /* 0x0000777209777816 */ /* 0x000fe200000000ff */
[----:B------:R-:W-:Y:S01]  /*19230*/  STG.E.U8 desc[UR60][R52.64], R221 ;  /* 0x000000dd34007986 */ /* 0x000fe2000c10113c */
[----:B------:R-:W-:-:S02]  /*19240*/  PRMT R45, R5, 0x7773, RZ ;  /* 0x00007773052d7816 */ /* 0x000fc400000000ff */
[----:B------:R-:W-:Y:S01]  /*19250*/  PRMT R117, R9, 0x7773, RZ ;  /* 0x0000777309757816 */ /* 0x000fe200000000ff */
[----:B------:R0:W-:Y:S01]  /*19260*/  STG.E.U8 desc[UR60][R24.64], R245 ;  /* 0x000000f518007986 */ /* 0x0001e2000c10113c */
[----:B-1----:R-:W-:Y:S02]  /*19270*/  PRMT R49, R5, 0x7770, RZ ;  /* 0x0000777005317816 */ /* 0x002fe400000000ff */
[C---:B------:R-:W-:Y:S01]  /*19280*/  PRMT R23, R6.reuse, 0x7770, RZ ;  /* 0x0000777006177816 */ /* 0x040fe200000000ff */
[----:B------:R1:W-:Y:S01]  /*19290*/  STG.E.U8 desc[UR60][R54.64], R219 ;  /* 0x000000db36007986 */ /* 0x0003e2000c10113c */
[C---:B------:R-:W-:Y:S02]  /*192a0*/  PRMT R19, R6.reuse, 0x7771, RZ ;  /* 0x0000777106137816 */ /* 0x040fe400000000ff */
[C---:B------:R-:W-:Y:S01]  /*192b0*/  PRMT R17, R6.reuse, 0x7772, RZ ;  /* 0x0000777206117816 */ /* 0x040fe200000000ff */
[----:B------:R3:W-:Y:S01]  /*192c0*/  STG.E.U8 desc[UR60][R56.64], R151 ;  /* 0x0000009738007986 */ /* 0x0007e2000c10113c */
[----:B------:R-:W-:-:S02]  /*192d0*/  PRMT R15, R6, 0x7773, RZ ;  /* 0x00007773060f7816 */ /* 0x000fc400000000ff */
[----:B------:R-:W-:Y:S01]  /*192e0*/  PRMT R3, R7, 0x7773, RZ ;  /* 0x0000777307037816 */ /* 0x000fe200000000ff */
[----:B------:R4:W-:Y:S01]  /*192f0*/  STG.E.U8 desc[UR60][R58.64], R217 ;  /* 0x000000d93a007986 */ /* 0x0009e2000c10113c */
[----:B0-----:R-:W-:Y:S02]  /*19300*/  PRMT R25, R5, 0x7771, RZ ;  /* 0x0000777105197816 */ /* 0x001fe400000000ff */
[C---:B------:R-:W-:Y:S01]  /*19310*/  PRMT R5, R7.reuse, 0x7772, RZ ;  /* 0x0000777207057816 */ /* 0x040fe200000000ff */
[----:B------:R0:W-:Y:S01]  /*19320*/  STG.E.U8 desc[UR60][R26.64], R149 ;  /* 0x000000951a007986 */ /* 0x0001e2000c10113c */
[C---:B-1----:R-:W-:Y:S02]  /*19330*/  PRMT R55, R10.reuse, 0x7772, RZ ;  /* 0x000077720a377816 */ /* 0x042fe400000000ff */
[----:B------:R-:W-:Y:S01]  /*19340*/  PRMT R13, R7, 0x7771, RZ ;  /* 0x00007771070d7816 */ /* 0x000fe200000000ff */
[----:B------:R1:W-:Y:S01]  /*19350*/  STG.E.U8 desc[UR60][R60.64], R115 ;  /* 0x000000733c007986 */ /* 0x0003e2000c10113c */
[----:B---3--:R-:W-:-:S02]  /*19360*/  PRMT R57, R10, 0x7771, RZ ;  /* 0x000077710a397816 */ /* 0x008fc400000000ff */
[C---:B------:R-:W-:Y:S01]  /*19370*/  PRMT R53, R10.reuse, 0x7773, RZ ;  /* 0x000077730a357816 */ /* 0x040fe200000000ff */
[----:B------:R1:W-:Y:S01]  /*19380*/  STG.E.U8 desc[UR60][R62.64], R131 ;  /* 0x000000833e007986 */ /* 0x0003e2000c10113c */
[----:B----4-:R-:W-:Y:S02]  /*19390*/  PRMT R59, R10, 0x7770, RZ ;  /* 0x000077700a3b7816 */ /* 0x010fe400000000ff */
[----:B------:R-:W-:Y:S01]  /*193a0*/  PRMT R7, R7, 0x7770, RZ ;  /* 0x0000777007077816 */ /* 0x000fe200000000ff */
[----:B------:R1:W-:Y:S01]  /*193b0*/  STG.E.U8 desc[UR60][R64.64], R113 ;  /* 0x0000007140007986 */ /* 0x0003e2000c10113c */
[C---:B------:R-:W-:Y:S02]  /*193c0*/  PRMT R9, R11.reuse, 0x7773, RZ ;  /* 0x000077730b097816 */ /* 0x040fe400000000ff */
[C---:B0-----:R-:W-:Y:S01]  /*193d0*/  PRMT R27, R11.reuse, 0x7772, RZ ;  /* 0x000077720b1b7816 */ /* 0x041fe200000000ff */
[----:B------:R1:W-:Y:S01]  /*193e0*/  STG.E.U8 desc[UR60][R28.64], R129 ;  /* 0x000000811c007986 */ /* 0x0003e2000c10113c */
[----:B------:R-:W-:-:S02]  /*193f0*/  PRMT R51, R11, 0x7771, RZ ;  /* 0x000077710b337816 */ /* 0x000fc400000000ff */
[----:B------:R-:W-:Y:S01]  /*19400*/  PRMT R11, R11, 0x7770, RZ ;  /* 0x000077700b0b7816 */ /* 0x000fe200000000ff */
[----:B------:R1:W-:Y:S04]  /*19410*/  STG.E.U8 desc[UR60][R66.64], R111 ;  /* 0x0000006f42007986 */ /* 0x0003e8000c10113c */
        /* <DEDUP_REMOVED lines=26> */
[----:B------:R1:W-:Y:S01]  /*195c0*/  STG.E.U8 desc[UR60][R42.64], R9 ;  /* 0x000000092a007986 */ /* 0x0003e2000c10113c */
[----:B------:R-:W-:Y:S06]  /*195d0*/  BAR.SYNC.DEFER_BLOCKING 0x0 ;  /* 0x0000000000007b1d */ /* 0x000fec0000010000 */
[----:B------:R1:W-:Y:S02]  /*195e0*/  STS.64 [R2], R212 ;  /* 0x000000d402007388 */ /* 0x0003e40000000a00 */
[----:B------:R-:W-:Y:S06]  /*195f0*/  BAR.SYNC.DEFER_BLOCKING 0x0 ;  /* 0x0000000000007b1d */ /* 0x000fec0000010000 */
[----:B--2---:R-:W-:Y:S05]  /*19600*/  @P0 EXIT ;  /* 0x000000000000094d */ /* 0x004fea0003800000 */
[----:B-1----:R-:W0:Y:S01]  /*19610*/  LDS R7, [R0] ;  /* 0x0000000000077984 */ /* 0x002e220000000800 */
[----:B------:R-:W1:Y:S01]  /*19620*/  LDC.64 R8, c[0x0][0x230] ;  /* 0x00008c00ff087b82 */ /* 0x000e620000000a00 */
[----:B------:R-:W-:Y:S02]  /*19630*/  IMAD R2, R230, R4, RZ ;  /* 0x00000004e6027224 */ /* 0x000fe400078e02ff */
[----:B------:R-:W-:Y:S02]  /*19640*/  IMAD.SHL.U32 R5, R226, 0x4, RZ ;  /* 0x00000004e2057824 */ /* 0x000fe400078e00ff */
[C---:B------:R-:W-:Y:S02]  /*19650*/  IMAD.SHL.U32 R3, R2.reuse, 0x4, RZ ;  /* 0x0000000402037824 */ /* 0x040fe400078e00ff */
[----:B------:R-:W-:-:S04]  /*19660*/  IMAD.HI R4, R2, 0x4, RZ ;  /* 0x0000000402047827 */ /* 0x000fc800078e02ff */
[----:B------:R-:W-:Y:S01]  /*19670*/  IMAD.HI R6, R226, 0x4, RZ ;  /* 0x00000004e2067827 */ /* 0x000fe200078e02ff */
[----:B-1----:R-:W-:-:S04]  /*19680*/  IADD3 R2, P0, P1, R5, R8, R3 ;  /* 0x0000000805027210 */ /* 0x002fc8000791e003 */
[----:B------:R-:W-:-:S05]  /*19690*/  IADD3.X R3, R6, R9, R4, P0, P1 ;  /* 0x0000000906037210 */ /* 0x000fca00007e2404 */
[----:B0-----:R-:W-:Y:S01]  /*196a0*/  STG.E desc[UR60][R2.64], R7 ;  /* 0x0000000702007986 */ /* 0x001fe2000c10193c */
[----:B------:R-:W-:Y:S05]  /*196b0*/  EXIT ;  /* 0x000000000000794d */ /* 0x000fea0003800000 */
.L_x_2:
[----:B------:R-:W-:-:S00]  /*196c0*/  BRA `(.L_x_2) ;  /* 0xfffffffc00fc7947 */ /* 0x000fc0000383ffff */
[----:B------:R-:W-:-:S00]  /*196d0*/  NOP ;  /* 0x0000000000007918 */ /* 0x000fc00000000000 */
        /* <DEDUP_REMOVED lines=10> */
.L_x_3:


//--------------------- .nv.global.init           --------------------------
	.section	.nv.global.init,"aw",@progbits
.nv.global.init:
	.type		_$_str,@object
	.size		_$_str,(.L_0 - _$_str)
_$_str:
        /*0000*/ 	.byte	0x5f, 0x5f, 0x43, 0x55, 0x44, 0x41, 0x5f, 0x46, 0x54, 0x5a, 0x00
.L_0:


//--------------------- .nv.shared.attn_fwd       --------------------------
	.section	.nv.shared.attn_fwd,"aw",@nobits
	.sectionflags	@""
	.align	16
	.zero		1024


//--------------------- .nv.shared.reserved.0     --------------------------
	.section	.nv.shared.reserved.0,"aw",@nobits
	.weak		__nv_reservedSMEM_offset_0_alias
	.size		__nv_reservedSMEM_offset_0_alias, 0, 0
	.other		__nv_reservedSMEM_offset_0_alias,@"STO_CUDA_RESERVED_SHARED STV_DEFAULT"
__nv_reservedSMEM_offset_0_alias:
	.zero		0


//--------------------- .nv.constant0.attn_fwd    --------------------------
	.section	.nv.constant0.attn_fwd,"a",@progbits
	.sectionflags	@""
	.align	4
.nv.constant0.attn_fwd:
	.zero		664


//--------------------- SYMBOLS --------------------------

	.type		.nv.reservedSmem.offset0,@object
	.size		.nv.reservedSmem.offset0,0x4
